	.target	sm_90a

	.elftype	@"ET_EXEC"


//--------------------- .note.nv.tkinfo           --------------------------
	.section	.note.nv.tkinfo,"",@"SHT_NOTE"
	.sectionflags	@"SHF_NOTE_NV_TKINFO"
	.tkinfo
        /*0018*/ 	.word	0x00000002
        /*0030*/ 	.string	""
        /*0030*/ 	.string	"ptxas"
        /*0030*/ 	.string	"Cuda compilation tools, release 13.0, V13.0.88"
        /*0030*/ 	.string	"Build cuda_13.0.r13.0/compiler.36424714_0"
        /*0030*/ 	.string	"-arch sm_90a -m 64 "



//--------------------- .note.nv.cuinfo           --------------------------
	.section	.note.nv.cuinfo,"",@"SHT_NOTE"
	.sectionflags	@"SHF_NOTE_NV_CUINFO"
        /*0018*/ 	.short	0x0002
        /*001a*/ 	.short	0x005a
        /*001c*/ 	.short	0x0082
	.zero		2


//--------------------- .nv.info                  --------------------------
	.section	.nv.info,"",@"SHT_CUDA_INFO"
	.align	4


	//----- nvinfo : EIATTR_REGCOUNT
	.align		4
        /*0000*/ 	.byte	0x04, 0x2f
        /*0002*/ 	.short	(.L_15 - .L_14)
	.align		4
.L_14:
        /*0004*/ 	.word	index@(_ZN7cutlass13device_kernelINS_4gemm6kernel13GemmUniversalINS1_17GroupProblemShapeIN4cute5tupleIJiiiEEEEENS1_10collective13CollectiveMmaINS1_39MainloopSm90ArrayTmaGmmaWarpSpecializedILi8ENS6_IJNS5_1CILi1EEESD_SD_EEENS1_55KernelPtrArrayTmaWarpSpecializedCooperativeFP8FastAccumEEENS6_IJNSC_ILi256EEENSC_ILi128EEENSC_ILi64EEEEEENS_12float_e4m3_tEPNS6_IJlSD_NSC_ILi0EEEEEESL_SO_NS5_8TiledMMAINS5_8MMA_AtomIJNS5_4SM904GMMA31MMA_64x128x32_F32E4M3E4M3_SS_TNILNSS_7ScaleInE1ELSU_1EEEEEENS5_6LayoutINS6_IJNSC_ILi2EEESD_SD_EEENS6_IJSD_SM_SM_EEEEENS6_IJNS5_10UnderscoreES12_S12_EEEEENS5_13SM90_TMA_LOADENS5_14ComposedLayoutINS5_7SwizzleILi2ELi4ELi3EEENS5_18smem_ptr_flag_bitsILi8EEENSX_INS6_IJNSC_ILi8EEESJ_EEENS6_IJSJ_SD_EEEEEEEvNS5_8identityES15_S1F_vS1G_EENS_8epilogue10collective18CollectiveEpilogueINS1I_30Sm90PtrArrayTmaWarpSpecializedILi4ELi2ELi16ELb1ELb0ELi2EEEJSK_NS6_IJSI_NSC_ILi32EEEEEENS_6half_tEPNS6_IJSD_lSM_EEES1P_S1R_NS1I_6fusion15FusionCallbacksIS1M_NS1S_17LinearCombinationIS1P_fS1P_fLNS_15FloatRoundStyleE2EEESK_S1O_JEEES15_NS16_INS17_ILi3ELi4ELi3EEENS19_ILi16EEENSX_INS6_IJSJ_S1B_EEENS6_IJSD_SJ_EEEEEEENS5_17SM75_U16x8_LDSM_TENS5_14SM90_TMA_STOREES23_NS5_17SM90_U16x8_STSM_TENS5_9Copy_AtomIJNS5_17SM90_U32x4_STSM_NES1P_EEEvEEEvvEEEEvNT_6ParamsE)
        /*0008*/ 	.word	0x000000a8


	//----- nvinfo : EIATTR_FRAME_SIZE
	.align		4
.L_15:
        /*000c*/ 	.byte	0x04, 0x11
        /*000e*/ 	.short	(.L_17 - .L_16)
	.align		4
.L_16:
        /*0010*/ 	.word	index@($__internal_0_$__cuda_sm20_div_u64)
        /*0014*/ 	.word	0x00000000


	//----- nvinfo : EIATTR_FRAME_SIZE
	.align		4
.L_17:
        /*0018*/ 	.byte	0x04, 0x11
        /*001a*/ 	.short	(.L_19 - .L_18)
	.align		4
.L_18:
        /*001c*/ 	.word	index@(_ZN7cutlass13device_kernelINS_4gemm6kernel13GemmUniversalINS1_17GroupProblemShapeIN4cute5tupleIJiiiEEEEENS1_10collective13CollectiveMmaINS1_39MainloopSm90ArrayTmaGmmaWarpSpecializedILi8ENS6_IJNS5_1CILi1EEESD_SD_EEENS1_55KernelPtrArrayTmaWarpSpecializedCooperativeFP8FastAccumEEENS6_IJNSC_ILi256EEENSC_ILi128EEENSC_ILi64EEEEEENS_12float_e4m3_tEPNS6_IJlSD_NSC_ILi0EEEEEESL_SO_NS5_8TiledMMAINS5_8MMA_AtomIJNS5_4SM904GMMA31MMA_64x128x32_F32E4M3E4M3_SS_TNILNSS_7ScaleInE1ELSU_1EEEEEENS5_6LayoutINS6_IJNSC_ILi2EEESD_SD_EEENS6_IJSD_SM_SM_EEEEENS6_IJNS5_10UnderscoreES12_S12_EEEEENS5_13SM90_TMA_LOADENS5_14ComposedLayoutINS5_7SwizzleILi2ELi4ELi3EEENS5_18smem_ptr_flag_bitsILi8EEENSX_INS6_IJNSC_ILi8EEESJ_EEENS6_IJSJ_SD_EEEEEEEvNS5_8identityES15_S1F_vS1G_EENS_8epilogue10collective18CollectiveEpilogueINS1I_30Sm90PtrArrayTmaWarpSpecializedILi4ELi2ELi16ELb1ELb0ELi2EEEJSK_NS6_IJSI_NSC_ILi32EEEEEENS_6half_tEPNS6_IJSD_lSM_EEES1P_S1R_NS1I_6fusion15FusionCallbacksIS1M_NS1S_17LinearCombinationIS1P_fS1P_fLNS_15FloatRoundStyleE2EEESK_S1O_JEEES15_NS16_INS17_ILi3ELi4ELi3EEENS19_ILi16EEENSX_INS6_IJSJ_S1B_EEENS6_IJSD_SJ_EEEEEEENS5_17SM75_U16x8_LDSM_TENS5_14SM90_TMA_STOREES23_NS5_17SM90_U16x8_STSM_TENS5_9Copy_AtomIJNS5_17SM90_U32x4_STSM_NES1P_EEEvEEEvvEEEEvNT_6ParamsE)
        /*0020*/ 	.word	0x00000000


	//----- nvinfo : EIATTR_MIN_STACK_SIZE
	.align		4
.L_19:
        /*0024*/ 	.byte	0x04, 0x12
        /*0026*/ 	.short	(.L_21 - .L_20)
	.align		4
.L_20:
        /*0028*/ 	.word	index@(_ZN7cutlass13device_kernelINS_4gemm6kernel13GemmUniversalINS1_17GroupProblemShapeIN4cute5tupleIJiiiEEEEENS1_10collective13CollectiveMmaINS1_39MainloopSm90ArrayTmaGmmaWarpSpecializedILi8ENS6_IJNS5_1CILi1EEESD_SD_EEENS1_55KernelPtrArrayTmaWarpSpecializedCooperativeFP8FastAccumEEENS6_IJNSC_ILi256EEENSC_ILi128EEENSC_ILi64EEEEEENS_12float_e4m3_tEPNS6_IJlSD_NSC_ILi0EEEEEESL_SO_NS5_8TiledMMAINS5_8MMA_AtomIJNS5_4SM904GMMA31MMA_64x128x32_F32E4M3E4M3_SS_TNILNSS_7ScaleInE1ELSU_1EEEEEENS5_6LayoutINS6_IJNSC_ILi2EEESD_SD_EEENS6_IJSD_SM_SM_EEEEENS6_IJNS5_10UnderscoreES12_S12_EEEEENS5_13SM90_TMA_LOADENS5_14ComposedLayoutINS5_7SwizzleILi2ELi4ELi3EEENS5_18smem_ptr_flag_bitsILi8EEENSX_INS6_IJNSC_ILi8EEESJ_EEENS6_IJSJ_SD_EEEEEEEvNS5_8identityES15_S1F_vS1G_EENS_8epilogue10collective18CollectiveEpilogueINS1I_30Sm90PtrArrayTmaWarpSpecializedILi4ELi2ELi16ELb1ELb0ELi2EEEJSK_NS6_IJSI_NSC_ILi32EEEEEENS_6half_tEPNS6_IJSD_lSM_EEES1P_S1R_NS1I_6fusion15FusionCallbacksIS1M_NS1S_17LinearCombinationIS1P_fS1P_fLNS_15FloatRoundStyleE2EEESK_S1O_JEEES15_NS16_INS17_ILi3ELi4ELi3EEENS19_ILi16EEENSX_INS6_IJSJ_S1B_EEENS6_IJSD_SJ_EEEEEEENS5_17SM75_U16x8_LDSM_TENS5_14SM90_TMA_STOREES23_NS5_17SM90_U16x8_STSM_TENS5_9Copy_AtomIJNS5_17SM90_U32x4_STSM_NES1P_EEEvEEEvvEEEEvNT_6ParamsE)
        /*002c*/ 	.word	0x00000000
.L_21:


//--------------------- .nv.compat                --------------------------
	.section	.nv.compat,"",@"SHT_CUDA_COMPAT_INFO"
	.align	4
        /*0000*/ 	.byte	0x02, 0x09, 0x01, 0x00, 0x02, 0x02, 0x04, 0x00, 0x02, 0x05, 0x05, 0x00, 0x03, 0x07, 0x01, 0x01
        /*0010*/ 	.byte	0x02, 0x03, 0x03, 0x00, 0x02, 0x06, 0x01, 0x00, 0x04, 0x0b, 0x08, 0x00, 0x00, 0x00, 0x00, 0x00
        /*0020*/ 	.byte	0x00, 0x00, 0x00, 0x00


//--------------------- .nv.info._ZN7cutlass13device_kernelINS_4gemm6kernel13GemmUniversalINS1_17GroupProblemShapeIN4cute5tupleIJiiiEEEEENS1_10collective13CollectiveMmaINS1_39MainloopSm90ArrayTmaGmmaWarpSpecializedILi8ENS6_IJNS5_1CILi1EEESD_SD_EEENS1_55KernelPtrArrayTmaWarpSpecializedCooperativeFP8FastAccumEEENS6_IJNSC_ILi256EEENSC_ILi128EEENSC_ILi64EEEEEENS_12float_e4m3_tEPNS6_IJlSD_NSC_ILi0EEEEEESL_SO_NS5_8TiledMMAINS5_8MMA_AtomIJNS5_4SM904GMMA31MMA_64x128x32_F32E4M3E4M3_SS_TNILNSS_7ScaleInE1ELSU_1EEEEEENS5_6LayoutINS6_IJNSC_ILi2EEESD_SD_EEENS6_IJSD_SM_SM_EEEEENS6_IJNS5_10UnderscoreES12_S12_EEEEENS5_13SM90_TMA_LOADENS5_14ComposedLayoutINS5_7SwizzleILi2ELi4ELi3EEENS5_18smem_ptr_flag_bitsILi8EEENSX_INS6_IJNSC_ILi8EEESJ_EEENS6_IJSJ_SD_EEEEEEEvNS5_8identityES15_S1F_vS1G_EENS_8epilogue10collective18CollectiveEpilogueINS1I_30Sm90PtrArrayTmaWarpSpecializedILi4ELi2ELi16ELb1ELb0ELi2EEEJSK_NS6_IJSI_NSC_ILi32EEEEEENS_6half_tEPNS6_IJSD_lSM_EEES1P_S1R_NS1I_6fusion15FusionCallbacksIS1M_NS1S_17LinearCombinationIS1P_fS1P_fLNS_15FloatRoundStyleE2EEESK_S1O_JEEES15_NS16_INS17_ILi3ELi4ELi3EEENS19_ILi16EEENSX_INS6_IJSJ_S1B_EEENS6_IJSD_SJ_EEEEEEENS5_17SM75_U16x8_LDSM_TENS5_14SM90_TMA_STOREES23_NS5_17SM90_U16x8_STSM_TENS5_9Copy_AtomIJNS5_17SM90_U32x4_STSM_NES1P_EEEvEEEvvEEEEvNT_6ParamsE --------------------------
	.section	.nv.info._ZN7cutlass13device_kernelINS_4gemm6kernel13GemmUniversalINS1_17GroupProblemShapeIN4cute5tupleIJiiiEEEEENS1_10collective13CollectiveMmaINS1_39MainloopSm90ArrayTmaGmmaWarpSpecializedILi8ENS6_IJNS5_1CILi1EEESD_SD_EEENS1_55KernelPtrArrayTmaWarpSpecializedCooperativeFP8FastAccumEEENS6_IJNSC_ILi256EEENSC_ILi128EEENSC_ILi64EEEEEENS_12float_e4m3_tEPNS6_IJlSD_NSC_ILi0EEEEEESL_SO_NS5_8TiledMMAINS5_8MMA_AtomIJNS5_4SM904GMMA31MMA_64x128x32_F32E4M3E4M3_SS_TNILNSS_7ScaleInE1ELSU_1EEEEEENS5_6LayoutINS6_IJNSC_ILi2EEESD_SD_EEENS6_IJSD_SM_SM_EEEEENS6_IJNS5_10UnderscoreES12_S12_EEEEENS5_13SM90_TMA_LOADENS5_14ComposedLayoutINS5_7SwizzleILi2ELi4ELi3EEENS5_18smem_ptr_flag_bitsILi8EEENSX_INS6_IJNSC_ILi8EEESJ_EEENS6_IJSJ_SD_EEEEEEEvNS5_8identityES15_S1F_vS1G_EENS_8epilogue10collective18CollectiveEpilogueINS1I_30Sm90PtrArrayTmaWarpSpecializedILi4ELi2ELi16ELb1ELb0ELi2EEEJSK_NS6_IJSI_NSC_ILi32EEEEEENS_6half_tEPNS6_IJSD_lSM_EEES1P_S1R_NS1I_6fusion15FusionCallbacksIS1M_NS1S_17LinearCombinationIS1P_fS1P_fLNS_15FloatRoundStyleE2EEESK_S1O_JEEES15_NS16_INS17_ILi3ELi4ELi3EEENS19_ILi16EEENSX_INS6_IJSJ_S1B_EEENS6_IJSD_SJ_EEEEEEENS5_17SM75_U16x8_LDSM_TENS5_14SM90_TMA_STOREES23_NS5_17SM90_U16x8_STSM_TENS5_9Copy_AtomIJNS5_17SM90_U32x4_STSM_NES1P_EEEvEEEvvEEEEvNT_6ParamsE,"",@"SHT_CUDA_INFO"
	.sectionflags	@""
	.align	4


	//----- nvinfo : EIATTR_CUDA_API_VERSION
	.align		4
        /*0000*/ 	.byte	0x04, 0x37
        /*0002*/ 	.short	(.L_23 - .L_22)
.L_22:
        /*0004*/ 	.word	0x00000082


	//----- nvinfo : EIATTR_KPARAM_INFO
	.align		4
.L_23:
        /*0008*/ 	.byte	0x04, 0x17
        /*000a*/ 	.short	(.L_25 - .L_24)
.L_24:
        /*000c*/ 	.word	0x00000000
        /*0010*/ 	.short	0x0000
        /*0012*/ 	.short	0x0070
        /*0014*/ 	.byte	0x00, 0xf0, 0x01, 0x1c


	//----- nvinfo : EIATTR_SPARSE_MMA_MASK
	.align		4
.L_25:
        /*0018*/ 	.byte	0x03, 0x50
        /*001a*/ 	.short	0x0000


	//----- nvinfo : EIATTR_MAXREG_COUNT
	.align		4
        /*001c*/ 	.byte	0x03, 0x1b
        /*001e*/ 	.short	0x00a8


	//----- nvinfo : EIATTR_NUM_BARRIERS
	.align		4
        /*0020*/ 	.byte	0x02, 0x4c
        /*0022*/ 	.byte	0x02
	.zero		1


	//----- nvinfo : EIATTR_EXTERNS
	.align		4
        /*0024*/ 	.byte	0x04, 0x0f
        /*0026*/ 	.short	(.L_27 - .L_26)


	//   ....[0]....
	.align		4
.L_26:
        /*0028*/ 	.word	index@(__assertfail)


	//----- nvinfo : EIATTR_MERCURY_ISA_VERSION
	.align		4
.L_27:
        /*002c*/ 	.byte	0x03, 0x5f
        /*002e*/ 	.short	0x0101


	//----- nvinfo : EIATTR_INT_WARP_WIDE_INSTR_OFFSETS
	.align		4
        /*0030*/ 	.byte	0x04, 0x31
        /*0032*/ 	.short	(.L_29 - .L_28)


	//   ....[0]....
.L_28:
        /*0034*/ 	.word	0x00001200


	//   ....[1]....
        /*0038*/ 	.word	0x00001210


	//   ....[2]....
        /*003c*/ 	.word	0x00001280


	//----- nvinfo : EIATTR_COOP_GROUP_MASK_REGIDS
	.align		4
.L_29:
        /*0040*/ 	.byte	0x04, 0x29
        /*0042*/ 	.short	(.L_31 - .L_30)


	//   ....[0]....
.L_30:
        /*0044*/ 	.word	0xffffffff


	//   ....[1]....
        /*0048*/ 	.word	0xffffffff


	//   ....[2]....
        /*004c*/ 	.word	0xffffffff


	//   ....[3]....
        /*0050*/ 	.word	0xffffffff


	//   ....[4]....
        /*0054*/ 	.word	0xffffffff


	//   ....[5]....
        /*0058*/ 	.word	0xffffffff


	//   ....[6]....
        /*005c*/ 	.word	0xffffffff


	//   ....[7]....
        /*0060*/ 	.word	0xffffffff


	//   ....[8]....
        /*0064*/ 	.word	0xffffffff


	//   ....[9]....
        /*0068*/ 	.word	0xffffffff


	//   ....[10]....
        /*006c*/ 	.word	0xffffffff


	//   ....[11]....
        /*0070*/ 	.word	0xffffffff


	//   ....[12]....
        /*0074*/ 	.word	0xffffffff


	//   ....[13]....
        /*0078*/ 	.word	0xffffffff


	//   ....[14]....
        /*007c*/ 	.word	0xffffffff


	//   ....[15]....
        /*0080*/ 	.word	0xffffffff


	//   ....[16]....
        /*0084*/ 	.word	0xffffffff


	//   ....[17]....
        /*0088*/ 	.word	0xffffffff


	//   ....[18]....
        /*008c*/ 	.word	0xffffffff


	//   ....[19]....
        /*0090*/ 	.word	0xffffffff


	//   ....[20]....
        /*0094*/ 	.word	0xffffffff


	//   ....[21]....
        /*0098*/ 	.word	0xffffffff


	//   ....[22]....
        /*009c*/ 	.word	0xffffffff


	//   ....[23]....
        /*00a0*/ 	.word	0xffffffff


	//   ....[24]....
        /*00a4*/ 	.word	0xffffffff


	//   ....[25]....
        /*00a8*/ 	.word	0xffffffff


	//   ....[26]....
        /*00ac*/ 	.word	0xffffffff


	//   ....[27]....
        /*00b0*/ 	.word	0xffffffff


	//   ....[28]....
        /*00b4*/ 	.word	0xffffffff


	//   ....[29]....
        /*00b8*/ 	.word	0xffffffff


	//   ....[30]....
        /*00bc*/ 	.word	0xffffffff


	//   ....[31]....
        /*00c0*/ 	.word	0xffffffff


	//   ....[32]....
        /*00c4*/ 	.word	0xffffffff


	//   ....[33]....
        /*00c8*/ 	.word	0xffffffff


	//   ....[34]....
        /*00cc*/ 	.word	0xffffffff


	//   ....[35]....
        /*00d0*/ 	.word	0xffffffff


	//   ....[36]....
        /*00d4*/ 	.word	0xffffffff


	//   ....[37]....
        /*00d8*/ 	.word	0xffffffff


	//   ....[38]....
        /*00dc*/ 	.word	0xffffffff


	//   ....[39]....
        /*00e0*/ 	.word	0xffffffff


	//   ....[40]....
        /*00e4*/ 	.word	0xffffffff


	//   ....[41]....
        /*00e8*/ 	.word	0xffffffff


	//   ....[42]....
        /*00ec*/ 	.word	0xffffffff


	//   ....[43]....
        /*00f0*/ 	.word	0xffffffff


	//   ....[44]....
        /*00f4*/ 	.word	0xffffffff


	//   ....[45]....
        /*00f8*/ 	.word	0xffffffff


	//   ....[46]....
        /*00fc*/ 	.word	0xffffffff


	//   ....[47]....
        /*0100*/ 	.word	0xffffffff


	//   ....[48]....
        /*0104*/ 	.word	0xffffffff


	//   ....[49]....
        /*0108*/ 	.word	0xffffffff


	//   ....[50]....
        /*010c*/ 	.word	0xffffffff


	//   ....[51]....
        /*0110*/ 	.word	0xffffffff


	//   ....[52]....
        /*0114*/ 	.word	0xffffffff


	//   ....[53]....
        /*0118*/ 	.word	0xffffffff


	//   ....[54]....
        /*011c*/ 	.word	0xffffffff


	//   ....[55]....
        /*0120*/ 	.word	0xffffffff


	//   ....[56]....
        /*0124*/ 	.word	0xffffffff


	//   ....[57]....
        /*0128*/ 	.word	0xffffffff


	//   ....[58]....
        /*012c*/ 	.word	0xffffffff


	//   ....[59]....
        /*0130*/ 	.word	0xffffffff


	//   ....[60]....
        /*0134*/ 	.word	0xffffffff


	//   ....[61]....
        /*0138*/ 	.word	0xffffffff


	//   ....[62]....
        /*013c*/ 	.word	0xffffffff


	//   ....[63]....
        /*0140*/ 	.word	0xffffffff


	//   ....[64]....
        /*0144*/ 	.word	0xffffffff


	//   ....[65]....
        /*0148*/ 	.word	0xffffffff


	//   ....[66]....
        /*014c*/ 	.word	0xffffffff


	//   ....[67]....
        /*0150*/ 	.word	0xffffffff


	//   ....[68]....
        /*0154*/ 	.word	0xffffffff


	//   ....[69]....
        /*0158*/ 	.word	0xffffffff


	//   ....[70]....
        /*015c*/ 	.word	0xffffffff


	//   ....[71]....
        /*0160*/ 	.word	0xffffffff


	//   ....[72]....
        /*0164*/ 	.word	0xffffffff


	//   ....[73]....
        /*0168*/ 	.word	0xffffffff


	//   ....[74]....
        /*016c*/ 	.word	0xffffffff


	//   ....[75]....
        /*0170*/ 	.word	0xffffffff


	//   ....[76]....
        /*0174*/ 	.word	0xffffffff


	//   ....[77]....
        /*0178*/ 	.word	0xffffffff


	//   ....[78]....
        /*017c*/ 	.word	0x0500000f


	//----- nvinfo : EIATTR_COOP_GROUP_INSTR_OFFSETS
	.align		4
.L_31:
        /*0180*/ 	.byte	0x04, 0x28
        /*0182*/ 	.short	(.L_33 - .L_32)


	//   ....[0]....
.L_32:
        /*0184*/ 	.word	0x00000770


	//   ....[1]....
        /*0188*/ 	.word	0x00000840


	//   ....[2]....
        /*018c*/ 	.word	0x00000ce0


	//   ....[3]....
        /*0190*/ 	.word	0x00000f80


	//   ....[4]....
        /*0194*/ 	.word	0x00001150


	//   ....[5]....
        /*0198*/ 	.word	0x00001990


	//   ....[6]....
        /*019c*/ 	.word	0x000019c0


	//   ....[7]....
        /*01a0*/ 	.word	0x00001a40


	//   ....[8]....
        /*01a4*/ 	.word	0x00001a50


	//   ....[9]....
        /*01a8*/ 	.word	0x00001a90


	//   ....[10]....
        /*01ac*/ 	.word	0x00001ab0


	//   ....[11]....
        /*01b0*/ 	.word	0x00001af0


	//   ....[12]....
        /*01b4*/ 	.word	0x00001b10


	//   ....[13]....
        /*01b8*/ 	.word	0x00001b50


	//   ....[14]....
        /*01bc*/ 	.word	0x00001b70


	//   ....[15]....
        /*01c0*/ 	.word	0x00001be0


	//   ....[16]....
        /*01c4*/ 	.word	0x00001d60


	//   ....[17]....
        /*01c8*/ 	.word	0x00001d70


	//   ....[18]....
        /*01cc*/ 	.word	0x00002350


	//   ....[19]....
        /*01d0*/ 	.word	0x00002360


	//   ....[20]....
        /*01d4*/ 	.word	0x000023b0


	//   ....[21]....
        /*01d8*/ 	.word	0x000023c0


	//   ....[22]....
        /*01dc*/ 	.word	0x00002410


	//   ....[23]....
        /*01e0*/ 	.word	0x00002420


	//   ....[24]....
        /*01e4*/ 	.word	0x00002470


	//   ....[25]....
        /*01e8*/ 	.word	0x00002480


	//   ....[26]....
        /*01ec*/ 	.word	0x000024d0


	//   ....[27]....
        /*01f0*/ 	.word	0x000024e0


	//   ....[28]....
        /*01f4*/ 	.word	0x00002570


	//   ....[29]....
        /*01f8*/ 	.word	0x000025e0


	//   ....[30]....
        /*01fc*/ 	.word	0x00002670


	//   ....[31]....
        /*0200*/ 	.word	0x00002690


	//   ....[32]....
        /*0204*/ 	.word	0x000026a0


	//   ....[33]....
        /*0208*/ 	.word	0x000026b0


	//   ....[34]....
        /*020c*/ 	.word	0x000026c0


	//   ....[35]....
        /*0210*/ 	.word	0x000026d0


	//   ....[36]....
        /*0214*/ 	.word	0x00002c70


	//   ....[37]....
        /*0218*/ 	.word	0x00002f10


	//   ....[38]....
        /*021c*/ 	.word	0x000032c0


	//   ....[39]....
        /*0220*/ 	.word	0x00003750


	//   ....[40]....
        /*0224*/ 	.word	0x00008130


	//   ....[41]....
        /*0228*/ 	.word	0x000086a0


	//   ....[42]....
        /*022c*/ 	.word	0x00008a40


	//   ....[43]....
        /*0230*/ 	.word	0x00009fe0


	//   ....[44]....
        /*0234*/ 	.word	0x0000a6b0


	//   ....[45]....
        /*0238*/ 	.word	0x0000ab80


	//   ....[46]....
        /*023c*/ 	.word	0x0000b990


	//   ....[47]....
        /*0240*/ 	.word	0x0000ca10


	//   ....[48]....
        /*0244*/ 	.word	0x0000ca30


	//   ....[49]....
        /*0248*/ 	.word	0x0000ca80


	//   ....[50]....
        /*024c*/ 	.word	0x0000caa0


	//   ....[51]....
        /*0250*/ 	.word	0x0000cae0


	//   ....[52]....
        /*0254*/ 	.word	0x0000cb10


	//   ....[53]....
        /*0258*/ 	.word	0x0000cb50


	//   ....[54]....
        /*025c*/ 	.word	0x0000cb80


	//   ....[55]....
        /*0260*/ 	.word	0x0000cbc0


	//   ....[56]....
        /*0264*/ 	.word	0x0000cbf0


	//   ....[57]....
        /*0268*/ 	.word	0x0000cc80


	//   ....[58]....
        /*026c*/ 	.word	0x0000cda0


	//   ....[59]....
        /*0270*/ 	.word	0x0000cdc0


	//   ....[60]....
        /*0274*/ 	.word	0x0000d410


	//   ....[61]....
        /*0278*/ 	.word	0x0000d420


	//   ....[62]....
        /*027c*/ 	.word	0x0000d470


	//   ....[63]....
        /*0280*/ 	.word	0x0000d480


	//   ....[64]....
        /*0284*/ 	.word	0x0000d4d0


	//   ....[65]....
        /*0288*/ 	.word	0x0000d4e0


	//   ....[66]....
        /*028c*/ 	.word	0x0000d530


	//   ....[67]....
        /*0290*/ 	.word	0x0000d540


	//   ....[68]....
        /*0294*/ 	.word	0x0000d590


	//   ....[69]....
        /*0298*/ 	.word	0x0000d5a0


	//   ....[70]....
        /*029c*/ 	.word	0x0000d630


	//   ....[71]....
        /*02a0*/ 	.word	0x0000d6a0


	//   ....[72]....
        /*02a4*/ 	.word	0x0000d730


	//   ....[73]....
        /*02a8*/ 	.word	0x0000d750


	//   ....[74]....
        /*02ac*/ 	.word	0x0000d760


	//   ....[75]....
        /*02b0*/ 	.word	0x0000d770


	//   ....[76]....
        /*02b4*/ 	.word	0x0000d780


	//   ....[77]....
        /*02b8*/ 	.word	0x0000d790


	//   ....[78]....
        /*02bc*/ 	.word	0x0000eec0


	//----- nvinfo : EIATTR_REG_RECONFIG
	.align		4
.L_33:
        /*02c0*/ 	.byte	0x01, 0x54
	.zero		2


	//----- nvinfo : EIATTR_SYSCALL_OFFSETS
	.align		4
        /*02c4*/ 	.byte	0x04, 0x46
        /*02c6*/ 	.short	(.L_35 - .L_34)


	//   ....[0]....
.L_34:
        /*02c8*/ 	.word	0x000046e0


	//   ....[1]....
        /*02cc*/ 	.word	0x000047d0


	//----- nvinfo : EIATTR_MBARRIER_INSTR_OFFSETS
	.align		4
.L_35:
        /*02d0*/ 	.byte	0x04, 0x39
        /*02d2*/ 	.short	(.L_37 - .L_36)


	//   ....[0]....
.L_36:
        /*02d4*/ 	.word	0x00000bc0
        /*02d8*/ 	.word	0x000000ff
        /*02dc*/ 	.word	0x00038400
        /*02e0*/ 	.short	0x0100
        /*02e2*/ 	.byte	0x06
	.zero		1


	//   ....[1]....
        /*02e4*/ 	.word	0x00000bd0
        /*02e8*/ 	.word	0x000000ff
        /*02ec*/ 	.word	0x00038440
        /*02f0*/ 	.short	0x0100
        /*02f2*/ 	.byte	0x06
	.zero		1


	//   ....[2]....
        /*02f4*/ 	.word	0x00000be0
        /*02f8*/ 	.word	0x000000ff
        /*02fc*/ 	.word	0x00038408
        /*0300*/ 	.short	0x0100
        /*0302*/ 	.byte	0x06
	.zero		1


	//   ....[3]....
        /*0304*/ 	.word	0x00000bf0
        /*0308*/ 	.word	0x000000ff
        /*030c*/ 	.word	0x00038448
        /*0310*/ 	.short	0x0100
        /*0312*/ 	.byte	0x06
	.zero		1


	//   ....[4]....
        /*0314*/ 	.word	0x00000c00
        /*0318*/ 	.word	0x000000ff
        /*031c*/ 	.word	0x00038410
        /*0320*/ 	.short	0x0100
        /*0322*/ 	.byte	0x06
	.zero		1


	//   ....[5]....
        /*0324*/ 	.word	0x00000c10
        /*0328*/ 	.word	0x000000ff
        /*032c*/ 	.word	0x00038450
        /*0330*/ 	.short	0x0100
        /*0332*/ 	.byte	0x06
	.zero		1


	//   ....[6]....
        /*0334*/ 	.word	0x00000c20
        /*0338*/ 	.word	0x000000ff
        /*033c*/ 	.word	0x00038418
        /*0340*/ 	.short	0x0100
        /*0342*/ 	.byte	0x06
	.zero		1


	//   ....[7]....
        /*0344*/ 	.word	0x00000c30
        /*0348*/ 	.word	0x000000ff
        /*034c*/ 	.word	0x00038458
        /*0350*/ 	.short	0x0100
        /*0352*/ 	.byte	0x06
	.zero		1


	//   ....[8]....
        /*0354*/ 	.word	0x00000c40
        /*0358*/ 	.word	0x000000ff
        /*035c*/ 	.word	0x00038420
        /*0360*/ 	.short	0x0100
        /*0362*/ 	.byte	0x06
	.zero		1


	//   ....[9]....
        /*0364*/ 	.word	0x00000c50
        /*0368*/ 	.word	0x000000ff
        /*036c*/ 	.word	0x00038460
        /*0370*/ 	.short	0x0100
        /*0372*/ 	.byte	0x06
	.zero		1


	//   ....[10]....
        /*0374*/ 	.word	0x00000c60
        /*0378*/ 	.word	0x000000ff
        /*037c*/ 	.word	0x00038428
        /*0380*/ 	.short	0x0100
        /*0382*/ 	.byte	0x06
	.zero		1


	//   ....[11]....
        /*0384*/ 	.word	0x00000c70
        /*0388*/ 	.word	0x000000ff
        /*038c*/ 	.word	0x00038468
        /*0390*/ 	.short	0x0100
        /*0392*/ 	.byte	0x06
	.zero		1


	//   ....[12]....
        /*0394*/ 	.word	0x00000c80
        /*0398*/ 	.word	0x000000ff
        /*039c*/ 	.word	0x00038430
        /*03a0*/ 	.short	0x0100
        /*03a2*/ 	.byte	0x06
	.zero		1


	//   ....[13]....
        /*03a4*/ 	.word	0x00000c90
        /*03a8*/ 	.word	0x000000ff
        /*03ac*/ 	.word	0x00038470
        /*03b0*/ 	.short	0x0100
        /*03b2*/ 	.byte	0x06
	.zero		1


	//   ....[14]....
        /*03b4*/ 	.word	0x00000ca0
        /*03b8*/ 	.word	0x000000ff
        /*03bc*/ 	.word	0x00038438
        /*03c0*/ 	.short	0x0100
        /*03c2*/ 	.byte	0x06
	.zero		1


	//   ....[15]....
        /*03c4*/ 	.word	0x00000cb0
        /*03c8*/ 	.word	0x000000ff
        /*03cc*/ 	.word	0x00038478
        /*03d0*/ 	.short	0x0100
        /*03d2*/ 	.byte	0x06
	.zero		1


	//   ....[16]....
        /*03d4*/ 	.word	0x00000e60
        /*03d8*/ 	.word	0x000000ff
        /*03dc*/ 	.word	0x00038480
        /*03e0*/ 	.short	0x0100
        /*03e2*/ 	.byte	0x06
	.zero		1


	//   ....[17]....
        /*03e4*/ 	.word	0x00000e70
        /*03e8*/ 	.word	0x000000ff
        /*03ec*/ 	.word	0x000384c0
        /*03f0*/ 	.short	0x0100
        /*03f2*/ 	.byte	0x06
	.zero		1


	//   ....[18]....
        /*03f4*/ 	.word	0x00000e80
        /*03f8*/ 	.word	0x000000ff
        /*03fc*/ 	.word	0x00038488
        /*0400*/ 	.short	0x0100
        /*0402*/ 	.byte	0x06
	.zero		1


	//   ....[19]....
        /*0404*/ 	.word	0x00000e90
        /*0408*/ 	.word	0x000000ff
        /*040c*/ 	.word	0x000384c8
        /*0410*/ 	.short	0x0100
        /*0412*/ 	.byte	0x06
	.zero		1


	//   ....[20]....
        /*0414*/ 	.word	0x00000ea0
        /*0418*/ 	.word	0x000000ff
        /*041c*/ 	.word	0x00038490
        /*0420*/ 	.short	0x0100
        /*0422*/ 	.byte	0x06
	.zero		1


	//   ....[21]....
        /*0424*/ 	.word	0x00000eb0
        /*0428*/ 	.word	0x000000ff
        /*042c*/ 	.word	0x000384d0
        /*0430*/ 	.short	0x0100
        /*0432*/ 	.byte	0x06
	.zero		1


	//   ....[22]....
        /*0434*/ 	.word	0x00000ec0
        /*0438*/ 	.word	0x000000ff
        /*043c*/ 	.word	0x00038498
        /*0440*/ 	.short	0x0100
        /*0442*/ 	.byte	0x06
	.zero		1


	//   ....[23]....
        /*0444*/ 	.word	0x00000ed0
        /*0448*/ 	.word	0x000000ff
        /*044c*/ 	.word	0x000384d8
        /*0450*/ 	.short	0x0100
        /*0452*/ 	.byte	0x06
	.zero		1


	//   ....[24]....
        /*0454*/ 	.word	0x00000ee0
        /*0458*/ 	.word	0x000000ff
        /*045c*/ 	.word	0x000384a0
        /*0460*/ 	.short	0x0100
        /*0462*/ 	.byte	0x06
	.zero		1


	//   ....[25]....
        /*0464*/ 	.word	0x00000ef0
        /*0468*/ 	.word	0x000000ff
        /*046c*/ 	.word	0x000384e0
        /*0470*/ 	.short	0x0100
        /*0472*/ 	.byte	0x06
	.zero		1


	//   ....[26]....
        /*0474*/ 	.word	0x00000f00
        /*0478*/ 	.word	0x000000ff
        /*047c*/ 	.word	0x000384a8
        /*0480*/ 	.short	0x0100
        /*0482*/ 	.byte	0x06
	.zero		1


	//   ....[27]....
        /*0484*/ 	.word	0x00000f10
        /*0488*/ 	.word	0x000000ff
        /*048c*/ 	.word	0x000384e8
        /*0490*/ 	.short	0x0100
        /*0492*/ 	.byte	0x06
	.zero		1


	//   ....[28]....
        /*0494*/ 	.word	0x00000f20
        /*0498*/ 	.word	0x000000ff
        /*049c*/ 	.word	0x000384b0
        /*04a0*/ 	.short	0x0100
        /*04a2*/ 	.byte	0x06
	.zero		1


	//   ....[29]....
        /*04a4*/ 	.word	0x00000f30
        /*04a8*/ 	.word	0x000000ff
        /*04ac*/ 	.word	0x000384f0
        /*04b0*/ 	.short	0x0100
        /*04b2*/ 	.byte	0x06
	.zero		1


	//   ....[30]....
        /*04b4*/ 	.word	0x00000f40
        /*04b8*/ 	.word	0x000000ff
        /*04bc*/ 	.word	0x000384b8
        /*04c0*/ 	.short	0x0100
        /*04c2*/ 	.byte	0x06
	.zero		1


	//   ....[31]....
        /*04c4*/ 	.word	0x00000f50
        /*04c8*/ 	.word	0x000000ff
        /*04cc*/ 	.word	0x000384f8
        /*04d0*/ 	.short	0x0100
        /*04d2*/ 	.byte	0x06
	.zero		1


	//   ....[32]....
        /*04d4*/ 	.word	0x000010c0
        /*04d8*/ 	.word	0x000000ff
        /*04dc*/ 	.word	0x00038500
        /*04e0*/ 	.short	0x0100
        /*04e2*/ 	.byte	0x06
	.zero		1


	//   ....[33]....
        /*04e4*/ 	.word	0x000010d0
        /*04e8*/ 	.word	0x000000ff
        /*04ec*/ 	.word	0x00038520
        /*04f0*/ 	.short	0x0100
        /*04f2*/ 	.byte	0x06
	.zero		1


	//   ....[34]....
        /*04f4*/ 	.word	0x000010e0
        /*04f8*/ 	.word	0x000000ff
        /*04fc*/ 	.word	0x00038508
        /*0500*/ 	.short	0x0100
        /*0502*/ 	.byte	0x06
	.zero		1


	//   ....[35]....
        /*0504*/ 	.word	0x000010f0
        /*0508*/ 	.word	0x000000ff
        /*050c*/ 	.word	0x00038528
        /*0510*/ 	.short	0x0100
        /*0512*/ 	.byte	0x06
	.zero		1


	//   ....[36]....
        /*0514*/ 	.word	0x00001100
        /*0518*/ 	.word	0x000000ff
        /*051c*/ 	.word	0x00038510
        /*0520*/ 	.short	0x0100
        /*0522*/ 	.byte	0x06
	.zero		1


	//   ....[37]....
        /*0524*/ 	.word	0x00001110
        /*0528*/ 	.word	0x000000ff
        /*052c*/ 	.word	0x00038530
        /*0530*/ 	.short	0x0100
        /*0532*/ 	.byte	0x06
	.zero		1


	//   ....[38]....
        /*0534*/ 	.word	0x00001120
        /*0538*/ 	.word	0x000000ff
        /*053c*/ 	.word	0x00038518
        /*0540*/ 	.short	0x0100
        /*0542*/ 	.byte	0x06
	.zero		1


	//   ....[39]....
        /*0544*/ 	.word	0x00001130
        /*0548*/ 	.word	0x000000ff
        /*054c*/ 	.word	0x00038538
        /*0550*/ 	.short	0x0100
        /*0552*/ 	.byte	0x06
	.zero		1


	//   ....[40]....
        /*0554*/ 	.word	0x000012d0
        /*0558*/ 	.word	0x000000ff
        /*055c*/ 	.word	0x00038540
        /*0560*/ 	.short	0x0100
        /*0562*/ 	.byte	0x06
	.zero		1


	//   ....[41]....
        /*0564*/ 	.word	0x000012e0
        /*0568*/ 	.word	0x000000ff
        /*056c*/ 	.word	0x00038548
        /*0570*/ 	.short	0x0100
        /*0572*/ 	.byte	0x06
	.zero		1


	//   ....[42]....
        /*0574*/ 	.word	0x00003cd0
        /*0578*/ 	.word	0x000000ff
        /*057c*/ 	.word	0x00038480
        /*0580*/ 	.short	0x010a
        /*0582*/ 	.byte	0x04
	.zero		1


	//   ....[43]....
        /*0584*/ 	.word	0x00003d10
        /*0588*/ 	.word	0x000000ff
        /*058c*/ 	.word	0x00038480
        /*0590*/ 	.short	0x010a
        /*0592*/ 	.byte	0x04
	.zero		1


	//   ....[44]....
        /*0594*/ 	.word	0x00004070
        /*0598*/ 	.word	0x000000ff
        /*059c*/ 	.word	0x00038480
        /*05a0*/ 	.short	0x010a
        /*05a2*/ 	.byte	0x04
	.zero		1


	//   ....[45]....
        /*05a4*/ 	.word	0x000040b0
        /*05a8*/ 	.word	0x000000ff
        /*05ac*/ 	.word	0x00038480
        /*05b0*/ 	.short	0x010a
        /*05b2*/ 	.byte	0x04
	.zero		1


	//   ....[46]....
        /*05b4*/ 	.word	0x00004340
        /*05b8*/ 	.word	0x000000ff
        /*05bc*/ 	.word	0x00000000
        /*05c0*/ 	.short	0x0101
        /*05c2*/ 	.byte	0x04
	.zero		1


	//   ....[47]....
        /*05c4*/ 	.word	0x000044f0
        /*05c8*/ 	.word	0x000000ff
        /*05cc*/ 	.word	0x00000000
        /*05d0*/ 	.short	0x0101
        /*05d2*/ 	.byte	0x0b
	.zero		1


	//   ....[48]....
        /*05d4*/ 	.word	0x00004b80
        /*05d8*/ 	.word	0x000000ff
        /*05dc*/ 	.word	0x00038500
        /*05e0*/ 	.short	0x010a
        /*05e2*/ 	.byte	0x2f
	.zero		1


	//   ....[49]....
        /*05e4*/ 	.word	0x00005200
        /*05e8*/ 	.word	0x000000ff
        /*05ec*/ 	.word	0x00000000
        /*05f0*/ 	.short	0x0101
        /*05f2*/ 	.byte	0x04
	.zero		1


	//   ....[50]....
        /*05f4*/ 	.word	0x00005230
        /*05f8*/ 	.word	0x000000ff
        /*05fc*/ 	.word	0x00038508
        /*0600*/ 	.short	0x010a
        /*0602*/ 	.byte	0x2f
	.zero		1


	//   ....[51]....
        /*0604*/ 	.word	0x000057d0
        /*0608*/ 	.word	0x000000ff
        /*060c*/ 	.word	0x00000000
        /*0610*/ 	.short	0x0101
        /*0612*/ 	.byte	0x04
	.zero		1


	//   ....[52]....
        /*0614*/ 	.word	0x00005800
        /*0618*/ 	.word	0x000000ff
        /*061c*/ 	.word	0x00038510
        /*0620*/ 	.short	0x010a
        /*0622*/ 	.byte	0x2f
	.zero		1


	//   ....[53]....
        /*0624*/ 	.word	0x00005dd0
        /*0628*/ 	.word	0x000000ff
        /*062c*/ 	.word	0x00000000
        /*0630*/ 	.short	0x0101
        /*0632*/ 	.byte	0x04
	.zero		1


	//   ....[54]....
        /*0634*/ 	.word	0x00005e00
        /*0638*/ 	.word	0x000000ff
        /*063c*/ 	.word	0x00038518
        /*0640*/ 	.short	0x010a
        /*0642*/ 	.byte	0x2f
	.zero		1


	//   ....[55]....
        /*0644*/ 	.word	0x000063d0
        /*0648*/ 	.word	0x000000ff
        /*064c*/ 	.word	0x00000000
        /*0650*/ 	.short	0x0101
        /*0652*/ 	.byte	0x04
	.zero		1


	//   ....[56]....
        /*0654*/ 	.word	0x00006420
        /*0658*/ 	.word	0x000000ff
        /*065c*/ 	.word	0x00038500
        /*0660*/ 	.short	0x010a
        /*0662*/ 	.byte	0x2f
	.zero		1


	//   ....[57]....
        /*0664*/ 	.word	0x000069f0
        /*0668*/ 	.word	0x000000ff
        /*066c*/ 	.word	0x00000000
        /*0670*/ 	.short	0x0101
        /*0672*/ 	.byte	0x04
	.zero		1


	//   ....[58]....
        /*0674*/ 	.word	0x00006a20
        /*0678*/ 	.word	0x000000ff
        /*067c*/ 	.word	0x00038508
        /*0680*/ 	.short	0x010a
        /*0682*/ 	.byte	0x2f
	.zero		1


	//   ....[59]....
        /*0684*/ 	.word	0x00006ff0
        /*0688*/ 	.word	0x000000ff
        /*068c*/ 	.word	0x00000000
        /*0690*/ 	.short	0x0101
        /*0692*/ 	.byte	0x04
	.zero		1


	//   ....[60]....
        /*0694*/ 	.word	0x00007020
        /*0698*/ 	.word	0x000000ff
        /*069c*/ 	.word	0x00038510
        /*06a0*/ 	.short	0x010a
        /*06a2*/ 	.byte	0x2f
	.zero		1


	//   ....[61]....
        /*06a4*/ 	.word	0x000075f0
        /*06a8*/ 	.word	0x000000ff
        /*06ac*/ 	.word	0x00000000
        /*06b0*/ 	.short	0x0101
        /*06b2*/ 	.byte	0x04
	.zero		1


	//   ....[62]....
        /*06b4*/ 	.word	0x00007620
        /*06b8*/ 	.word	0x000000ff
        /*06bc*/ 	.word	0x00038518
        /*06c0*/ 	.short	0x010a
        /*06c2*/ 	.byte	0x2f
	.zero		1


	//   ....[63]....
        /*06c4*/ 	.word	0x00007c70
        /*06c8*/ 	.word	0x000000ff
        /*06cc*/ 	.word	0x00000000
        /*06d0*/ 	.short	0x0101
        /*06d2*/ 	.byte	0x05
	.zero		1


	//   ....[64]....
        /*06d4*/ 	.word	0x00007cc0
        /*06d8*/ 	.word	0x000000ff
        /*06dc*/ 	.word	0x00038400
        /*06e0*/ 	.short	0x010a
        /*06e2*/ 	.byte	0x04
	.zero		1


	//   ....[65]....
        /*06e4*/ 	.word	0x00007dd0
        /*06e8*/ 	.word	0x000000ff
        /*06ec*/ 	.word	0x00000000
        /*06f0*/ 	.short	0x0101
        /*06f2*/ 	.byte	0x04
	.zero		1


	//   ....[66]....
        /*06f4*/ 	.word	0x000083d0
        /*06f8*/ 	.word	0x000000ff
        /*06fc*/ 	.word	0x00000000
        /*0700*/ 	.short	0x0101
        /*0702*/ 	.byte	0x2f
	.zero		1


	//   ....[67]....
        /*0704*/ 	.word	0x00008b50
        /*0708*/ 	.word	0x000000ff
        /*070c*/ 	.word	0x00038548
        /*0710*/ 	.short	0x010a
        /*0712*/ 	.byte	0x1f
	.zero		1


	//   ....[68]....
        /*0714*/ 	.word	0x00008c50
        /*0718*/ 	.word	0x000000ff
        /*071c*/ 	.word	0x00038400
        /*0720*/ 	.short	0x010a
        /*0722*/ 	.byte	0x08
	.zero		1


	//   ....[69]....
        /*0724*/ 	.word	0x00008d80
        /*0728*/ 	.word	0x000000ff
        /*072c*/ 	.word	0x00000000
        /*0730*/ 	.short	0x0101
        /*0732*/ 	.byte	0x08
	.zero		1


	//   ....[70]....
        /*0734*/ 	.word	0x00008f70
        /*0738*/ 	.word	0x000000ff
        /*073c*/ 	.word	0x00038520
        /*0740*/ 	.short	0x010a
        /*0742*/ 	.byte	0x1f
	.zero		1


	//   ....[71]....
        /*0744*/ 	.word	0x00009080
        /*0748*/ 	.word	0x000000ff
        /*074c*/ 	.word	0x00038500
        /*0750*/ 	.short	0x010b
        /*0752*/ 	.byte	0x1f
	.zero		1


	//   ....[72]....
        /*0754*/ 	.word	0x000090e0
        /*0758*/ 	.word	0x000000ff
        /*075c*/ 	.word	0x00000000
        /*0760*/ 	.short	0x0101
        /*0762*/ 	.byte	0x10
	.zero		1


	//   ....[73]....
        /*0764*/ 	.word	0x00009110
        /*0768*/ 	.word	0x000000ff
        /*076c*/ 	.word	0x00038528
        /*0770*/ 	.short	0x010a
        /*0772*/ 	.byte	0x1f
	.zero		1


	//   ....[74]....
        /*0774*/ 	.word	0x00009240
        /*0778*/ 	.word	0x000000ff
        /*077c*/ 	.word	0x00038508
        /*0780*/ 	.short	0x010b
        /*0782*/ 	.byte	0x1f
	.zero		1


	//   ....[75]....
        /*0784*/ 	.word	0x000092b0
        /*0788*/ 	.word	0x000000ff
        /*078c*/ 	.word	0x00000000
        /*0790*/ 	.short	0x0101
        /*0792*/ 	.byte	0x24
	.zero		1


	//   ....[76]....
        /*0794*/ 	.word	0x000092e0
        /*0798*/ 	.word	0x000000ff
        /*079c*/ 	.word	0x00038530
        /*07a0*/ 	.short	0x010a
        /*07a2*/ 	.byte	0x1f
	.zero		1


	//   ....[77]....
        /*07a4*/ 	.word	0x00009400
        /*07a8*/ 	.word	0x000000ff
        /*07ac*/ 	.word	0x00038510
        /*07b0*/ 	.short	0x010b
        /*07b2*/ 	.byte	0x1f
	.zero		1


	//   ....[78]....
        /*07b4*/ 	.word	0x00009460
        /*07b8*/ 	.word	0x000000ff
        /*07bc*/ 	.word	0x00000000
        /*07c0*/ 	.short	0x0101
        /*07c2*/ 	.byte	0x23
	.zero		1


	//   ....[79]....
        /*07c4*/ 	.word	0x00009490
        /*07c8*/ 	.word	0x000000ff
        /*07cc*/ 	.word	0x00038538
        /*07d0*/ 	.short	0x010a
        /*07d2*/ 	.byte	0x1f
	.zero		1


	//   ....[80]....
        /*07d4*/ 	.word	0x000095b0
        /*07d8*/ 	.word	0x000000ff
        /*07dc*/ 	.word	0x00038518
        /*07e0*/ 	.short	0x010b
        /*07e2*/ 	.byte	0x1f
	.zero		1


	//   ....[81]....
        /*07e4*/ 	.word	0x00009620
        /*07e8*/ 	.word	0x000000ff
        /*07ec*/ 	.word	0x00000000
        /*07f0*/ 	.short	0x0101
        /*07f2*/ 	.byte	0x25
	.zero		1


	//   ....[82]....
        /*07f4*/ 	.word	0x00009660
        /*07f8*/ 	.word	0x000000ff
        /*07fc*/ 	.word	0x00038520
        /*0800*/ 	.short	0x010a
        /*0802*/ 	.byte	0x1f
	.zero		1


	//   ....[83]....
        /*0804*/ 	.word	0x00009770
        /*0808*/ 	.word	0x000000ff
        /*080c*/ 	.word	0x00038500
        /*0810*/ 	.short	0x010b
        /*0812*/ 	.byte	0x1f
	.zero		1


	//   ....[84]....
        /*0814*/ 	.word	0x000097b0
        /*0818*/ 	.word	0x000000ff
        /*081c*/ 	.word	0x00000000
        /*0820*/ 	.short	0x0101
        /*0822*/ 	.byte	0x10
	.zero		1


	//   ....[85]....
        /*0824*/ 	.word	0x000097e0
        /*0828*/ 	.word	0x000000ff
        /*082c*/ 	.word	0x00038528
        /*0830*/ 	.short	0x010a
        /*0832*/ 	.byte	0x1f
	.zero		1


	//   ....[86]....
        /*0834*/ 	.word	0x000098f0
        /*0838*/ 	.word	0x000000ff
        /*083c*/ 	.word	0x00038508
        /*0840*/ 	.short	0x010b
        /*0842*/ 	.byte	0x1f
	.zero		1


	//   ....[87]....
        /*0844*/ 	.word	0x00009930
        /*0848*/ 	.word	0x000000ff
        /*084c*/ 	.word	0x00000000
        /*0850*/ 	.short	0x0101
        /*0852*/ 	.byte	0x24
	.zero		1


	//   ....[88]....
        /*0854*/ 	.word	0x00009970
        /*0858*/ 	.word	0x000000ff
        /*085c*/ 	.word	0x00038530
        /*0860*/ 	.short	0x010a
        /*0862*/ 	.byte	0x1f
	.zero		1


	//   ....[89]....
        /*0864*/ 	.word	0x00009a70
        /*0868*/ 	.word	0x000000ff
        /*086c*/ 	.word	0x00038510
        /*0870*/ 	.short	0x010b
        /*0872*/ 	.byte	0x1f
	.zero		1


	//   ....[90]....
        /*0874*/ 	.word	0x00009ab0
        /*0878*/ 	.word	0x000000ff
        /*087c*/ 	.word	0x00000000
        /*0880*/ 	.short	0x0101
        /*0882*/ 	.byte	0x23
	.zero		1


	//   ....[91]....
        /*0884*/ 	.word	0x00009ae0
        /*0888*/ 	.word	0x000000ff
        /*088c*/ 	.word	0x00038538
        /*0890*/ 	.short	0x010a
        /*0892*/ 	.byte	0x1f
	.zero		1


	//   ....[92]....
        /*0894*/ 	.word	0x00009c00
        /*0898*/ 	.word	0x000000ff
        /*089c*/ 	.word	0x00038518
        /*08a0*/ 	.short	0x010b
        /*08a2*/ 	.byte	0x1f
	.zero		1


	//   ....[93]....
        /*08a4*/ 	.word	0x00009c50
        /*08a8*/ 	.word	0x000000ff
        /*08ac*/ 	.word	0x00000000
        /*08b0*/ 	.short	0x0101
        /*08b2*/ 	.byte	0x25
	.zero		1


	//   ....[94]....
        /*08b4*/ 	.word	0x0000a1a0
        /*08b8*/ 	.word	0x000000ff
        /*08bc*/ 	.word	0x00038520
        /*08c0*/ 	.short	0x010a
        /*08c2*/ 	.byte	0x1f
	.zero		1


	//   ....[95]....
        /*08c4*/ 	.word	0x0000a1e0
        /*08c8*/ 	.word	0x000000ff
        /*08cc*/ 	.word	0x00038528
        /*08d0*/ 	.short	0x010a
        /*08d2*/ 	.byte	0x1f
	.zero		1


	//   ....[96]....
        /*08d4*/ 	.word	0x0000a220
        /*08d8*/ 	.word	0x000000ff
        /*08dc*/ 	.word	0x00038530
        /*08e0*/ 	.short	0x010a
        /*08e2*/ 	.byte	0x1f
	.zero		1


	//   ....[97]....
        /*08e4*/ 	.word	0x0000a290
        /*08e8*/ 	.word	0x00000003
        /*08ec*/ 	.word	0x00038538
        /*08f0*/ 	.short	0x010a
        /*08f2*/ 	.byte	0x3f
	.zero		1


	//   ....[98]....
        /*08f4*/ 	.word	0x0000af80
        /*08f8*/ 	.word	0x00000008
        /*08fc*/ 	.word	0x000384c0
        /*0900*/ 	.short	0x010a
        /*0902*/ 	.byte	0x3f
	.zero		1


	//   ....[99]....
        /*0904*/ 	.word	0x0000b210
        /*0908*/ 	.word	0x000000ff
        /*090c*/ 	.word	0x00038548
        /*0910*/ 	.short	0x0101
        /*0912*/ 	.byte	0x10
	.zero		1


	//   ....[100]....
        /*0914*/ 	.word	0x0000b300
        /*0918*/ 	.word	0x00000003
        /*091c*/ 	.word	0x00038400
        /*0920*/ 	.short	0x010a
        /*0922*/ 	.byte	0x3f
	.zero		1


	//   ....[101]....
        /*0924*/ 	.word	0x0000b440
        /*0928*/ 	.word	0x00000002
        /*092c*/ 	.word	0x00000000
        /*0930*/ 	.short	0x0101
        /*0932*/ 	.byte	0x3f
	.zero		1


	//   ....[102]....
        /*0934*/ 	.word	0x0000bc20
        /*0938*/ 	.word	0x00000007
        /*093c*/ 	.word	0x00000000
        /*0940*/ 	.short	0x010a
        /*0942*/ 	.byte	0x3f
	.zero		1


	//   ....[103]....
        /*0944*/ 	.word	0x0000bca0
        /*0948*/ 	.word	0x00000009
        /*094c*/ 	.word	0x00000000
        /*0950*/ 	.short	0x010a
        /*0952*/ 	.byte	0x3f
	.zero		1


	//   ....[104]....
        /*0954*/ 	.word	0x0000bd30
        /*0958*/ 	.word	0x00000006
        /*095c*/ 	.word	0x00000000
        /*0960*/ 	.short	0x010a
        /*0962*/ 	.byte	0x3f
	.zero		1


	//   ....[105]....
        /*0964*/ 	.word	0x0000bdc0
        /*0968*/ 	.word	0x00000009
        /*096c*/ 	.word	0x00000000
        /*0970*/ 	.short	0x010a
        /*0972*/ 	.byte	0x3f
	.zero		1


	//   ....[106]....
        /*0974*/ 	.word	0x0000be50
        /*0978*/ 	.word	0x00000006
        /*097c*/ 	.word	0x00000000
        /*0980*/ 	.short	0x010a
        /*0982*/ 	.byte	0x3f
	.zero		1


	//   ....[107]....
        /*0984*/ 	.word	0x0000bee0
        /*0988*/ 	.word	0x00000009
        /*098c*/ 	.word	0x00000000
        /*0990*/ 	.short	0x010a
        /*0992*/ 	.byte	0x3f
	.zero		1


	//   ....[108]....
        /*0994*/ 	.word	0x0000bf70
        /*0998*/ 	.word	0x00000006
        /*099c*/ 	.word	0x00000000
        /*09a0*/ 	.short	0x010a
        /*09a2*/ 	.byte	0x3f
	.zero		1


	//   ....[109]....
        /*09a4*/ 	.word	0x0000c000
        /*09a8*/ 	.word	0x00000003
        /*09ac*/ 	.word	0x00000000
        /*09b0*/ 	.short	0x010a
        /*09b2*/ 	.byte	0x3f
	.zero		1


	//   ....[110]....
        /*09b4*/ 	.word	0x0000dc80
        /*09b8*/ 	.word	0x00000011
        /*09bc*/ 	.word	0x00038440
        /*09c0*/ 	.short	0x010a
        /*09c2*/ 	.byte	0x3f
	.zero		1


	//   ....[111]....
        /*09c4*/ 	.word	0x0000dda0
        /*09c8*/ 	.word	0x00000011
        /*09cc*/ 	.word	0x00038400
        /*09d0*/ 	.short	0x0101
        /*09d2*/ 	.byte	0x3f
	.zero		1


	//   ....[112]....
        /*09d4*/ 	.word	0x0000de70
        /*09d8*/ 	.word	0x00000005
        /*09dc*/ 	.word	0x00038440
        /*09e0*/ 	.short	0x010a
        /*09e2*/ 	.byte	0x3f
	.zero		1


	//   ....[113]....
        /*09e4*/ 	.word	0x0000df20
        /*09e8*/ 	.word	0x00000007
        /*09ec*/ 	.word	0x00038440
        /*09f0*/ 	.short	0x010a
        /*09f2*/ 	.byte	0x3f
	.zero		1


	//   ....[114]....
        /*09f4*/ 	.word	0x0000dfd0
        /*09f8*/ 	.word	0x00000007
        /*09fc*/ 	.word	0x00038440
        /*0a00*/ 	.short	0x010a
        /*0a02*/ 	.byte	0x3f
	.zero		1


	//   ....[115]....
        /*0a04*/ 	.word	0x0000e080
        /*0a08*/ 	.word	0x00000007
        /*0a0c*/ 	.word	0x00038440
        /*0a10*/ 	.short	0x010a
        /*0a12*/ 	.byte	0x3f
	.zero		1


	//   ....[116]....
        /*0a14*/ 	.word	0x0000e130
        /*0a18*/ 	.word	0x00000007
        /*0a1c*/ 	.word	0x00038440
        /*0a20*/ 	.short	0x010a
        /*0a22*/ 	.byte	0x3f
	.zero		1


	//   ....[117]....
        /*0a24*/ 	.word	0x0000e1e0
        /*0a28*/ 	.word	0x00000007
        /*0a2c*/ 	.word	0x00038440
        /*0a30*/ 	.short	0x010a
        /*0a32*/ 	.byte	0x3f
	.zero		1


	//   ....[118]....
        /*0a34*/ 	.word	0x0000e290
        /*0a38*/ 	.word	0x00000007
        /*0a3c*/ 	.word	0x00038440
        /*0a40*/ 	.short	0x010a
        /*0a42*/ 	.byte	0x3f
	.zero		1


	//   ....[119]....
        /*0a44*/ 	.word	0x0000e340
        /*0a48*/ 	.word	0x00000003
        /*0a4c*/ 	.word	0x00038440
        /*0a50*/ 	.short	0x010a
        /*0a52*/ 	.byte	0x3f
	.zero		1


	//   ....[120]....
        /*0a54*/ 	.word	0x0000e3a0
        /*0a58*/ 	.word	0x00000003
        /*0a5c*/ 	.word	0x00038480
        /*0a60*/ 	.short	0x010a
        /*0a62*/ 	.byte	0x3f
	.zero		1


	//   ....[121]....
        /*0a64*/ 	.word	0x0000e400
        /*0a68*/ 	.word	0x00000006
        /*0a6c*/ 	.word	0x00038480
        /*0a70*/ 	.short	0x010a
        /*0a72*/ 	.byte	0x3f
	.zero		1


	//   ....[122]....
        /*0a74*/ 	.word	0x0000e4c0
        /*0a78*/ 	.word	0x00000006
        /*0a7c*/ 	.word	0x00038500
        /*0a80*/ 	.short	0x010a
        /*0a82*/ 	.byte	0x3f
	.zero		1


	//   ....[123]....
        /*0a84*/ 	.word	0x0000e520
        /*0a88*/ 	.word	0x0000000e
        /*0a8c*/ 	.word	0x00038508
        /*0a90*/ 	.short	0x010a
        /*0a92*/ 	.byte	0x3f
	.zero		1


	//   ....[124]....
        /*0a94*/ 	.word	0x0000e580
        /*0a98*/ 	.word	0x0000000e
        /*0a9c*/ 	.word	0x00038510
        /*0aa0*/ 	.short	0x010a
        /*0aa2*/ 	.byte	0x3f
	.zero		1


	//   ....[125]....
        /*0aa4*/ 	.word	0x0000e5e0
        /*0aa8*/ 	.word	0x0000000e
        /*0aac*/ 	.word	0x00038518
        /*0ab0*/ 	.short	0x010a
        /*0ab2*/ 	.byte	0x3f
	.zero		1


	//   ....[126]....
        /*0ab4*/ 	.word	0x0000e640
        /*0ab8*/ 	.word	0x0000000e
        /*0abc*/ 	.word	0x00038500
        /*0ac0*/ 	.short	0x010a
        /*0ac2*/ 	.byte	0x3f
	.zero		1


	//   ....[127]....
        /*0ac4*/ 	.word	0x0000e6a0
        /*0ac8*/ 	.word	0x0000000e
        /*0acc*/ 	.word	0x00038508
        /*0ad0*/ 	.short	0x010a
        /*0ad2*/ 	.byte	0x3f
	.zero		1


	//   ....[128]....
        /*0ad4*/ 	.word	0x0000e700
        /*0ad8*/ 	.word	0x0000000e
        /*0adc*/ 	.word	0x00038510
        /*0ae0*/ 	.short	0x010a
        /*0ae2*/ 	.byte	0x3f
	.zero		1


	//   ....[129]....
        /*0ae4*/ 	.word	0x0000e760
        /*0ae8*/ 	.word	0x0000000e
        /*0aec*/ 	.word	0x00038518
        /*0af0*/ 	.short	0x010a
        /*0af2*/ 	.byte	0x3f
	.zero		1


	//   ....[130]....
        /*0af4*/ 	.word	0x0000e7c0
        /*0af8*/ 	.word	0x00000003
        /*0afc*/ 	.word	0x00038400
        /*0b00*/ 	.short	0x010a
        /*0b02*/ 	.byte	0x3f
	.zero		1


	//   ....[131]....
        /*0b04*/ 	.word	0x0000e820
        /*0b08*/ 	.word	0x00000003
        /*0b0c*/ 	.word	0x00038548
        /*0b10*/ 	.short	0x010a
        /*0b12*/ 	.byte	0x3f
	.zero		1


	//   ....[132]....
        /*0b14*/ 	.word	0x0000e880
        /*0b18*/ 	.word	0x00000003
        /*0b1c*/ 	.word	0x00038400
        /*0b20*/ 	.short	0x010a
        /*0b22*/ 	.byte	0x3f
	.zero		1


	//   ....[133]....
        /*0b24*/ 	.word	0x0000e8e0
        /*0b28*/ 	.word	0x00000003
        /*0b2c*/ 	.word	0x00038520
        /*0b30*/ 	.short	0x010a
        /*0b32*/ 	.byte	0x3f
	.zero		1


	//   ....[134]....
        /*0b34*/ 	.word	0x0000e940
        /*0b38*/ 	.word	0x00000003
        /*0b3c*/ 	.word	0x00038528
        /*0b40*/ 	.short	0x010a
        /*0b42*/ 	.byte	0x3f
	.zero		1


	//   ....[135]....
        /*0b44*/ 	.word	0x0000e9a0
        /*0b48*/ 	.word	0x00000003
        /*0b4c*/ 	.word	0x00038530
        /*0b50*/ 	.short	0x010a
        /*0b52*/ 	.byte	0x3f
	.zero		1


	//   ....[136]....
        /*0b54*/ 	.word	0x0000ea00
        /*0b58*/ 	.word	0x00000003
        /*0b5c*/ 	.word	0x00038538
        /*0b60*/ 	.short	0x010a
        /*0b62*/ 	.byte	0x3f
	.zero		1


	//   ....[137]....
        /*0b64*/ 	.word	0x0000ea60
        /*0b68*/ 	.word	0x00000003
        /*0b6c*/ 	.word	0x00038520
        /*0b70*/ 	.short	0x010a
        /*0b72*/ 	.byte	0x3f
	.zero		1


	//   ....[138]....
        /*0b74*/ 	.word	0x0000eac0
        /*0b78*/ 	.word	0x00000003
        /*0b7c*/ 	.word	0x00038528
        /*0b80*/ 	.short	0x010a
        /*0b82*/ 	.byte	0x3f
	.zero		1


	//   ....[139]....
        /*0b84*/ 	.word	0x0000eb20
        /*0b88*/ 	.word	0x00000003
        /*0b8c*/ 	.word	0x00038530
        /*0b90*/ 	.short	0x010a
        /*0b92*/ 	.byte	0x3f
	.zero		1


	//   ....[140]....
        /*0b94*/ 	.word	0x0000eb80
        /*0b98*/ 	.word	0x00000003
        /*0b9c*/ 	.word	0x00038538
        /*0ba0*/ 	.short	0x010a
        /*0ba2*/ 	.byte	0x3f
	.zero		1


	//   ....[141]....
        /*0ba4*/ 	.word	0x0000ebe0
        /*0ba8*/ 	.word	0x00000003
        /*0bac*/ 	.word	0x00038520
        /*0bb0*/ 	.short	0x010a
        /*0bb2*/ 	.byte	0x3f
	.zero		1


	//   ....[142]....
        /*0bb4*/ 	.word	0x0000ec40
        /*0bb8*/ 	.word	0x00000003
        /*0bbc*/ 	.word	0x00038528
        /*0bc0*/ 	.short	0x010a
        /*0bc2*/ 	.byte	0x3f
	.zero		1


	//   ....[143]....
        /*0bc4*/ 	.word	0x0000eca0
        /*0bc8*/ 	.word	0x00000003
        /*0bcc*/ 	.word	0x00038530
        /*0bd0*/ 	.short	0x010a
        /*0bd2*/ 	.byte	0x3f
	.zero		1


	//   ....[144]....
        /*0bd4*/ 	.word	0x0000ed70
        /*0bd8*/ 	.word	0x00000008
        /*0bdc*/ 	.word	0x000384c0
        /*0be0*/ 	.short	0x010a
        /*0be2*/ 	.byte	0x3f
	.zero		1


	//   ....[145]....
        /*0be4*/ 	.word	0x0000edc0
        /*0be8*/ 	.word	0x00000003
        /*0bec*/ 	.word	0x00038400
        /*0bf0*/ 	.short	0x010a
        /*0bf2*/ 	.byte	0x3f
	.zero		1


	//   ....[146]....
        /*0bf4*/ 	.word	0x0000efd0
        /*0bf8*/ 	.word	0x00000007
        /*0bfc*/ 	.word	0x00000000
        /*0c00*/ 	.short	0x010a
        /*0c02*/ 	.byte	0x3f
	.zero		1


	//   ....[147]....
        /*0c04*/ 	.word	0x0000f020
        /*0c08*/ 	.word	0x00000009
        /*0c0c*/ 	.word	0x00000000
        /*0c10*/ 	.short	0x010a
        /*0c12*/ 	.byte	0x3f
	.zero		1


	//   ....[148]....
        /*0c14*/ 	.word	0x0000f070
        /*0c18*/ 	.word	0x00000006
        /*0c1c*/ 	.word	0x00000000
        /*0c20*/ 	.short	0x010a
        /*0c22*/ 	.byte	0x3f
	.zero		1


	//   ....[149]....
        /*0c24*/ 	.word	0x0000f0c0
        /*0c28*/ 	.word	0x00000009
        /*0c2c*/ 	.word	0x00000000
        /*0c30*/ 	.short	0x010a
        /*0c32*/ 	.byte	0x3f
	.zero		1


	//   ....[150]....
        /*0c34*/ 	.word	0x0000f110
        /*0c38*/ 	.word	0x00000006
        /*0c3c*/ 	.word	0x00000000
        /*0c40*/ 	.short	0x010a
        /*0c42*/ 	.byte	0x3f
	.zero		1


	//   ....[151]....
        /*0c44*/ 	.word	0x0000f160
        /*0c48*/ 	.word	0x00000009
        /*0c4c*/ 	.word	0x00000000
        /*0c50*/ 	.short	0x010a
        /*0c52*/ 	.byte	0x3f
	.zero		1


	//   ....[152]....
        /*0c54*/ 	.word	0x0000f1b0
        /*0c58*/ 	.word	0x00000006
        /*0c5c*/ 	.word	0x00000000
        /*0c60*/ 	.short	0x010a
        /*0c62*/ 	.byte	0x3f
	.zero		1


	//   ....[153]....
        /*0c64*/ 	.word	0x0000f200
        /*0c68*/ 	.word	0x00000011
        /*0c6c*/ 	.word	0x00038440
        /*0c70*/ 	.short	0x010a
        /*0c72*/ 	.byte	0x3f
	.zero		1


	//   ....[154]....
        /*0c74*/ 	.word	0x0000f250
        /*0c78*/ 	.word	0x00000005
        /*0c7c*/ 	.word	0x00038440
        /*0c80*/ 	.short	0x010a
        /*0c82*/ 	.byte	0x3f
	.zero		1


	//   ....[155]....
        /*0c84*/ 	.word	0x0000f2a0
        /*0c88*/ 	.word	0x00000007
        /*0c8c*/ 	.word	0x00038440
        /*0c90*/ 	.short	0x010a
        /*0c92*/ 	.byte	0x3f
	.zero		1


	//   ....[156]....
        /*0c94*/ 	.word	0x0000f2f0
        /*0c98*/ 	.word	0x00000007
        /*0c9c*/ 	.word	0x00038440
        /*0ca0*/ 	.short	0x010a
        /*0ca2*/ 	.byte	0x3f
	.zero		1


	//   ....[157]....
        /*0ca4*/ 	.word	0x0000f340
        /*0ca8*/ 	.word	0x00000007
        /*0cac*/ 	.word	0x00038440
        /*0cb0*/ 	.short	0x010a
        /*0cb2*/ 	.byte	0x3f
	.zero		1


	//   ....[158]....
        /*0cb4*/ 	.word	0x0000f390
        /*0cb8*/ 	.word	0x00000007
        /*0cbc*/ 	.word	0x00038440
        /*0cc0*/ 	.short	0x010a
        /*0cc2*/ 	.byte	0x3f
	.zero		1


	//   ....[159]....
        /*0cc4*/ 	.word	0x0000f3e0
        /*0cc8*/ 	.word	0x00000007
        /*0ccc*/ 	.word	0x00038440
        /*0cd0*/ 	.short	0x010a
        /*0cd2*/ 	.byte	0x3f
	.zero		1


	//   ....[160]....
        /*0cd4*/ 	.word	0x0000f430
        /*0cd8*/ 	.word	0x00000007
        /*0cdc*/ 	.word	0x00038440
        /*0ce0*/ 	.short	0x010a
        /*0ce2*/ 	.byte	0x3f
	.zero		1


	//----- nvinfo : EIATTR_NUM_MBARRIERS
	.align		4
.L_37:
        /*0ce4*/ 	.byte	0x03, 0x38
        /*0ce6*/ 	.short	0x002a


	//----- nvinfo : EIATTR_EXIT_INSTR_OFFSETS
	.align		4
        /*0ce8*/ 	.byte	0x04, 0x1c
        /*0cea*/ 	.short	(.L_39 - .L_38)


	//   ....[0]....
.L_38:
        /*0cec*/ 	.word	0x00002b60


	//   ....[1]....
        /*0cf0*/ 	.word	0x00002c20


	//   ....[2]....
        /*0cf4*/ 	.word	0x000083e0


	//   ....[3]....
        /*0cf8*/ 	.word	0x00008480


	//   ....[4]....
        /*0cfc*/ 	.word	0x0000a2e0


	//   ....[5]....
        /*0d00*/ 	.word	0x0000c050


	//   ....[6]....
        /*0d04*/ 	.word	0x0000e370


	//----- nvinfo : EIATTR_MAX_THREADS
	.align		4
.L_39:
        /*0d08*/ 	.byte	0x04, 0x05
        /*0d0a*/ 	.short	(.L_41 - .L_40)
.L_40:
        /*0d0c*/ 	.word	0x00000180
        /*0d10*/ 	.word	0x00000001
        /*0d14*/ 	.word	0x00000001


	//----- nvinfo : EIATTR_CRS_STACK_SIZE
	.align		4
.L_41:
        /*0d18*/ 	.byte	0x04, 0x1e
        /*0d1a*/ 	.short	(.L_43 - .L_42)
.L_42:
        /*0d1c*/ 	.word	0x00000000


	//----- nvinfo : EIATTR_CBANK_PARAM_SIZE
	.align		4
.L_43:
        /*0d20*/ 	.byte	0x03, 0x19
        /*0d22*/ 	.short	0x0770


	//----- nvinfo : EIATTR_PARAM_CBANK
	.align		4
        /*0d24*/ 	.byte	0x04, 0x0a
        /*0d26*/ 	.short	(.L_45 - .L_44)
	.align		4
.L_44:
        /*0d28*/ 	.word	index@(.nv.constant0._ZN7cutlass13device_kernelINS_4gemm6kernel13GemmUniversalINS1_17GroupProblemShapeIN4cute5tupleIJiiiEEEEENS1_10collective13CollectiveMmaINS1_39MainloopSm90ArrayTmaGmmaWarpSpecializedILi8ENS6_IJNS5_1CILi1EEESD_SD_EEENS1_55KernelPtrArrayTmaWarpSpecializedCooperativeFP8FastAccumEEENS6_IJNSC_ILi256EEENSC_ILi128EEENSC_ILi64EEEEEENS_12float_e4m3_tEPNS6_IJlSD_NSC_ILi0EEEEEESL_SO_NS5_8TiledMMAINS5_8MMA_AtomIJNS5_4SM904GMMA31MMA_64x128x32_F32E4M3E4M3_SS_TNILNSS_7ScaleInE1ELSU_1EEEEEENS5_6LayoutINS6_IJNSC_ILi2EEESD_SD_EEENS6_IJSD_SM_SM_EEEEENS6_IJNS5_10UnderscoreES12_S12_EEEEENS5_13SM90_TMA_LOADENS5_14ComposedLayoutINS5_7SwizzleILi2ELi4ELi3EEENS5_18smem_ptr_flag_bitsILi8EEENSX_INS6_IJNSC_ILi8EEESJ_EEENS6_IJSJ_SD_EEEEEEEvNS5_8identityES15_S1F_vS1G_EENS_8epilogue10collective18CollectiveEpilogueINS1I_30Sm90PtrArrayTmaWarpSpecializedILi4ELi2ELi16ELb1ELb0ELi2EEEJSK_NS6_IJSI_NSC_ILi32EEEEEENS_6half_tEPNS6_IJSD_lSM_EEES1P_S1R_NS1I_6fusion15FusionCallbacksIS1M_NS1S_17LinearCombinationIS1P_fS1P_fLNS_15FloatRoundStyleE2EEESK_S1O_JEEES15_NS16_INS17_ILi3ELi4ELi3EEENS19_ILi16EEENSX_INS6_IJSJ_S1B_EEENS6_IJSD_SJ_EEEEEEENS5_17SM75_U16x8_LDSM_TENS5_14SM90_TMA_STOREES23_NS5_17SM90_U16x8_STSM_TENS5_9Copy_AtomIJNS5_17SM90_U32x4_STSM_NES1P_EEEvEEEvvEEEEvNT_6ParamsE)
        /*0d2c*/ 	.short	0x0210
        /*0d2e*/ 	.short	0x0770


	//----- nvinfo : EIATTR_SW_WAR
	.align		4
.L_45:
        /*0d30*/ 	.byte	0x04, 0x36
        /*0d32*/ 	.short	(.L_47 - .L_46)
.L_46:
        /*0d34*/ 	.word	0x00000008
.L_47:


//--------------------- .nv.callgraph             --------------------------
	.section	.nv.callgraph,"",@"SHT_CUDA_CALLGRAPH"
	.align	4
	.sectionentsize	8
	.align		4
        /*0000*/ 	.word	0x00000000
	.align		4
        /*0004*/ 	.word	0xffffffff
	.align		4
        /*0008*/ 	.word	index@(_ZN7cutlass13device_kernelINS_4gemm6kernel13GemmUniversalINS1_17GroupProblemShapeIN4cute5tupleIJiiiEEEEENS1_10collective13CollectiveMmaINS1_39MainloopSm90ArrayTmaGmmaWarpSpecializedILi8ENS6_IJNS5_1CILi1EEESD_SD_EEENS1_55KernelPtrArrayTmaWarpSpecializedCooperativeFP8FastAccumEEENS6_IJNSC_ILi256EEENSC_ILi128EEENSC_ILi64EEEEEENS_12float_e4m3_tEPNS6_IJlSD_NSC_ILi0EEEEEESL_SO_NS5_8TiledMMAINS5_8MMA_AtomIJNS5_4SM904GMMA31MMA_64x128x32_F32E4M3E4M3_SS_TNILNSS_7ScaleInE1ELSU_1EEEEEENS5_6LayoutINS6_IJNSC_ILi2EEESD_SD_EEENS6_IJSD_SM_SM_EEEEENS6_IJNS5_10UnderscoreES12_S12_EEEEENS5_13SM90_TMA_LOADENS5_14ComposedLayoutINS5_7SwizzleILi2ELi4ELi3EEENS5_18smem_ptr_flag_bitsILi8EEENSX_INS6_IJNSC_ILi8EEESJ_EEENS6_IJSJ_SD_EEEEEEEvNS5_8identityES15_S1F_vS1G_EENS_8epilogue10collective18CollectiveEpilogueINS1I_30Sm90PtrArrayTmaWarpSpecializedILi4ELi2ELi16ELb1ELb0ELi2EEEJSK_NS6_IJSI_NSC_ILi32EEEEEENS_6half_tEPNS6_IJSD_lSM_EEES1P_S1R_NS1I_6fusion15FusionCallbacksIS1M_NS1S_17LinearCombinationIS1P_fS1P_fLNS_15FloatRoundStyleE2EEESK_S1O_JEEES15_NS16_INS17_ILi3ELi4ELi3EEENS19_ILi16EEENSX_INS6_IJSJ_S1B_EEENS6_IJSD_SJ_EEEEEEENS5_17SM75_U16x8_LDSM_TENS5_14SM90_TMA_STOREES23_NS5_17SM90_U16x8_STSM_TENS5_9Copy_AtomIJNS5_17SM90_U32x4_STSM_NES1P_EEEvEEEvvEEEEvNT_6ParamsE)
	.align		4
        /*000c*/ 	.word	index@(__assertfail)
	.align		4
        /*0010*/ 	.word	0x00000000
	.align		4
        /*0014*/ 	.word	0xfffffffe
	.align		4
        /*0018*/ 	.word	0x00000000
	.align		4
        /*001c*/ 	.word	0xfffffffd
	.align		4
        /*0020*/ 	.word	0x00000000
	.align		4
        /*0024*/ 	.word	0xfffffffc


//--------------------- .nv.constant4             --------------------------
	.section	.nv.constant4,"a",@progbits
	.align	8
	.align		8
.nv.constant4:
        /*0000*/ 	.dword	__assertfail
	.align		8
        /*0008*/ 	.dword	__unnamed_1
	.align		8
        /*0010*/ 	.dword	_ZN39_INTERNAL_a55d7fdb_4_k_cu_a8f4b6eb_28014cuda3std3__45__cpo5beginE
	.align		8
        /*0018*/ 	.dword	_ZN39_INTERNAL_a55d7fdb_4_k_cu_a8f4b6eb_28014cuda3std3__45__cpo3endE
	.align		8
        /*0020*/ 	.dword	_ZN39_INTERNAL_a55d7fdb_4_k_cu_a8f4b6eb_28014cuda3std3__45__cpo6cbeginE
	.align		8
        /*0028*/ 	.dword	_ZN39_INTERNAL_a55d7fdb_4_k_cu_a8f4b6eb_28014cuda3std3__45__cpo4cendE
	.align		8
        /*0030*/ 	.dword	_ZN39_INTERNAL_a55d7fdb_4_k_cu_a8f4b6eb_28014cuda3std3__441_GLOBAL__N__a55d7fdb_4_k_cu_a8f4b6eb_28016ignoreE
	.align		8
        /*0038*/ 	.dword	_ZN39_INTERNAL_a55d7fdb_4_k_cu_a8f4b6eb_28014cuda3std3__419piecewise_constructE
	.align		8
        /*0040*/ 	.dword	_ZN39_INTERNAL_a55d7fdb_4_k_cu_a8f4b6eb_28014cuda3std3__48in_placeE
	.align		8
        /*0048*/ 	.dword	_ZN39_INTERNAL_a55d7fdb_4_k_cu_a8f4b6eb_28014cuda3std6ranges3__45__cpo4swapE
	.align		8
        /*0050*/ 	.dword	_ZN39_INTERNAL_a55d7fdb_4_k_cu_a8f4b6eb_28014cuda3std6ranges3__45__cpo9iter_moveE
	.align		8
        /*0058*/ 	.dword	_ZN39_INTERNAL_a55d7fdb_4_k_cu_a8f4b6eb_28014cute7productE
	.align		8
        /*0060*/ 	.dword	_ZN39_INTERNAL_a55d7fdb_4_k_cu_a8f4b6eb_28014cute1_E
	.align		8
        /*0068*/ 	.dword	$str$24
	.align		8
        /*0070*/ 	.dword	$str$25


//--------------------- .text._ZN7cutlass13device_kernelINS_4gemm6kernel13GemmUniversalINS1_17GroupProblemShapeIN4cute5tupleIJiiiEEEEENS1_10collective13CollectiveMmaINS1_39MainloopSm90ArrayTmaGmmaWarpSpecializedILi8ENS6_IJNS5_1CILi1EEESD_SD_EEENS1_55KernelPtrArrayTmaWarpSpecializedCooperativeFP8FastAccumEEENS6_IJNSC_ILi256EEENSC_ILi128EEENSC_ILi64EEEEEENS_12float_e4m3_tEPNS6_IJlSD_NSC_ILi0EEEEEESL_SO_NS5_8TiledMMAINS5_8MMA_AtomIJNS5_4SM904GMMA31MMA_64x128x32_F32E4M3E4M3_SS_TNILNSS_7ScaleInE1ELSU_1EEEEEENS5_6LayoutINS6_IJNSC_ILi2EEESD_SD_EEENS6_IJSD_SM_SM_EEEEENS6_IJNS5_10UnderscoreES12_S12_EEEEENS5_13SM90_TMA_LOADENS5_14ComposedLayoutINS5_7SwizzleILi2ELi4ELi3EEENS5_18smem_ptr_flag_bitsILi8EEENSX_INS6_IJNSC_ILi8EEESJ_EEENS6_IJSJ_SD_EEEEEEEvNS5_8identityES15_S1F_vS1G_EENS_8epilogue10collective18CollectiveEpilogueINS1I_30Sm90PtrArrayTmaWarpSpecializedILi4ELi2ELi16ELb1ELb0ELi2EEEJSK_NS6_IJSI_NSC_ILi32EEEEEENS_6half_tEPNS6_IJSD_lSM_EEES1P_S1R_NS1I_6fusion15FusionCallbacksIS1M_NS1S_17LinearCombinationIS1P_fS1P_fLNS_15FloatRoundStyleE2EEESK_S1O_JEEES15_NS16_INS17_ILi3ELi4ELi3EEENS19_ILi16EEENSX_INS6_IJSJ_S1B_EEENS6_IJSD_SJ_EEEEEEENS5_17SM75_U16x8_LDSM_TENS5_14SM90_TMA_STOREES23_NS5_17SM90_U16x8_STSM_TENS5_9Copy_AtomIJNS5_17SM90_U32x4_STSM_NES1P_EEEvEEEvvEEEEvNT_6ParamsE --------------------------
	.section	.text._ZN7cutlass13device_kernelINS_4gemm6kernel13GemmUniversalINS1_17GroupProblemShapeIN4cute5tupleIJiiiEEEEENS1_10collective13CollectiveMmaINS1_39MainloopSm90ArrayTmaGmmaWarpSpecializedILi8ENS6_IJNS5_1CILi1EEESD_SD_EEENS1_55KernelPtrArrayTmaWarpSpecializedCooperativeFP8FastAccumEEENS6_IJNSC_ILi256EEENSC_ILi128EEENSC_ILi64EEEEEENS_12float_e4m3_tEPNS6_IJlSD_NSC_ILi0EEEEEESL_SO_NS5_8TiledMMAINS5_8MMA_AtomIJNS5_4SM904GMMA31MMA_64x128x32_F32E4M3E4M3_SS_TNILNSS_7ScaleInE1ELSU_1EEEEEENS5_6LayoutINS6_IJNSC_ILi2EEESD_SD_EEENS6_IJSD_SM_SM_EEEEENS6_IJNS5_10UnderscoreES12_S12_EEEEENS5_13SM90_TMA_LOADENS5_14ComposedLayoutINS5_7SwizzleILi2ELi4ELi3EEENS5_18smem_ptr_flag_bitsILi8EEENSX_INS6_IJNSC_ILi8EEESJ_EEENS6_IJSJ_SD_EEEEEEEvNS5_8identityES15_S1F_vS1G_EENS_8epilogue10collective18CollectiveEpilogueINS1I_30Sm90PtrArrayTmaWarpSpecializedILi4ELi2ELi16ELb1ELb0ELi2EEEJSK_NS6_IJSI_NSC_ILi32EEEEEENS_6half_tEPNS6_IJSD_lSM_EEES1P_S1R_NS1I_6fusion15FusionCallbacksIS1M_NS1S_17LinearCombinationIS1P_fS1P_fLNS_15FloatRoundStyleE2EEESK_S1O_JEEES15_NS16_INS17_ILi3ELi4ELi3EEENS19_ILi16EEENSX_INS6_IJSJ_S1B_EEENS6_IJSD_SJ_EEEEEEENS5_17SM75_U16x8_LDSM_TENS5_14SM90_TMA_STOREES23_NS5_17SM90_U16x8_STSM_TENS5_9Copy_AtomIJNS5_17SM90_U32x4_STSM_NES1P_EEEvEEEvvEEEEvNT_6ParamsE,"ax",@progbits
	.align	128
.text._ZN7cutlass13device_kernelINS_4gemm6kernel13GemmUniversalINS1_17GroupProblemShapeIN4cute5tupleIJiiiEEEEENS1_10collective13CollectiveMmaINS1_39MainloopSm90ArrayTmaGmmaWarpSpecializedILi8ENS6_IJNS5_1CILi1EEESD_SD_EEENS1_55KernelPtrArrayTmaWarpSpecializedCooperativeFP8FastAccumEEENS6_IJNSC_ILi256EEENSC_ILi128EEENSC_ILi64EEEEEENS_12float_e4m3_tEPNS6_IJlSD_NSC_ILi0EEEEEESL_SO_NS5_8TiledMMAINS5_8MMA_AtomIJNS5_4SM904GMMA31MMA_64x128x32_F32E4M3E4M3_SS_TNILNSS_7ScaleInE1ELSU_1EEEEEENS5_6LayoutINS6_IJNSC_ILi2EEESD_SD_EEENS6_IJSD_SM_SM_EEEEENS6_IJNS5_10UnderscoreES12_S12_EEEEENS5_13SM90_TMA_LOADENS5_14ComposedLayoutINS5_7SwizzleILi2ELi4ELi3EEENS5_18smem_ptr_flag_bitsILi8EEENSX_INS6_IJNSC_ILi8EEESJ_EEENS6_IJSJ_SD_EEEEEEEvNS5_8identityES15_S1F_vS1G_EENS_8epilogue10collective18CollectiveEpilogueINS1I_30Sm90PtrArrayTmaWarpSpecializedILi4ELi2ELi16ELb1ELb0ELi2EEEJSK_NS6_IJSI_NSC_ILi32EEEEEENS_6half_tEPNS6_IJSD_lSM_EEES1P_S1R_NS1I_6fusion15FusionCallbacksIS1M_NS1S_17LinearCombinationIS1P_fS1P_fLNS_15FloatRoundStyleE2EEESK_S1O_JEEES15_NS16_INS17_ILi3ELi4ELi3EEENS19_ILi16EEENSX_INS6_IJSJ_S1B_EEENS6_IJSD_SJ_EEEEEEENS5_17SM75_U16x8_LDSM_TENS5_14SM90_TMA_STOREES23_NS5_17SM90_U16x8_STSM_TENS5_9Copy_AtomIJNS5_17SM90_U32x4_STSM_NES1P_EEEvEEEvvEEEEvNT_6ParamsE:
        .type           _ZN7cutlass13device_kernelINS_4gemm6kernel13GemmUniversalINS1_17GroupProblemShapeIN4cute5tupleIJiiiEEEEENS1_10collective13CollectiveMmaINS1_39MainloopSm90ArrayTmaGmmaWarpSpecializedILi8ENS6_IJNS5_1CILi1EEESD_SD_EEENS1_55KernelPtrArrayTmaWarpSpecializedCooperativeFP8FastAccumEEENS6_IJNSC_ILi256EEENSC_ILi128EEENSC_ILi64EEEEEENS_12float_e4m3_tEPNS6_IJlSD_NSC_ILi0EEEEEESL_SO_NS5_8TiledMMAINS5_8MMA_AtomIJNS5_4SM904GMMA31MMA_64x128x32_F32E4M3E4M3_SS_TNILNSS_7ScaleInE1ELSU_1EEEEEENS5_6LayoutINS6_IJNSC_ILi2EEESD_SD_EEENS6_IJSD_SM_SM_EEEEENS6_IJNS5_10UnderscoreES12_S12_EEEEENS5_13SM90_TMA_LOADENS5_14ComposedLayoutINS5_7SwizzleILi2ELi4ELi3EEENS5_18smem_ptr_flag_bitsILi8EEENSX_INS6_IJNSC_ILi8EEESJ_EEENS6_IJSJ_SD_EEEEEEEvNS5_8identityES15_S1F_vS1G_EENS_8epilogue10collective18CollectiveEpilogueINS1I_30Sm90PtrArrayTmaWarpSpecializedILi4ELi2ELi16ELb1ELb0ELi2EEEJSK_NS6_IJSI_NSC_ILi32EEEEEENS_6half_tEPNS6_IJSD_lSM_EEES1P_S1R_NS1I_6fusion15FusionCallbacksIS1M_NS1S_17LinearCombinationIS1P_fS1P_fLNS_15FloatRoundStyleE2EEESK_S1O_JEEES15_NS16_INS17_ILi3ELi4ELi3EEENS19_ILi16EEENSX_INS6_IJSJ_S1B_EEENS6_IJSD_SJ_EEEEEEENS5_17SM75_U16x8_LDSM_TENS5_14SM90_TMA_STOREES23_NS5_17SM90_U16x8_STSM_TENS5_9Copy_AtomIJNS5_17SM90_U32x4_STSM_NES1P_EEEvEEEvvEEEEvNT_6ParamsE,@function
        .size           _ZN7cutlass13device_kernelINS_4gemm6kernel13GemmUniversalINS1_17GroupProblemShapeIN4cute5tupleIJiiiEEEEENS1_10collective13CollectiveMmaINS1_39MainloopSm90ArrayTmaGmmaWarpSpecializedILi8ENS6_IJNS5_1CILi1EEESD_SD_EEENS1_55KernelPtrArrayTmaWarpSpecializedCooperativeFP8FastAccumEEENS6_IJNSC_ILi256EEENSC_ILi128EEENSC_ILi64EEEEEENS_12float_e4m3_tEPNS6_IJlSD_NSC_ILi0EEEEEESL_SO_NS5_8TiledMMAINS5_8MMA_AtomIJNS5_4SM904GMMA31MMA_64x128x32_F32E4M3E4M3_SS_TNILNSS_7ScaleInE1ELSU_1EEEEEENS5_6LayoutINS6_IJNSC_ILi2EEESD_SD_EEENS6_IJSD_SM_SM_EEEEENS6_IJNS5_10UnderscoreES12_S12_EEEEENS5_13SM90_TMA_LOADENS5_14ComposedLayoutINS5_7SwizzleILi2ELi4ELi3EEENS5_18smem_ptr_flag_bitsILi8EEENSX_INS6_IJNSC_ILi8EEESJ_EEENS6_IJSJ_SD_EEEEEEEvNS5_8identityES15_S1F_vS1G_EENS_8epilogue10collective18CollectiveEpilogueINS1I_30Sm90PtrArrayTmaWarpSpecializedILi4ELi2ELi16ELb1ELb0ELi2EEEJSK_NS6_IJSI_NSC_ILi32EEEEEENS_6half_tEPNS6_IJSD_lSM_EEES1P_S1R_NS1I_6fusion15FusionCallbacksIS1M_NS1S_17LinearCombinationIS1P_fS1P_fLNS_15FloatRoundStyleE2EEESK_S1O_JEEES15_NS16_INS17_ILi3ELi4ELi3EEENS19_ILi16EEENSX_INS6_IJSJ_S1B_EEENS6_IJSD_SJ_EEEEEEENS5_17SM75_U16x8_LDSM_TENS5_14SM90_TMA_STOREES23_NS5_17SM90_U16x8_STSM_TENS5_9Copy_AtomIJNS5_17SM90_U32x4_STSM_NES1P_EEEvEEEvvEEEEvNT_6ParamsE,(.L_x_324 - _ZN7cutlass13device_kernelINS_4gemm6kernel13GemmUniversalINS1_17GroupProblemShapeIN4cute5tupleIJiiiEEEEENS1_10collective13CollectiveMmaINS1_39MainloopSm90ArrayTmaGmmaWarpSpecializedILi8ENS6_IJNS5_1CILi1EEESD_SD_EEENS1_55KernelPtrArrayTmaWarpSpecializedCooperativeFP8FastAccumEEENS6_IJNSC_ILi256EEENSC_ILi128EEENSC_ILi64EEEEEENS_12float_e4m3_tEPNS6_IJlSD_NSC_ILi0EEEEEESL_SO_NS5_8TiledMMAINS5_8MMA_AtomIJNS5_4SM904GMMA31MMA_64x128x32_F32E4M3E4M3_SS_TNILNSS_7ScaleInE1ELSU_1EEEEEENS5_6LayoutINS6_IJNSC_ILi2EEESD_SD_EEENS6_IJSD_SM_SM_EEEEENS6_IJNS5_10UnderscoreES12_S12_EEEEENS5_13SM90_TMA_LOADENS5_14ComposedLayoutINS5_7SwizzleILi2ELi4ELi3EEENS5_18smem_ptr_flag_bitsILi8EEENSX_INS6_IJNSC_ILi8EEESJ_EEENS6_IJSJ_SD_EEEEEEEvNS5_8identityES15_S1F_vS1G_EENS_8epilogue10collective18CollectiveEpilogueINS1I_30Sm90PtrArrayTmaWarpSpecializedILi4ELi2ELi16ELb1ELb0ELi2EEEJSK_NS6_IJSI_NSC_ILi32EEEEEENS_6half_tEPNS6_IJSD_lSM_EEES1P_S1R_NS1I_6fusion15FusionCallbacksIS1M_NS1S_17LinearCombinationIS1P_fS1P_fLNS_15FloatRoundStyleE2EEESK_S1O_JEEES15_NS16_INS17_ILi3ELi4ELi3EEENS19_ILi16EEENSX_INS6_IJSJ_S1B_EEENS6_IJSD_SJ_EEEEEEENS5_17SM75_U16x8_LDSM_TENS5_14SM90_TMA_STOREES23_NS5_17SM90_U16x8_STSM_TENS5_9Copy_AtomIJNS5_17SM90_U32x4_STSM_NES1P_EEEvEEEvvEEEEvNT_6ParamsE)
        .other          _ZN7cutlass13device_kernelINS_4gemm6kernel13GemmUniversalINS1_17GroupProblemShapeIN4cute5tupleIJiiiEEEEENS1_10collective13CollectiveMmaINS1_39MainloopSm90ArrayTmaGmmaWarpSpecializedILi8ENS6_IJNS5_1CILi1EEESD_SD_EEENS1_55KernelPtrArrayTmaWarpSpecializedCooperativeFP8FastAccumEEENS6_IJNSC_ILi256EEENSC_ILi128EEENSC_ILi64EEEEEENS_12float_e4m3_tEPNS6_IJlSD_NSC_ILi0EEEEEESL_SO_NS5_8TiledMMAINS5_8MMA_AtomIJNS5_4SM904GMMA31MMA_64x128x32_F32E4M3E4M3_SS_TNILNSS_7ScaleInE1ELSU_1EEEEEENS5_6LayoutINS6_IJNSC_ILi2EEESD_SD_EEENS6_IJSD_SM_SM_EEEEENS6_IJNS5_10UnderscoreES12_S12_EEEEENS5_13SM90_TMA_LOADENS5_14ComposedLayoutINS5_7SwizzleILi2ELi4ELi3EEENS5_18smem_ptr_flag_bitsILi8EEENSX_INS6_IJNSC_ILi8EEESJ_EEENS6_IJSJ_SD_EEEEEEEvNS5_8identityES15_S1F_vS1G_EENS_8epilogue10collective18CollectiveEpilogueINS1I_30Sm90PtrArrayTmaWarpSpecializedILi4ELi2ELi16ELb1ELb0ELi2EEEJSK_NS6_IJSI_NSC_ILi32EEEEEENS_6half_tEPNS6_IJSD_lSM_EEES1P_S1R_NS1I_6fusion15FusionCallbacksIS1M_NS1S_17LinearCombinationIS1P_fS1P_fLNS_15FloatRoundStyleE2EEESK_S1O_JEEES15_NS16_INS17_ILi3ELi4ELi3EEENS19_ILi16EEENSX_INS6_IJSJ_S1B_EEENS6_IJSD_SJ_EEEEEEENS5_17SM75_U16x8_LDSM_TENS5_14SM90_TMA_STOREES23_NS5_17SM90_U16x8_STSM_TENS5_9Copy_AtomIJNS5_17SM90_U32x4_STSM_NES1P_EEEvEEEvvEEEEvNT_6ParamsE,@"STO_CUDA_ENTRY STV_DEFAULT"
_ZN7cutlass13device_kernelINS_4gemm6kernel13GemmUniversalINS1_17GroupProblemShapeIN4cute5tupleIJiiiEEEEENS1_10collective13CollectiveMmaINS1_39MainloopSm90ArrayTmaGmmaWarpSpecializedILi8ENS6_IJNS5_1CILi1EEESD_SD_EEENS1_55KernelPtrArrayTmaWarpSpecializedCooperativeFP8FastAccumEEENS6_IJNSC_ILi256EEENSC_ILi128EEENSC_ILi64EEEEEENS_12float_e4m3_tEPNS6_IJlSD_NSC_ILi0EEEEEESL_SO_NS5_8TiledMMAINS5_8MMA_AtomIJNS5_4SM904GMMA31MMA_64x128x32_F32E4M3E4M3_SS_TNILNSS_7ScaleInE1ELSU_1EEEEEENS5_6LayoutINS6_IJNSC_ILi2EEESD_SD_EEENS6_IJSD_SM_SM_EEEEENS6_IJNS5_10UnderscoreES12_S12_EEEEENS5_13SM90_TMA_LOADENS5_14ComposedLayoutINS5_7SwizzleILi2ELi4ELi3EEENS5_18smem_ptr_flag_bitsILi8EEENSX_INS6_IJNSC_ILi8EEESJ_EEENS6_IJSJ_SD_EEEEEEEvNS5_8identityES15_S1F_vS1G_EENS_8epilogue10collective18CollectiveEpilogueINS1I_30Sm90PtrArrayTmaWarpSpecializedILi4ELi2ELi16ELb1ELb0ELi2EEEJSK_NS6_IJSI_NSC_ILi32EEEEEENS_6half_tEPNS6_IJSD_lSM_EEES1P_S1R_NS1I_6fusion15FusionCallbacksIS1M_NS1S_17LinearCombinationIS1P_fS1P_fLNS_15FloatRoundStyleE2EEESK_S1O_JEEES15_NS16_INS17_ILi3ELi4ELi3EEENS19_ILi16EEENSX_INS6_IJSJ_S1B_EEENS6_IJSD_SJ_EEEEEEENS5_17SM75_U16x8_LDSM_TENS5_14SM90_TMA_STOREES23_NS5_17SM90_U16x8_STSM_TENS5_9Copy_AtomIJNS5_17SM90_U32x4_STSM_NES1P_EEEvEEEvvEEEEvNT_6ParamsE:
[----:B------:R-:W1:Y:S08]  /*0000*/  LDC R1, c[0x0][0x28] ;  /* 0x00000a00ff017b82 */ /* 0x000e700000000800 */
[----:B------:R-:W2:Y:S01]  /*0010*/  LDC.64 R6, c[0x0][0x918] ;  /* 0x00024600ff067b82 */ /* 0x000ea20000000a00 */
[----:B------:R-:W-:Y:S01]  /*0020*/  ULDC.64 UR58, c[0x0][0x208] ;  /* 0x00008200003a7ab9 */ /* 0x000fe20000000a00 */
[----:B------:R-:W3:Y:S01]  /*0030*/  S2R R33, SR_TID.X ;  /* 0x0000000000217919 */ /* 0x000ee20000002100 */
[----:B------:R-:W-:Y:S01]  /*0040*/  ULDC UR4, c[0x0][0x910] ;  /* 0x0002440000047ab9 */ /* 0x000fe20000000800 */
[----:B------:R-:W-:Y:S01]  /*0050*/  ULDC.64 UR20, c[0x0][0x8d0] ;  /* 0x0002340000147ab9 */ /* 0x000fe20000000a00 */
[----:B------:R-:W-:Y:S01]  /*0060*/  ULDC.64 UR14, c[0x0][0x8c8] ;  /* 0x00023200000e7ab9 */ /* 0x000fe20000000a00 */
[----:B------:R-:W-:Y:S01]  /*0070*/  ULDC UR5, c[0x0][0x908] ;  /* 0x0002420000057ab9 */ /* 0x000fe20000000800 */
[----:B------:R-:W-:Y:S01]  /*0080*/  CS2R R8, SRZ ;  /* 0x0000000000087805 */ /* 0x000fe2000001ff00 */
[----:B------:R-:W-:Y:S01]  /*0090*/  S2UR UR40, SR_CTAID.X ;  /* 0x00000000002879c3 */ /* 0x000fe20000002500 */
[----:B------:R-:W-:Y:S01]  /*00a0*/  ULDC.64 UR22, c[0x0][0x8e8] ;  /* 0x00023a0000167ab9 */ /* 0x000fe20000000a00 */
[----:B------:R-:W-:Y:S01]  /*00b0*/  ULDC.64 UR16, c[0x0][0x8e0] ;  /* 0x0002380000107ab9 */ /* 0x000fe20000000a00 */
[----:B--2---:R-:W2:Y:S01]  /*00c0*/  LDG.E R2, desc[UR58][R6.64] ;  /* 0x0000003a06027981 */ /* 0x004ea2000c1e1900 */
[----:B------:R-:W-:-:S03]  /*00d0*/  IMAD.U32 R3, RZ, RZ, UR4 ;  /* 0x00000004ff037e24 */ /* 0x000fc6000f8e00ff */
[----:B------:R-:W4:Y:S01]  /*00e0*/  LDG.E R0, desc[UR58][R6.64+0x4] ;  /* 0x0000043a06007981 */ /* 0x000f22000c1e1900 */
[----:B---3--:R-:W-:-:S04]  /*00f0*/  LOP3.LUT R34, R33, 0x1f, RZ, 0xc0, !PT ;  /* 0x0000001f21227812 */ /* 0x008fc800078ec0ff */
[----:B------:R-:W-:Y:S01]  /*0100*/  ISETP.GE.AND P0, PT, R34, R3, PT ;  /* 0x000000032200720c */ /* 0x000fe20003f06270 */
[----:B------:R-:W3:Y:S01]  /*0110*/  S2UR UR4, SR_CTAID.Y ;  /* 0x00000000000479c3 */ /* 0x000ee20000002600 */
[----:B------:R-:W-:-:S04]  /*0120*/  UISETP.NE.U32.AND UP0, UPT, UR20, URZ, UPT ;  /* 0x0000003f1400728c */ /* 0x000fc8000bf05070 */
[----:B------:R-:W-:-:S07]  /*0130*/  UISETP.NE.AND.EX UP0, UPT, UR21, URZ, UPT, UP0 ;  /* 0x0000003f1500728c */ /* 0x000fce000bf05300 */
[----:B------:R-:W1:Y:S01]  /*0140*/  @!P0 LDC.64 R4, c[0x0][0x918] ;  /* 0x00024600ff048b82 */ /* 0x000e620000000a00 */
[----:B------:R-:W-:-:S03]  /*0150*/  UISETP.NE.AND UP3, UPT, UR5, 0x1, UPT ;  /* 0x000000010500788c */ /* 0x000fc6000bf65270 */
[----:B------:R-:W-:-:S08]  /*0160*/  @UP0 ULDC UR8, c[0x0][0x8dc] ;  /* 0x0002370000080ab9 */ /* 0x000fd00000000800 */
[----:B------:R-:W-:Y:S01]  /*0170*/  @UP3 ULDC UR12, c[0x0][0x10] ;  /* 0x00000400000c3ab9 */ /* 0x000fe20000000800 */
[----:B------:R-:W-:Y:S02]  /*0180*/  @UP3 UMOV UR5, URZ ;  /* 0x0000003f00053c82 */ /* 0x000fe40008000000 */
[----:B---3--:R-:W-:Y:S01]  /*0190*/  @UP3 UIMAD.WIDE.U32 UR12, UR40, UR12, UR4 ;  /* 0x0000000c280c32a5 */ /* 0x008fe2000f8e0004 */
[----:B------:R-:W-:Y:S01]  /*01a0*/  @UP3 UMOV UR9, URZ ;  /* 0x0000003f00093c82 */ /* 0x000fe20008000000 */
[----:B-1----:R-:W-:Y:S02]  /*01b0*/  @!P0 IMAD.WIDE.U32 R4, R34, 0xc, R4 ;  /* 0x0000000c22048825 */ /* 0x002fe400078e0004 */
[----:B------:R-:W-:-:S03]  /*01c0*/  @UP3 UIADD3 UR9, UR13, UR9, URZ ;  /* 0x000000090d093290 */ /* 0x000fc6000fffe03f */
[----:B------:R-:W-:Y:S01]  /*01d0*/  @UP3 UMOV UR10, UR12 ;  /* 0x0000000c000a3c82 */ /* 0x000fe20008000000 */
[----:B------:R1:W5:Y:S04]  /*01e0*/  @!P0 LDG.E R8, desc[UR58][R4.64] ;  /* 0x0000003a04088981 */ /* 0x000368000c1e1900 */
[----:B------:R1:W5:Y:S01]  /*01f0*/  @!P0 LDG.E R9, desc[UR58][R4.64+0x4] ;  /* 0x0000043a04098981 */ /* 0x000362000c1e1900 */
[----:B------:R-:W-:Y:S01]  /*0200*/  ISETP.NE.U32.AND P0, PT, RZ, UR22, PT ;  /* 0x00000016ff007c0c */ /* 0x000fe2000bf05070 */
[----:B------:R-:W-:Y:S01]  /*0210*/  @!UP3 ULDC UR5, c[0x0][0xc] ;  /* 0x000003000005bab9 */ /* 0x000fe20000000800 */
[----:B------:R-:W-:Y:S02]  /*0220*/  UMOV UR41, URZ ;  /* 0x0000003f00297c82 */ /* 0x000fe40008000000 */
[----:B------:R-:W-:Y:S01]  /*0230*/  ISETP.NE.AND.EX P0, PT, RZ, UR23, PT, P0 ;  /* 0x00000017ff007c0c */ /* 0x000fe2000bf05300 */
[----:B------:R-:W-:-:S07]  /*0240*/  @!UP3 UIMAD.WIDE.U32 UR4, UR5, UR4, UR40 ;  /* 0x000000040504b2a5 */ /* 0x000fce000f8e0028 */
[----:B------:R-:W-:Y:S01]  /*0250*/  @!UP3 UMOV UR9, UR5 ;  /* 0x000000050009bc82 */ /* 0x000fe20008000000 */
[----:B------:R-:W-:Y:S01]  /*0260*/  @!UP3 UMOV UR10, UR4 ;  /* 0x00000004000abc82 */ /* 0x000fe20008000000 */
[----:B--2---:R-:W-:-:S13]  /*0270*/  R2UR UR11, R2 ;  /* 0x00000000020b72ca */ /* 0x004fda00000e0000 */
[----:B------:R-:W-:-:S04]  /*0280*/  UIADD3 UR6, UP1, UR11, UR14, URZ ;  /* 0x0000000e0b067290 */ /* 0x000fc8000ff3e03f */
[----:B------:R-:W-:Y:S02]  /*0290*/  ULEA.HI.X.SX32 UR11, UR11, UR15, 0x1, UP1 ;  /* 0x0000000f0b0b7291 */ /* 0x000fe400088f0e3f */
[----:B------:R-:W-:Y:S01]  /*02a0*/  UIADD3 UR6, UP1, UR6, -0x1, URZ ;  /* 0xffffffff06067890 */ /* 0x000fe2000ff3e03f */
[----:B----4-:R-:W-:-:S03]  /*02b0*/  R2UR UR24, R0 ;  /* 0x00000000001872ca */ /* 0x010fc600000e0000 */
[----:B------:R-:W-:Y:S02]  /*02c0*/  UIADD3.X UR11, UR11, -0x1, URZ, UP1, !UPT ;  /* 0xffffffff0b0b7890 */ /* 0x000fe40008ffe43f */
[----:B------:R-:W-:-:S04]  /*02d0*/  @UP0 UIADD3 UR8, UP1, UR6, UR8, URZ ;  /* 0x0000000806080290 */ /* 0x000fc8000ff3e03f */
[----:B------:R-:W-:-:S04]  /*02e0*/  @UP0 UIADD3.X UR26, URZ, UR11, URZ, UP1, !UPT ;  /* 0x0000000b3f1a0290 */ /* 0x000fc80008ffe43f */
[----:B------:R-:W-:Y:S02]  /*02f0*/  @UP0 UIMAD.WIDE.U32 UR18, UR26, UR20, URZ ;  /* 0x000000141a1202a5 */ /* 0x000fe4000f8e003f */
[----:B------:R-:W-:Y:S02]  /*0300*/  @UP0 UIMAD.WIDE.U32 UR12, UR8, UR20, URZ ;  /* 0x00000014080c02a5 */ /* 0x000fe4000f8e003f */
[----:B------:R-:W-:Y:S02]  /*0310*/  @UP0 UIMAD.WIDE.U32 UR18, UP1, UR8, UR21, UR18 ;  /* 0x00000015081202a5 */ /* 0x000fe4000f820012 */
[----:B------:R-:W-:Y:S02]  /*0320*/  UIADD3 UR7, UP2, UR24, UR16, URZ ;  /* 0x0000001018077290 */ /* 0x000fe4000ff5e03f */
[----:B------:R-:W-:Y:S02]  /*0330*/  @UP0 UIADD3.X UR25, URZ, URZ, URZ, UP1, !UPT ;  /* 0x0000003f3f190290 */ /* 0x000fe40008ffe43f */
[----:B------:R-:W-:-:S02]  /*0340*/  @UP0 UIADD3 URZ, UP1, UR13, UR18, URZ ;  /* 0x000000120d3f0290 */ /* 0x000fc4000ff3e03f */
[----:B------:R-:W-:-:S03]  /*0350*/  ULEA.HI.X.SX32 UR8, UR24, UR17, 0x1, UP2 ;  /* 0x0000001118087291 */ /* 0x000fc600090f0e3f */
[----:B------:R-:W-:Y:S02]  /*0360*/  @UP0 UMOV UR24, UR19 ;  /* 0x0000001300180c82 */ /* 0x000fe40008000000 */
[----:B------:R-:W-:Y:S02]  /*0370*/  @UP0 UIMAD.WIDE.U32.X UR12, UR26, UR21, UR24, UP1 ;  /* 0x000000151a0c02a5 */ /* 0x000fe400088e0418 */
[----:B------:R-:W-:-:S04]  /*0380*/  UIADD3 UR19, UP1, UR7, -0x1, URZ ;  /* 0xffffffff07137890 */ /* 0x000fc8000ff3e03f */
[----:B------:R-:W-:Y:S01]  /*0390*/  UIADD3.X UR5, UR8, -0x1, URZ, UP1, !UPT ;  /* 0xffffffff08057890 */ /* 0x000fe20008ffe43f */
[----:B------:R-:W-:Y:S01]  /*03a0*/  @UP0 UMOV UR6, UR12 ;  /* 0x0000000c00060c82 */ /* 0x000fe20008000000 */
[----:B------:R-:W-:Y:S01]  /*03b0*/  @UP0 UMOV UR11, UR13 ;  /* 0x0000000d000b0c82 */ /* 0x000fe20008000000 */
[----:B-1----:R-:W-:Y:S09]  /*03c0*/  @!P0 BRA `(.L_x_0) ;  /* 0x00000000002c8947 */ /* 0x002ff20003800000 */
[----:B------:R-:W-:Y:S02]  /*03d0*/  ULDC UR7, c[0x0][0x8f4] ;  /* 0x00023d0000077ab9 */ /* 0x000fe40000000800 */
[----:B------:R-:W-:-:S04]  /*03e0*/  UIADD3 UR7, UP1, UR19, UR7, URZ ;  /* 0x0000000713077290 */ /* 0x000fc8000ff3e03f */
[----:B------:R-:W-:-:S04]  /*03f0*/  UIADD3.X UR8, URZ, UR5, URZ, UP1, !UPT ;  /* 0x000000053f087290 */ /* 0x000fc80008ffe43f */
[----:B------:R-:W-:-:S04]  /*0400*/  UIMAD.WIDE.U32 UR4, UR8, UR22, URZ ;  /* 0x00000016080472a5 */ /* 0x000fc8000f8e003f */
[----:B------:R-:W-:Y:S02]  /*0410*/  UIMAD.WIDE.U32 UR12, UP1, UR7, UR23, UR4 ;  /* 0x00000017070c72a5 */ /* 0x000fe4000f820004 */
[----:B------:R-:W-:Y:S02]  /*0420*/  UIMAD.WIDE.U32 UR4, UR7, UR22, URZ ;  /* 0x00000016070472a5 */ /* 0x000fe4000f8e003f */
[----:B------:R-:W-:Y:S02]  /*0430*/  UIADD3.X UR19, URZ, URZ, URZ, UP1, !UPT ;  /* 0x0000003f3f137290 */ /* 0x000fe40008ffe43f */
[----:B------:R-:W-:Y:S01]  /*0440*/  UIADD3 URZ, UP1, UR5, UR12, URZ ;  /* 0x0000000c053f7290 */ /* 0x000fe2000ff3e03f */
[----:B------:R-:W-:-:S03]  /*0450*/  UMOV UR18, UR13 ;  /* 0x0000000d00127c82 */ /* 0x000fc60008000000 */
[----:B------:R-:W-:-:S07]  /*0460*/  UIMAD.WIDE.U32.X UR4, UR8, UR23, UR18, UP1 ;  /* 0x00000017080472a5 */ /* 0x000fce00088e0412 */
[----:B------:R-:W-:-:S05]  /*0470*/  UMOV UR19, UR4 ;  /* 0x0000000400137c82 */ /* 0x000fca0008000000 */
.L_x_0:
[----:B------:R-:W-:Y:S01]  /*0480*/  ULDC UR8, c[0x0][0x934] ;  /* 0x00024d0000087ab9 */ /* 0x000fe20000000800 */
[----:B------:R-:W-:Y:S01]  /*0490*/  ULDC UR7, c[0x0][0x904] ;  /* 0x0002410000077ab9 */ /* 0x000fe20000000800 */
[----:B------:R-:W-:Y:S01]  /*04a0*/  ULDC UR4, c[0x0][0x938] ;  /* 0x00024e0000047ab9 */ /* 0x000fe20000000800 */
[----:B------:R-:W-:Y:S01]  /*04b0*/  USHF.L.U32 UR8, UR8, UR7, URZ ;  /* 0x0000000708087299 */ /* 0x000fe2000800063f */
[----:B------:R-:W-:Y:S01]  /*04c0*/  SHF.R.U32.HI R13, RZ, 0x5, R33 ;  /* 0x00000005ff0d7819 */ /* 0x000fe20000011621 */
[----:B------:R-:W-:Y:S01]  /*04d0*/  USHF.L.U32 UR7, UR4, UR7, URZ ;  /* 0x0000000704077299 */ /* 0x000fe2000800063f */
[----:B------:R-:W-:Y:S01]  /*04e0*/  ULDC UR18, c[0x0][0x8d8] ;  /* 0x0002360000127ab9 */ /* 0x000fe20000000800 */
[----:B------:R-:W-:Y:S02]  /*04f0*/  ULDC UR28, c[0x0][0x8f0] ;  /* 0x00023c00001c7ab9 */ /* 0x000fe40000000800 */
[----:B------:R-:W-:Y:S01]  /*0500*/  IMAD.U32 R10, RZ, RZ, UR8 ;  /* 0x00000008ff0a7e24 */ /* 0x000fe2000f8e00ff */
[----:B------:R-:W-:Y:S01]  /*0510*/  USHF.R.U64 UR11, UR6, UR18, UR11 ;  /* 0x00000012060b7299 */ /* 0x000fe2000800120b */
[----:B------:R-:W-:Y:S01]  /*0520*/  IMAD.U32 R11, RZ, RZ, UR7 ;  /* 0x00000007ff0b7e24 */ /* 0x000fe2000f8e00ff */
[----:B------:R-:W-:-:S02]  /*0530*/  USHF.R.U64 UR6, UR19, UR28, UR5 ;  /* 0x0000001c13067299 */ /* 0x000fc40008001205 */
[----:B------:R-:W-:Y:S01]  /*0540*/  IABS R0, R10 ;  /* 0x0000000a00007213 */ /* 0x000fe20000000000 */
[----:B------:R-:W-:Y:S01]  /*0550*/  UIADD3 UR11, UR11, -0x1, UR8 ;  /* 0xffffffff0b0b7890 */ /* 0x000fe2000fffe008 */
[----:B------:R-:W-:Y:S01]  /*0560*/  IABS R2, R11 ;  /* 0x0000000b00027213 */ /* 0x000fe20000000000 */
[----:B------:R-:W-:Y:S01]  /*0570*/  UIADD3 UR6, UR6, -0x1, UR7 ;  /* 0xffffffff06067890 */ /* 0x000fe2000fffe007 */
[----:B------:R-:W-:Y:S01]  /*0580*/  R2UR UR27, R0 ;  /* 0x00000000001b72ca */ /* 0x000fe200000e0000 */
[----:B------:R-:W-:Y:S01]  /*0590*/  UMOV UR4, URZ ;  /* 0x0000003f00047c82 */ /* 0x000fe20008000000 */
[----:B------:R-:W-:Y:S01]  /*05a0*/  UISETP.GE.AND UP5, UPT, UR11, URZ, UPT ;  /* 0x0000003f0b00728c */ /* 0x000fe2000bfa6270 */
[----:B------:R-:W-:Y:S01]  /*05b0*/  IMAD.MOV.U32 R0, RZ, RZ, R2 ;  /* 0x000000ffff007224 */ /* 0x000fe200078e0002 */
[----:B------:R-:W-:Y:S01]  /*05c0*/  UISETP.NE.AND UP4, UPT, UR8, URZ, UPT ;  /* 0x0000003f0800728c */ /* 0x000fe2000bf85270 */
[----:B------:R-:W-:-:S03]  /*05d0*/  UMOV UR54, 0x1 ;  /* 0x0000000100367882 */ /* 0x000fc60000000000 */
[----:B------:R-:W-:-:S05]  /*05e0*/  R2UR UR26, R0 ;  /* 0x00000000001a72ca */ /* 0x000fca00000e0000 */
[----:B------:R-:W1:Y:S08]  /*05f0*/  I2F.RP R0, UR27 ;  /* 0x0000001b00007d06 */ /* 0x000e700008209400 */
[----:B------:R-:W2:Y:S08]  /*0600*/  I2F.RP R4, UR26 ;  /* 0x0000001a00047d06 */ /* 0x000eb00008209400 */
[----:B-1----:R-:W1:Y:S08]  /*0610*/  MUFU.RCP R0, R0 ;  /* 0x0000000000007308 */ /* 0x002e700000001000 */
[----:B--2---:R-:W2:Y:S01]  /*0620*/  MUFU.RCP R4, R4 ;  /* 0x0000000400047308 */ /* 0x004ea20000001000 */
[----:B-1----:R-:W-:-:S02]  /*0630*/  VIADD R2, R0, 0xffffffe ;  /* 0x0ffffffe00027836 */ /* 0x002fc40000000000 */
[----:B------:R-:W-:-:S05]  /*0640*/  IMAD.U32 R0, RZ, RZ, UR11 ;  /* 0x0000000bff007e24 */ /* 0x000fca000f8e00ff */
[----:B------:R-:W1:Y:S01]  /*0650*/  F2I.FTZ.U32.TRUNC.NTZ R2, R2 ;  /* 0x0000000200027305 */ /* 0x000e62000021f000 */
[----:B------:R-:W-:Y:S01]  /*0660*/  IABS R0, R0 ;  /* 0x0000000000007213 */ /* 0x000fe20000000000 */
[----:B--2---:R-:W-:Y:S01]  /*0670*/  VIADD R5, R4, 0xffffffe ;  /* 0x0ffffffe04057836 */ /* 0x004fe20000000000 */
[----:B------:R-:W-:Y:S02]  /*0680*/  IABS R4, R10 ;  /* 0x0000000a00047213 */ /* 0x000fe40000000000 */
[----:B------:R-:W-:-:S03]  /*0690*/  R2UR UR31, R0 ;  /* 0x00000000001f72ca */ /* 0x000fc600000e0000 */
[----:B------:R-:W2:Y:S01]  /*06a0*/  F2I.FTZ.U32.TRUNC.NTZ R5, R5 ;  /* 0x0000000500057305 */ /* 0x000ea2000021f000 */
[----:B------:R-:W-:Y:S01]  /*06b0*/  IMAD.MOV R4, RZ, RZ, -R4 ;  /* 0x000000ffff047224 */ /* 0x000fe200078e0a04 */
[----:B-1----:R-:W-:Y:S01]  /*06c0*/  R2UR UR5, R2 ;  /* 0x00000000020572ca */ /* 0x002fe200000e0000 */
[----:B------:R-:W-:Y:S01]  /*06d0*/  IMAD.U32 R2, RZ, RZ, UR6 ;  /* 0x00000006ff027e24 */ /* 0x000fe2000f8e00ff */
[----:B--2---:R-:W-:-:S04]  /*06e0*/  R2UR UR13, R5 ;  /* 0x00000000050d72ca */ /* 0x004fc800000e0000 */
[----:B------:R-:W-:Y:S01]  /*06f0*/  IABS R5, R2 ;  /* 0x0000000200057213 */ /* 0x000fe20000000000 */
[----:B------:R-:W-:Y:S01]  /*0700*/  IMAD.MOV.U32 R2, RZ, RZ, R4 ;  /* 0x000000ffff027224 */ /* 0x000fe200078e0004 */
[----:B------:R-:W-:-:S05]  /*0710*/  IABS R4, R11 ;  /* 0x0000000b00047213 */ /* 0x000fca0000000000 */
[----:B------:R-:W-:Y:S01]  /*0720*/  UIADD3 UR12, URZ, -UR5, URZ ;  /* 0x800000053f0c7290 */ /* 0x000fe2000fffe03f */
[----:B------:R-:W-:Y:S01]  /*0730*/  IMAD.MOV.U32 R0, RZ, RZ, R5 ;  /* 0x000000ffff007224 */ /* 0x000fe200078e0005 */
[----:B------:R-:W-:Y:S02]  /*0740*/  R2UR UR29, R2 ;  /* 0x00000000021d72ca */ /* 0x000fe400000e0000 */
[----:B------:R-:W-:Y:S01]  /*0750*/  UIMAD UR12, UR12, UR27, URZ ;  /* 0x0000001b0c0c72a4 */ /* 0x000fe2000f8e023f */
[----:B------:R-:W-:Y:S01]  /*0760*/  IMAD.MOV R4, RZ, RZ, -R4 ;  /* 0x000000ffff047224 */ /* 0x000fe200078e0a04 */
[----:B------:R-:W1:Y:S01]  /*0770*/  SHFL.IDX PT, R2, R13, RZ, 0x1f ;  /* 0x00001fff0d027589 */ /* 0x000e6200000e0000 */
[----:B------:R-:W-:Y:S01]  /*0780*/  R2UR UR32, R0 ;  /* 0x00000000002072ca */ /* 0x000fe200000e0000 */
[----:B------:R-:W-:Y:S02]  /*0790*/  UIADD3 UR24, URZ, -UR13, URZ ;  /* 0x8000000d3f187290 */ /* 0x000fe4000fffe03f */
[----:B------:R-:W-:Y:S01]  /*07a0*/  UIMAD.WIDE.U32 UR4, UR5, UR12, UR4 ;  /* 0x0000000c050472a5 */ /* 0x000fe2000f8e0004 */
[----:B------:R-:W-:Y:S01]  /*07b0*/  MOV R0, R4 ;  /* 0x0000000400007202 */ /* 0x000fe20000000f00 */
[----:B------:R-:W-:Y:S01]  /*07c0*/  UIMAD UR24, UR24, UR26, URZ ;  /* 0x0000001a181872a4 */ /* 0x000fe2000f8e023f */
[----:B------:R-:W-:-:S02]  /*07d0*/  UMOV UR12, URZ ;  /* 0x0000003f000c7c82 */ /* 0x000fc40008000000 */
[----:B------:R-:W-:Y:S01]  /*07e0*/  R2UR UR30, R0 ;  /* 0x00000000001e72ca */ /* 0x000fe200000e0000 */
[----:B------:R-:W-:Y:S01]  /*07f0*/  UIMAD.WIDE.U32 UR24, UR13, UR24, UR12 ;  /* 0x000000180d1872a5 */ /* 0x000fe2000f8e000c */
[----:B------:R-:W-:Y:S02]  /*0800*/  SHF.R.U32.HI R0, RZ, 0x7, R33 ;  /* 0x00000007ff007819 */ /* 0x000fe40000011621 */
[----:B------:R-:W-:Y:S02]  /*0810*/  UMOV UR13, UR5 ;  /* 0x00000005000d7c82 */ /* 0x000fe40008000000 */
[----:B------:R-:W-:Y:S02]  /*0820*/  UIMAD.WIDE.U32 UR4, UR13, UR31, URZ ;  /* 0x0000001f0d0472a5 */ /* 0x000fe4000f8e003f */
[----:B------:R-:W-:Y:S01]  /*0830*/  UMOV UR19, UR25 ;  /* 0x0000001900137c82 */ /* 0x000fe20008000000 */
[----:B------:R-:W2:Y:S01]  /*0840*/  SHFL.IDX PT, R0, R0, RZ, 0x1f ;  /* 0x00001fff00007589 */ /* 0x000ea200000e0000 */
[----:B------:R-:W-:-:S02]  /*0850*/  UIMAD UR5, UR5, UR29, UR31 ;  /* 0x0000001d050572a4 */ /* 0x000fc4000f8e021f */
[----:B------:R-:W-:Y:S02]  /*0860*/  UIMAD.WIDE.U32 UR24, UR19, UR32, URZ ;  /* 0x00000020131872a5 */ /* 0x000fe4000f8e003f */
[----:B------:R-:W-:Y:S01]  /*0870*/  UISETP.GT.U32.AND UP1, UPT, UR27, UR5, UPT ;  /* 0x000000051b00728c */ /* 0x000fe2000bf24070 */
[----:B-1----:R-:W-:Y:S01]  /*0880*/  R2UR UR33, R2 ;  /* 0x00000000022172ca */ /* 0x002fe200000e0000 */
[----:B------:R-:W-:Y:S02]  /*0890*/  UIMAD UR25, UR25, UR30, UR32 ;  /* 0x0000001e191972a4 */ /* 0x000fe4000f8e0220 */
[----:B------:R-:W-:Y:S02]  /*08a0*/  ULOP3.LUT UR31, URZ, UR8, URZ, 0x33, !UPT ;  /* 0x000000083f1f7292 */ /* 0x000fe4000f8e333f */
[----:B------:R-:W-:Y:S02]  /*08b0*/  UISETP.GT.U32.AND UP2, UPT, UR26, UR25, UPT ;  /* 0x000000191a00728c */ /* 0x000fe4000bf44070 */
[----:B------:R-:W-:-:S03]  /*08c0*/  ULOP3.LUT UR32, URZ, UR7, URZ, 0x33, !UPT ;  /* 0x000000073f207292 */ /* 0x000fc6000f8e333f */
[----:B------:R-:W-:-:S03]  /*08d0*/  @!UP1 UIADD3 UR5, UR5, -UR27, URZ ;  /* 0x8000001b05059290 */ /* 0x000fc6000fffe03f */
[----:B------:R-:W-:Y:S02]  /*08e0*/  USHF.R.S32.HI UR4, URZ, 0x1f, UR33 ;  /* 0x0000001f3f047899 */ /* 0x000fe40008011421 */
[----:B------:R-:W-:Y:S01]  /*08f0*/  ISETP.NE.AND P1, PT, RZ, UR33, PT ;  /* 0x00000021ff007c0c */ /* 0x000fe2000bf25270 */
[----:B------:R-:W-:Y:S02]  /*0900*/  UISETP.GT.U32.AND UP6, UPT, UR27, UR5, UPT ;  /* 0x000000051b00728c */ /* 0x000fe4000bfc4070 */
[----:B------:R-:W-:Y:S01]  /*0910*/  @!UP2 UIADD3 UR25, UR25, -UR26, URZ ;  /* 0x8000001a1919a290 */ /* 0x000fe2000fffe03f */
[----:B--2---:R-:W-:Y:S01]  /*0920*/  R2UR UR12, R0 ;  /* 0x00000000000c72ca */ /* 0x004fe200000e0000 */
[----:B------:R-:W-:Y:S02]  /*0930*/  UISETP.NE.AND UP2, UPT, UR7, URZ, UPT ;  /* 0x0000003f0700728c */ /* 0x000fe4000bf45270 */
[----:B------:R-:W-:Y:S02]  /*0940*/  UISETP.GT.U32.AND UP1, UPT, UR26, UR25, UPT ;  /* 0x000000191a00728c */ /* 0x000fe4000bf24070 */
[----:B------:R-:W-:-:S03]  /*0950*/  ULEA.HI UR4, UR4, UR33, URZ, 0x2 ;  /* 0x0000002104047291 */ /* 0x000fc6000f8f103f */
[----:B------:R-:W-:Y:S02]  /*0960*/  @!UP6 UIADD3 UR5, UR5, -UR27, URZ ;  /* 0x8000001b0505e290 */ /* 0x000fe4000fffe03f */
[----:B------:R-:W-:Y:S02]  /*0970*/  UISETP.GE.AND UP6, UPT, UR6, URZ, UPT ;  /* 0x0000003f0600728c */ /* 0x000fe4000bfc6270 */
[----:B------:R-:W-:Y:S02]  /*0980*/  @!UP5 UIADD3 UR5, -UR5, URZ, URZ ;  /* 0x0000003f0505d290 */ /* 0x000fe4000fffe13f */
[----:B------:R-:W-:Y:S02]  /*0990*/  @!UP1 UIADD3 UR25, UR25, -UR26, URZ ;  /* 0x8000001a19199290 */ /* 0x000fe4000fffe03f */
[----:B------:R-:W-:Y:S02]  /*09a0*/  USEL UR5, UR31, UR5, !UP4 ;  /* 0x000000051f057287 */ /* 0x000fe4000e000000 */
[----:B------:R-:W-:-:S02]  /*09b0*/  ULOP3.LUT UR4, UR4, 0xfffffffc, URZ, 0xc0, !UPT ;  /* 0xfffffffc04047892 */ /* 0x000fc4000f8ec03f */
[----:B------:R-:W-:Y:S02]  /*09c0*/  UIADD3 UR5, UR11, -UR5, URZ ;  /* 0x800000050b057290 */ /* 0x000fe4000fffe03f */
[----:B------:R-:W-:Y:S02]  /*09d0*/  @!UP6 UIADD3 UR25, -UR25, URZ, URZ ;  /* 0x0000003f1919e290 */ /* 0x000fe4000fffe13f */
[----:B------:R-:W-:Y:S02]  /*09e0*/  UIADD3 UR55, UR33, -UR4, URZ ;  /* 0x8000000421377290 */ /* 0x000fe4000fffe03f */
[----:B------:R-:W-:Y:S02]  /*09f0*/  USEL UR25, UR32, UR25, !UP2 ;  /* 0x0000001920197287 */ /* 0x000fe4000d000000 */
[----:B------:R-:W-:Y:S02]  /*0a00*/  UISETP.NE.AND UP1, UPT, UR12, URZ, UPT ;  /* 0x0000003f0c00728c */ /* 0x000fe4000bf25270 */
[----:B------:R-:W-:-:S02]  /*0a10*/  UIADD3 UR25, UR6, -UR25, URZ ;  /* 0x8000001906197290 */ /* 0x000fc4000fffe03f */
[----:B------:R-:W-:Y:S02]  /*0a20*/  UISETP.EQ.AND UP5, UPT, UR55, 0x3, !UP1 ;  /* 0x000000033700788c */ /* 0x000fe4000cfa2270 */
[----:B------:R-:W-:Y:S02]  /*0a30*/  UIMAD UR24, UR5, UR25, URZ ;  /* 0x00000019051872a4 */ /* 0x000fe4000f8e023f */
[----:B------:R-:W-:Y:S02]  /*0a40*/  USEL UR4, UR25, UR5, !UP3 ;  /* 0x0000000519047287 */ /* 0x000fe4000d800000 */
[----:B------:R-:W-:Y:S02]  /*0a50*/  USHF.R.S32.HI UR25, URZ, 0x1f, UR24 ;  /* 0x0000001f3f197899 */ /* 0x000fe40008011418 */
[----:B------:R-:W-:Y:S01]  /*0a60*/  USHF.R.S32.HI UR5, URZ, 0x1f, UR4 ;  /* 0x0000001f3f057899 */ /* 0x000fe20008011404 */
[----:B------:R-:W-:Y:S01]  /*0a70*/  IMAD.U32 R6, RZ, RZ, UR24 ;  /* 0x00000018ff067e24 */ /* 0x000fe2000f8e00ff */
[----:B------:R-:W-:Y:S01]  /*0a80*/  USEL UR54, UR54, 0x2, UP5 ;  /* 0x0000000236367887 */ /* 0x000fe2000a800000 */
[----:B------:R-:W-:-:S02]  /*0a90*/  IMAD.U32 R4, RZ, RZ, UR4 ;  /* 0x00000004ff047e24 */ /* 0x000fc4000f8e00ff */
[----:B------:R-:W-:Y:S02]  /*0aa0*/  IMAD.U32 R7, RZ, RZ, UR25 ;  /* 0x00000019ff077e24 */ /* 0x000fe4000f8e00ff */
[----:B------:R-:W-:Y:S01]  /*0ab0*/  IMAD.U32 R5, RZ, RZ, UR5 ;  /* 0x00000005ff057e24 */ /* 0x000fe2000f8e00ff */
[----:B------:R-:W-:Y:S06]  /*0ac0*/  @P1 BRA `(.L_x_1) ;  /* 0x0000000000841947 */ /* 0x000fec0003800000 */
[----:B------:R-:W-:Y:S01]  /*0ad0*/  ELECT P1, URZ, PT ;  /* 0x00000000003f782f */ /* 0x000fe20003820000 */
[----:B------:R-:W-:-:S12]  /*0ae0*/  BSSY B0, `(.L_x_1) ;  /* 0x000001f000007945 */ /* 0x000fd80003800000 */
[----:B------:R-:W-:Y:S05]  /*0af0*/  @!P1 BRA `(.L_x_2) ;  /* 0x0000000000749947 */ /* 0x000fea0003800000 */
[----:B------:R-:W1:Y:S01]  /*0b00*/  S2UR UR6, SR_CgaCtaId ;  /* 0x00000000000679c3 */ /* 0x000e620000008800 */
[----:B------:R-:W-:Y:S01]  /*0b10*/  UMOV UR4, 0x400 ;  /* 0x0000040000047882 */ /* 0x000fe20000000000 */
[----:B------:R-:W-:Y:S01]  /*0b20*/  UMOV UR5, 0x1 ;  /* 0x0000000100057882 */ /* 0x000fe20000000000 */
[----:B------:R-:W-:Y:S02]  /*0b30*/  UMOV UR24, 0x140 ;  /* 0x0000014000187882 */ /* 0x000fe40000000000 */
[----:B------:R-:W-:-:S04]  /*0b40*/  UIADD3 UR24, -UR24, 0x100000, URZ ;  /* 0x0010000018187890 */ /* 0x000fc8000fffe13f */
[----:B------:R-:W-:Y:S02]  /*0b50*/  USHF.L.U32 UR25, UR24, 0xb, URZ ;  /* 0x0000000b18197899 */ /* 0x000fe4000800063f */
[----:B------:R-:W-:Y:S02]  /*0b60*/  USHF.L.U32 UR24, UR24, 0x1, URZ ;  /* 0x0000000118187899 */ /* 0x000fe4000800063f */
[----:B-1----:R-:W-:Y:S02]  /*0b70*/  ULEA UR6, UR6, UR4, 0x18 ;  /* 0x0000000406067291 */ /* 0x002fe4000f8ec03f */
[----:B------:R-:W-:-:S04]  /*0b80*/  UIADD3 UR4, -UR5, 0x100000, URZ ;  /* 0x0010000005047890 */ /* 0x000fc8000fffe13f */
[----:B------:R-:W-:Y:S02]  /*0b90*/  USHF.L.U32 UR5, UR4, 0xb, URZ ;  /* 0x0000000b04057899 */ /* 0x000fe4000800063f */
[----:B------:R-:W-:Y:S01]  /*0ba0*/  USHF.L.U32 UR4, UR4, 0x1, URZ ;  /* 0x0000000104047899 */ /* 0x000fe2000800063f */
[----:B------:R-:W1:Y:S11]  /*0bb0*/  FENCE.VIEW.ASYNC.S ;  /* 0x00000000000073c6 */ /* 0x000e760000000000 */
[----:B-1----:R1:W2:Y:S01]  /*0bc0*/  SYNCS.EXCH.64 URZ, [UR6+0x38400], UR4 ;  /* 0x03840004063f75b2 */ /* 0x0022a20008000100 */
[----:B------:R1:W3:Y:S01]  /*0bd0*/  SYNCS.EXCH.64 URZ, [UR6+0x38440], UR24 ;  /* 0x03844018063f75b2 */ /* 0x0002e20008000100 */
[----:B------:R1:W4:Y:S01]  /*0be0*/  SYNCS.EXCH.64 URZ, [UR6+0x38408], UR4 ;  /* 0x03840804063f75b2 */ /* 0x0003220008000100 */
[----:B------:R1:W1:Y:S01]  /*0bf0*/  SYNCS.EXCH.64 URZ, [UR6+0x38448], UR24 ;  /* 0x03844818063f75b2 */ /* 0x0002620008000100 */
        /* <DEDUP_REMOVED lines=12> */
[----:B------:R-:W-:Y:S01]  /*0cc0*/  NOP ;  /* 0x0000000000007918 */ /* 0x000fe20000000000 */
.L_x_2:
[----:B-1----:R-:W-:Y:S05]  /*0cd0*/  BSYNC B0 ;  /* 0x0000000000007941 */ /* 0x002fea0003800000 */
.L_x_1:
[----:B------:R-:W1:Y:S01]  /*0ce0*/  SHFL.IDX PT, R0, R13, RZ, 0x1f ;  /* 0x00001fff0d007589 */ /* 0x000e6200000e0000 */
[----:B------:R-:W-:Y:S01]  /*0cf0*/  UIADD3 UR33, UR12, -0x1, URZ ;  /* 0xffffffff0c217890 */ /* 0x000fe2000fffe03f */
[----:B------:R-:W-:Y:S01]  /*0d00*/  NOP ;  /* 0x0000000000007918 */ /* 0x000fe20000000000 */
[----:B------:R-:W-:Y:S02]  /*0d10*/  UISETP.LT.U32.AND UP6, UPT, UR55, 0x2, !UP1 ;  /* 0x000000023700788c */ /* 0x000fe4000cfc1070 */
[----:B------:R-:W-:Y:S02]  /*0d20*/  UISETP.GE.U32.AND UP5, UPT, UR33, 0x2, UPT ;  /* 0x000000022100788c */ /* 0x000fe4000bfa6070 */
[----:B------:R-:W-:-:S04]  /*0d30*/  USEL UR53, URZ, 0x1, !UP6 ;  /* 0x000000013f357887 */ /* 0x000fc8000f000000 */
[----:B------:R-:W-:Y:S01]  /*0d40*/  USEL UR53, UR53, 0x2, UP5 ;  /* 0x0000000235357887 */ /* 0x000fe2000a800000 */
[----:B-1----:R-:W-:-:S13]  /*0d50*/  ISETP.NE.AND P1, PT, R0, RZ, PT ;  /* 0x000000ff0000720c */ /* 0x002fda0003f25270 */
[----:B------:R-:W-:Y:S05]  /*0d60*/  @P1 BRA `(.L_x_3) ;  /* 0x0000000000841947 */ /* 0x000fea0003800000 */
[----:B------:R-:W-:Y:S01]  /*0d70*/  ELECT P1, URZ, PT ;  /* 0x00000000003f782f */ /* 0x000fe20003820000 */
[----:B------:R-:W-:-:S12]  /*0d80*/  BSSY B0, `(.L_x_3) ;  /* 0x000001f000007945 */ /* 0x000fd80003800000 */
[----:B------:R-:W-:Y:S05]  /*0d90*/  @!P1 BRA `(.L_x_4) ;  /* 0x0000000000749947 */ /* 0x000fea0003800000 */
[----:B------:R-:W1:Y:S01]  /*0da0*/  S2UR UR5, SR_CgaCtaId ;  /* 0x00000000000579c3 */ /* 0x000e620000008800 */
[----:B------:R-:W-:Y:S01]  /*0db0*/  UMOV UR4, 0x400 ;  /* 0x0000040000047882 */ /* 0x000fe20000000000 */
[----:B------:R-:W-:Y:S01]  /*0dc0*/  UMOV UR24, 0x1 ;  /* 0x0000000100187882 */ /* 0x000fe20000000000 */
[----:B------:R-:W-:Y:S01]  /*0dd0*/  UMOV UR11, 0x100 ;  /* 0x00000100000b7882 */ /* 0x000fe20000000000 */
[----:B------:R-:W-:-:S04]  /*0de0*/  UIADD3 UR24, -UR24, 0x100000, URZ ;  /* 0x0010000018187890 */ /* 0x000fc8000fffe13f */
[----:B------:R-:W-:Y:S02]  /*0df0*/  USHF.L.U32 UR25, UR24, 0xb, URZ ;  /* 0x0000000b18197899 */ /* 0x000fe4000800063f */
[----:B------:R-:W-:Y:S02]  /*0e00*/  USHF.L.U32 UR24, UR24, 0x1, URZ ;  /* 0x0000000118187899 */ /* 0x000fe4000800063f */
[----:B-1----:R-:W-:Y:S02]  /*0e10*/  ULEA UR6, UR5, UR4, 0x18 ;  /* 0x0000000405067291 */ /* 0x002fe4000f8ec03f */
[----:B------:R-:W-:-:S04]  /*0e20*/  UIADD3 UR4, -UR11, 0x100000, URZ ;  /* 0x001000000b047890 */ /* 0x000fc8000fffe13f */
[----:B------:R-:W-:Y:S02]  /*0e30*/  USHF.L.U32 UR5, UR4, 0xb, URZ ;  /* 0x0000000b04057899 */ /* 0x000fe4000800063f */
[----:B------:R-:W-:Y:S01]  /*0e40*/  USHF.L.U32 UR4, UR4, 0x1, URZ ;  /* 0x0000000104047899 */ /* 0x000fe2000800063f */
[----:B------:R-:W1:Y:S03]  /*0e50*/  FENCE.VIEW.ASYNC.S ;  /* 0x00000000000073c6 */ /* 0x000e660000000000 */
[----:B-1----:R1:W1:Y:S08]  /*0e60*/  SYNCS.EXCH.64 URZ, [UR6+0x38480], UR24 ;  /* 0x03848018063f75b2 */ /* 0x0022700008000100 */
        /* <DEDUP_REMOVED lines=16> */
.L_x_4:
[----:B-1----:R-:W-:Y:S05]  /*0f70*/  BSYNC B0 ;  /* 0x0000000000007941 */ /* 0x002fea0003800000 */
.L_x_3:
[----:B------:R-:W1:Y:S01]  /*0f80*/  SHFL.IDX PT, R0, R13, RZ, 0x1f ;  /* 0x00001fff0d007589 */ /* 0x000e6200000e0000 */
[----:B------:R-:W-:Y:S01]  /*0f90*/  UISETP.EQ.AND UP6, UPT, UR55, 0x2, !UP1 ;  /* 0x000000023700788c */ /* 0x000fe2000cfc2270 */
[----:B------:R-:W-:-:S03]  /*0fa0*/  NOP ;  /* 0x0000000000007918 */ /* 0x000fc60000000000 */
[----:B------:R-:W-:-:S04]  /*0fb0*/  USEL UR52, URZ, 0x1, !UP6 ;  /* 0x000000013f347887 */ /* 0x000fc8000f000000 */
[----:B------:R-:W-:Y:S01]  /*0fc0*/  USEL UR52, UR52, 0x2, UP5 ;  /* 0x0000000234347887 */ /* 0x000fe2000a800000 */
[----:B-1----:R-:W-:-:S13]  /*0fd0*/  ISETP.NE.AND P1, PT, R0, RZ, PT ;  /* 0x000000ff0000720c */ /* 0x002fda0003f25270 */
[----:B------:R-:W-:Y:S05]  /*0fe0*/  @P1 BRA `(.L_x_5) ;  /* 0x0000000000581947 */ /* 0x000fea0003800000 */
[----:B------:R-:W1:Y:S01]  /*0ff0*/  S2UR UR5, SR_CgaCtaId ;  /* 0x00000000000579c3 */ /* 0x000e620000008800 */
[----:B------:R-:W-:Y:S01]  /*1000*/  UMOV UR4, 0x400 ;  /* 0x0000040000047882 */ /* 0x000fe20000000000 */
[----:B------:R-:W-:Y:S01]  /*1010*/  UMOV UR11, 0x20 ;  /* 0x00000020000b7882 */ /* 0x000fe20000000000 */
[----:B------:R-:W-:Y:S01]  /*1020*/  UMOV UR24, 0x100 ;  /* 0x0000010000187882 */ /* 0x000fe20000000000 */
[----:B------:R-:W-:Y:S01]  /*1030*/  ELECT P1, URZ, PT ;  /* 0x00000000003f782f */ /* 0x000fe20003820000 */
        /* <DEDUP_REMOVED lines=8> */
[----:B-1----:R1:W1:Y:S01]  /*10c0*/  SYNCS.EXCH.64 URZ, [UR6+0x38500], UR4 ;  /* 0x03850004063f75b2 */ /* 0x0022620008000100 */
        /* <DEDUP_REMOVED lines=8> */
.L_x_5:
[----:B------:R-:W2:Y:S01]  /*1150*/  SHFL.IDX PT, R0, R13, RZ, 0x1f ;  /* 0x00001fff0d007589 */ /* 0x000ea200000e0000 */
[----:B------:R-:W-:Y:S01]  /*1160*/  ELECT P1, URZ, PT ;  /* 0x00000000003f782f */ /* 0x000fe20003820000 */
[----:B------:R-:W3:Y:S01]  /*1170*/  LDC.64 R14, c[0x0][0x8f8] ;  /* 0x00023e00ff0e7b82 */ /* 0x000ee20000000a00 */
[----:B-1----:R-:W-:Y:S01]  /*1180*/  UMOV UR4, 0x20 ;  /* 0x0000002000047882 */ /* 0x002fe20000000000 */
[----:B------:R-:W-:Y:S01]  /*1190*/  NOP ;  /* 0x0000000000007918 */ /* 0x000fe20000000000 */
[----:B------:R-:W-:Y:S01]  /*11a0*/  ULDC UR41, c[0x0][0xc] ;  /* 0x0000030000297ab9 */ /* 0x000fe20000000800 */
[----:B------:R-:W-:Y:S02]  /*11b0*/  IMAD.MOV.U32 R16, RZ, RZ, -0x1 ;  /* 0xffffffffff107424 */ /* 0x000fe400078e00ff */
[----:B------:R-:W-:Y:S02]  /*11c0*/  IMAD.MOV.U32 R17, RZ, RZ, -0x1 ;  /* 0xffffffffff117424 */ /* 0x000fe400078e00ff */
[----:B------:R-:W-:Y:S01]  /*11d0*/  IMAD.MOV.U32 R18, RZ, RZ, -0x1 ;  /* 0xffffffffff127424 */ /* 0x000fe200078e00ff */
[----:B--2---:R-:W-:Y:S01]  /*11e0*/  ISETP.NE.OR P1, PT, R0, RZ, !P1 ;  /* 0x000000ff0000720c */ /* 0x004fe20004f25670 */
[----:B------:R-:W-:-:S12]  /*11f0*/  IMAD.U32 R0, RZ, RZ, UR9 ;  /* 0x00000009ff007e24 */ /* 0x000fd8000f8e00ff */
[----:B------:R-:W-:Y:S01]  /*1200*/  VOTEU.ALL UP5, P1 ;  /* 0x00000000003f7886 */ /* 0x000fe200008a0000 */
[----:B------:R-:W-:-:S04]  /*1210*/  VOTEU.ALL UP6, P1 ;  /* 0x00000000003f7886 */ /* 0x000fc800008c0000 */
[----:B------:R-:W1:Y:S01]  /*1220*/  @!UP5 S2UR UR11, SR_CgaCtaId ;  /* 0x00000000000bd9c3 */ /* 0x000e620000008800 */
[----:B------:R-:W-:Y:S01]  /*1230*/  @!UP5 UMOV UR6, 0x400 ;  /* 0x000004000006d882 */ /* 0x000fe20000000000 */
[----:B------:R-:W-:-:S04]  /*1240*/  @!UP5 UIADD3 UR4, -UR4, 0x100000, URZ ;  /* 0x001000000404d890 */ /* 0x000fc8000fffe13f */
[----:B------:R-:W-:Y:S02]  /*1250*/  @!UP5 USHF.L.U32 UR5, UR4, 0xb, URZ ;  /* 0x0000000b0405d899 */ /* 0x000fe4000800063f */
[----:B------:R-:W-:Y:S02]  /*1260*/  @!UP5 USHF.L.U32 UR4, UR4, 0x1, URZ ;  /* 0x000000010404d899 */ /* 0x000fe4000800063f */
[----:B-1----:R-:W-:Y:S01]  /*1270*/  @!UP5 ULEA UR6, UR11, UR6, 0x18 ;  /* 0x000000060b06d291 */ /* 0x002fe2000f8ec03f */
[----:B------:R-:W-:Y:S01]  /*1280*/  VOTEU.ALL UP5, P1 ;  /* 0x00000000003f7886 */ /* 0x000fe200008a0000 */
[----:B---3--:R-:W-:Y:S01]  /*1290*/  ISETP.LE.U32.AND P1, PT, R14, UR10, PT ;  /* 0x0000000a0e007c0c */ /* 0x008fe2000bf23070 */
[----:B------:R-:W-:-:S03]  /*12a0*/  UMOV UR11, URZ ;  /* 0x0000003f000b7c82 */ /* 0x000fc60008000000 */
[----:B------:R-:W-:Y:S01]  /*12b0*/  ISETP.GE.U32.AND.EX P1, PT, R0, R15, PT, P1 ;  /* 0x0000000f0000720c */ /* 0x000fe20003f26110 */
[----:B------:R-:W1:Y:S05]  /*12c0*/  FENCE.VIEW.ASYNC.S ;  /* 0x00000000000073c6 */ /* 0x000e6a0000000000 */
[----:B-1----:R-:W4:Y:S01]  /*12d0*/  @!UP5 SYNCS.EXCH.64 URZ, [UR6+0x38540], UR4 ;  /* 0x03854004063fd5b2 */ /* 0x002f220008000100 */
[----:B------:R1:W4:Y:S01]  /*12e0*/  @!UP6 SYNCS.EXCH.64 URZ, [UR6+0x38548], UR4 ;  /* 0x03854804063fe5b2 */ /* 0x0003220008000100 */
[----:B------:R-:W-:Y:S01]  /*12f0*/  NOP ;  /* 0x0000000000007918 */ /* 0x000fe20000000000 */
[----:B-1----:R-:W-:Y:S01]  /*1300*/  ULDC.U8 UR4, c[0x0][0x900] ;  /* 0x0002400000047ab9 */ /* 0x002fe20000000000 */
[----:B------:R-:W-:Y:S01]  /*1310*/  UMOV UR6, URZ ;  /* 0x0000003f00067c82 */ /* 0x000fe20008000000 */
[----:B----4-:R-:W-:Y:S01]  /*1320*/  BAR.SYNC.DEFER_BLOCKING 0x0 ;  /* 0x0000000000007b1d */ /* 0x010fe20000010000 */
[----:B------:R-:W-:-:S04]  /*1330*/  ISETP.NE.AND P2, PT, RZ, UR4, PT ;  /* 0x00000004ff007c0c */ /* 0x000fc8000bf45270 */
[----:B------:R-:W-:Y:S01]  /*1340*/  P2R R20, PR, RZ, 0x4 ;  /* 0x00000004ff147803 */ /* 0x000fe20000000000 */
[----:B------:R-:W-:Y:S01]  /*1350*/  UMOV UR5, URZ ;  /* 0x0000003f00057c82 */ /* 0x000fe20008000000 */
[----:B------:R-:W-:-:S07]  /*1360*/  UMOV UR4, URZ ;  /* 0x0000003f00047c82 */ /* 0x000fce0008000000 */
[----:B------:R-:W-:Y:S05]  /*1370*/  @P2 BRA P1, `(.L_x_6) ;  /* 0x0000001400f42947 */ /* 0x000fea0000800000 */
[----:B------:R-:W-:Y:S01]  /*1380*/  IMAD.U32 R15, RZ, RZ, UR9 ;  /* 0x00000009ff0f7e24 */ /* 0x000fe2000f8e00ff */
[----:B------:R-:W-:Y:S01]  /*1390*/  ISETP.LE.U32.AND P1, PT, R6, UR10, PT ;  /* 0x0000000a06007c0c */ /* 0x000fe2000bf23070 */
[----:B------:R-:W-:Y:S01]  /*13a0*/  UMOV UR5, URZ ;  /* 0x0000003f00057c82 */ /* 0x000fe20008000000 */
[----:B------:R-:W-:Y:S01]  /*13b0*/  UMOV UR4, URZ ;  /* 0x0000003f00047c82 */ /* 0x000fe20008000000 */
[----:B------:R-:W-:Y:S01]  /*13c0*/  UMOV UR11, URZ ;  /* 0x0000003f000b7c82 */ /* 0x000fe20008000000 */
[----:B------:R-:W-:Y:S01]  /*13d0*/  ISETP.GE.U32.AND.EX P1, PT, R15, R7, PT, P1 ;  /* 0x000000070f00720c */ /* 0x000fe20003f26110 */
[----:B------:R-:W-:-:S12]  /*13e0*/  UMOV UR6, URZ ;  /* 0x0000003f00067c82 */ /* 0x000fd80008000000 */
[----:B------:R-:W-:Y:S05]  /*13f0*/  @!P1 BRA `(.L_x_7) ;  /* 0x0000001000c09947 */ /* 0x000fea0003800000 */
[----:B------:R-:W-:Y:S01]  /*1400*/  VIADD R2, R34, 0x20 ;  /* 0x0000002022027836 */ /* 0x000fe20000000000 */
[----:B-----5:R-:W-:Y:S01]  /*1410*/  MOV R12, R8 ;  /* 0x00000008000c7202 */ /* 0x020fe20000000f00 */
[----:B------:R-:W-:Y:S02]  /*1420*/  IMAD.MOV.U32 R0, RZ, RZ, R34 ;  /* 0x000000ffff007224 */ /* 0x000fe400078e0022 */
[----:B------:R-:W-:Y:S01]  /*1430*/  IMAD.MOV.U32 R17, RZ, RZ, R9 ;  /* 0x000000ffff117224 */ /* 0x000fe200078e0009 */
[----:B------:R-:W-:-:S13]  /*1440*/  ISETP.GE.AND P1, PT, R2, R3, PT ;  /* 0x000000030200720c */ /* 0x000fda0003f26270 */
[----:B------:R-:W1:Y:S01]  /*1450*/  @!P1 LDC.64 R14, c[0x0][0x918] ;  /* 0x00024600ff0e9b82 */ /* 0x000e620000000a00 */
[----:B------:R-:W-:Y:S01]  /*1460*/  @!P1 VIADD R7, R0, 0x20 ;  /* 0x0000002000079836 */ /* 0x000fe20000000000 */
[----:B------:R-:W-:Y:S02]  /*1470*/  UIADD3 UR16, UP5, UR16, -0x1, URZ ;  /* 0xffffffff10107890 */ /* 0x000fe4000ffbe03f */
[----:B------:R-:W-:Y:S01]  /*1480*/  UIADD3 UR14, UP6, UR14, -0x1, URZ ;  /* 0xffffffff0e0e7890 */ /* 0x000fe2000ffde03f */
[----:B------:R-:W-:Y:S01]  /*1490*/  BSSY B0, `(.L_x_8) ;  /* 0x000004f000007945 */ /* 0x000fe20003800000 */
[----:B------:R-:W-:Y:S01]  /*14a0*/  UIADD3.X UR17, UR17, -0x1, URZ, UP5, !UPT ;  /* 0xffffffff11117890 */ /* 0x000fe2000affe43f */
[----:B-1----:R-:W-:-:S05]  /*14b0*/  @!P1 IMAD.WIDE R14, R7, 0xc, R14 ;  /* 0x0000000c070e9825 */ /* 0x002fca00078e020e */
[----:B------:R1:W5:Y:S04]  /*14c0*/  @!P1 LDG.E R8, desc[UR58][R14.64] ;  /* 0x0000003a0e089981 */ /* 0x000368000c1e1900 */
[----:B------:R1:W5:Y:S01]  /*14d0*/  @!P1 LDG.E R9, desc[UR58][R14.64+0x4] ;  /* 0x0000043a0e099981 */ /* 0x000362000c1e1900 */
[----:B------:R-:W-:Y:S01]  /*14e0*/  ISETP.GE.AND P1, PT, R0, R3, PT ;  /* 0x000000030000720c */ /* 0x000fe20003f26270 */
[----:B------:R-:W-:Y:S01]  /*14f0*/  UIADD3.X UR15, UR15, -0x1, URZ, UP6, !UPT ;  /* 0xffffffff0f0f7890 */ /* 0x000fe2000b7fe43f */
[----:B------:R-:W-:Y:S01]  /*1500*/  CS2R R6, SRZ ;  /* 0x0000000000067805 */ /* 0x000fe2000001ff00 */
[----:B------:R-:W-:Y:S01]  /*1510*/  UIADD3 UR4, UR8, -0x1, URZ ;  /* 0xffffffff08047890 */ /* 0x000fe2000fffe03f */
[----:B------:R-:W-:Y:S01]  /*1520*/  IMAD.MOV.U32 R27, RZ, RZ, 0x7fffffff ;  /* 0x7fffffffff1b7424 */ /* 0x000fe200078e00ff */
[----:B------:R-:W-:Y:S01]  /*1530*/  UIADD3 UR5, UR7, -0x1, URZ ;  /* 0xffffffff07057890 */ /* 0x000fe2000fffe03f */
[----:B------:R-:W-:-:S07]  /*1540*/  IMAD.MOV.U32 R29, RZ, RZ, RZ ;  /* 0x000000ffff1d7224 */ /* 0x000fce00078e00ff */
[----:B-1----:R-:W-:Y:S05]  /*1550*/  @P1 BRA `(.L_x_9) ;  /* 0x0000000400081947 */ /* 0x002fea0003800000 */
[----:B------:R-:W-:Y:S02]  /*1560*/  PLOP3.LUT P3, PT, PT, PT, UP0, 0x80, 0x0 ;  /* 0x000000000000781c */ /* 0x000fe40003f6f008 */
[C---:B------:R-:W-:Y:S02]  /*1570*/  IADD3 R21, P2, R17.reuse, UR16, RZ ;  /* 0x0000001011157c10 */ /* 0x040fe4000ff5e0ff */
[C---:B------:R-:W-:Y:S02]  /*1580*/  IADD3 R23, P1, R12.reuse, UR14, RZ ;  /* 0x0000000e0c177c10 */ /* 0x040fe4000ff3e0ff */
[----:B------:R-:W-:Y:S02]  /*1590*/  LEA.HI.X.SX32 R22, R17, UR17, 0x1, P2 ;  /* 0x0000001111167c11 */ /* 0x000fe400090f0eff */
[----:B------:R-:W-:-:S05]  /*15a0*/  LEA.HI.X.SX32 R12, R12, UR15, 0x1, P1 ;  /* 0x0000000f0c0c7c11 */ /* 0x000fca00088f0eff */
[----:B------:R-:W-:Y:S05]  /*15b0*/  @!P3 BRA `(.L_x_10) ;  /* 0x000000000030b947 */ /* 0x000fea0003800000 */
[----:B------:R-:W-:Y:S02]  /*15c0*/  ULDC UR6, c[0x0][0x8dc] ;  /* 0x0002370000067ab9 */ /* 0x000fe40000000800 */
[----:B------:R-:W-:-:S05]  /*15d0*/  IADD3 R17, P1, R23, UR6, RZ ;  /* 0x0000000617117c10 */ /* 0x000fca000ff3e0ff */
[----:B------:R-:W-:-:S04]  /*15e0*/  IMAD.X R23, RZ, RZ, R12, P1 ;  /* 0x000000ffff177224 */ /* 0x000fc800008e060c */
[----:B------:R-:W-:-:S04]  /*15f0*/  IMAD.WIDE.U32 R4, R23, UR20, RZ ;  /* 0x0000001417047c25 */ /* 0x000fc8000f8e00ff */
[----:B------:R-:W-:-:S04]  /*1600*/  IMAD.WIDE.U32 R14, P1, R17, UR21, R4 ;  /* 0x00000015110e7c25 */ /* 0x000fc8000f820004 */
[----:B------:R-:W-:-:S04]  /*1610*/  IMAD.WIDE.U32 R4, R17, UR20, RZ ;  /* 0x0000001411047c25 */ /* 0x000fc8000f8e00ff */
[----:B------:R-:W-:Y:S01]  /*1620*/  IMAD.X R19, RZ, RZ, RZ, P1 ;  /* 0x000000ffff137224 */ /* 0x000fe200008e06ff */
[----:B------:R-:W-:Y:S01]  /*1630*/  IADD3 RZ, P1, R5, R14, RZ ;  /* 0x0000000e05ff7210 */ /* 0x000fe20007f3e0ff */
[----:B------:R-:W-:-:S04]  /*1640*/  IMAD.MOV.U32 R18, RZ, RZ, R15 ;  /* 0x000000ffff127224 */ /* 0x000fc800078e000f */
[----:B------:R-:W-:-:S04]  /*1650*/  IMAD.WIDE.U32.X R4, R23, UR21, R18, P1 ;  /* 0x0000001517047c25 */ /* 0x000fc800088e0412 */
[----:B------:R-:W-:Y:S02]  /*1660*/  IMAD.MOV.U32 R23, RZ, RZ, R4 ;  /* 0x000000ffff177224 */ /* 0x000fe400078e0004 */
[----:B------:R-:W-:-:S07]  /*1670*/  IMAD.MOV.U32 R12, RZ, RZ, R5 ;  /* 0x000000ffff0c7224 */ /* 0x000fce00078e0005 */
.L_x_10:
        /* <DEDUP_REMOVED lines=11> */
[----:B------:R-:W-:Y:S01]  /*1730*/  IMAD.MOV.U32 R21, RZ, RZ, R4 ;  /* 0x000000ffff157224 */ /* 0x000fe200078e0004 */
[----:B------:R-:W-:-:S07]  /*1740*/  MOV R22, R5 ;  /* 0x0000000500167202 */ /* 0x000fce0000000f00 */
.L_x_11:
[----:B------:R-:W-:Y:S02]  /*1750*/  SHF.R.U64 R5, R23, UR18, R12 ;  /* 0x0000001217057c19 */ /* 0x000fe4000800120c */
[----:B------:R-:W-:-:S03]  /*1760*/  SHF.R.U64 R4, R21, UR28, R22 ;  /* 0x0000001c15047c19 */ /* 0x000fc60008001216 */
[----:B------:R-:W-:Y:S02]  /*1770*/  VIADD R17, R5, UR4 ;  /* 0x0000000405117c36 */ /* 0x000fe40008000000 */
[----:B------:R-:W-:-:S03]  /*1780*/  VIADD R14, R4, UR5 ;  /* 0x00000005040e7c36 */ /* 0x000fc60008000000 */
[----:B------:R-:W-:Y:S02]  /*1790*/  IABS R15, R17 ;  /* 0x00000011000f7213 */ /* 0x000fe40000000000 */
[----:B------:R-:W-:-:S03]  /*17a0*/  IABS R12, R14 ;  /* 0x0000000e000c7213 */ /* 0x000fc60000000000 */
[----:B------:R-:W-:-:S04]  /*17b0*/  IMAD.HI.U32 R4, R15, UR13, RZ ;  /* 0x0000000d0f047c27 */ /* 0x000fc8000f8e00ff */
[----:B------:R-:W-:-:S04]  /*17c0*/  IMAD.HI.U32 R5, R12, UR19, RZ ;  /* 0x000000130c057c27 */ /* 0x000fc8000f8e00ff */
[----:B------:R-:W-:Y:S02]  /*17d0*/  IMAD R4, R4, UR29, R15 ;  /* 0x0000001d04047c24 */ /* 0x000fe4000f8e020f */
[----:B------:R-:W-:Y:S02]  /*17e0*/  IMAD R5, R5, UR30, R12 ;  /* 0x0000001e05057c24 */ /* 0x000fe4000f8e020c */
[----:B------:R-:W-:Y:S01]  /*17f0*/  IMAD.U32 R15, RZ, RZ, UR31 ;  /* 0x0000001fff0f7e24 */ /* 0x000fe2000f8e00ff */
[----:B------:R-:W-:Y:S01]  /*1800*/  ISETP.LT.U32.AND P1, PT, R4, UR27, PT ;  /* 0x0000001b04007c0c */ /* 0x000fe2000bf21070 */
[----:B------:R-:W-:Y:S01]  /*1810*/  IMAD.U32 R12, RZ, RZ, UR32 ;  /* 0x00000020ff0c7e24 */ /* 0x000fe2000f8e00ff */
[----:B------:R-:W-:-:S11]  /*1820*/  ISETP.LT.U32.AND P2, PT, R5, UR26, PT ;  /* 0x0000001a05007c0c */ /* 0x000fd6000bf41070 */
[----:B------:R-:W-:Y:S01]  /*1830*/  @!P1 VIADD R4, R4, -UR27 ;  /* 0x8000001b04049c36 */ /* 0x000fe20008000000 */
[----:B------:R-:W-:Y:S01]  /*1840*/  ISETP.GE.AND P1, PT, R14, RZ, PT ;  /* 0x000000ff0e00720c */ /* 0x000fe20003f26270 */
[----:B------:R-:W-:Y:S01]  /*1850*/  @!P2 VIADD R5, R5, -UR26 ;  /* 0x8000001a0505ac36 */ /* 0x000fe20008000000 */
[----:B------:R-:W-:Y:S02]  /*1860*/  ISETP.GE.AND P2, PT, R17, RZ, PT ;  /* 0x000000ff1100720c */ /* 0x000fe40003f46270 */
[----:B------:R-:W-:Y:S02]  /*1870*/  ISETP.LT.U32.AND P3, PT, R4, UR27, PT ;  /* 0x0000001b04007c0c */ /* 0x000fe4000bf61070 */
[----:B------:R-:W-:-:S11]  /*1880*/  ISETP.LT.U32.AND P4, PT, R5, UR26, PT ;  /* 0x0000001a05007c0c */ /* 0x000fd6000bf81070 */
[----:B------:R-:W-:Y:S01]  /*1890*/  @!P3 VIADD R4, R4, -UR27 ;  /* 0x8000001b0404bc36 */ /* 0x000fe20008000000 */
[----:B------:R-:W-:Y:S01]  /*18a0*/  PLOP3.LUT P3, PT, PT, PT, UP4, 0x80, 0x0 ;  /* 0x000000000000781c */ /* 0x000fe20003f6f048 */
[----:B------:R-:W-:Y:S01]  /*18b0*/  @!P4 VIADD R5, R5, -UR26 ;  /* 0x8000001a0505cc36 */ /* 0x000fe20008000000 */
[----:B------:R-:W-:Y:S01]  /*18c0*/  PLOP3.LUT P4, PT, PT, PT, UP2, 0x80, 0x0 ;  /* 0x000000000000781c */ /* 0x000fe20003f8f028 */
[----:B------:R-:W-:Y:S02]  /*18d0*/  @!P2 IMAD.MOV R4, RZ, RZ, -R4 ;  /* 0x000000ffff04a224 */ /* 0x000fe400078e0a04 */
[----:B------:R-:W-:Y:S01]  /*18e0*/  @!P1 IMAD.MOV R5, RZ, RZ, -R5 ;  /* 0x000000ffff059224 */ /* 0x000fe200078e0a05 */
[----:B------:R-:W-:Y:S02]  /*18f0*/  PLOP3.LUT P1, PT, PT, PT, UP3, 0x80, 0x0 ;  /* 0x000000000000781c */ /* 0x000fe40003f2f038 */
[----:B------:R-:W-:Y:S02]  /*1900*/  SEL R4, R15, R4, !P3 ;  /* 0x000000040f047207 */ /* 0x000fe40005800000 */
[----:B------:R-:W-:-:S03]  /*1910*/  SEL R5, R12, R5, !P4 ;  /* 0x000000050c057207 */ /* 0x000fc60006000000 */
[----:B------:R-:W-:Y:S02]  /*1920*/  IMAD.IADD R12, R17, 0x1, -R4 ;  /* 0x00000001110c7824 */ /* 0x000fe400078e0a04 */
[----:B------:R-:W-:-:S04]  /*1930*/  IMAD.IADD R5, R14, 0x1, -R5 ;  /* 0x000000010e057824 */ /* 0x000fc800078e0a05 */
[----:B------:R-:W-:Y:S01]  /*1940*/  IMAD R27, R12, R5, RZ ;  /* 0x000000050c1b7224 */ /* 0x000fe200078e02ff */
[----:B------:R-:W-:-:S04]  /*1950*/  SEL R4, R5, R12, !P1 ;  /* 0x0000000c05047207 */ /* 0x000fc80004800000 */
[----:B------:R-:W-:Y:S02]  /*1960*/  SHF.R.S32.HI R5, RZ, 0x1f, R4 ;  /* 0x0000001fff057819 */ /* 0x000fe40000011404 */
[----:B------:R-:W-:-:S07]  /*1970*/  SHF.R.S32.HI R29, RZ, 0x1f, R27 ;  /* 0x0000001fff1d7819 */ /* 0x000fce000001141b */
.L_x_9:
[----:B------:R-:W-:Y:S05]  /*1980*/  BSYNC B0 ;  /* 0x0000000000007941 */ /* 0x000fea0003800000 */
.L_x_8:
[----:B------:R-:W1:Y:S01]  /*1990*/  SHFL.UP PT, R14, R27, 0x1, RZ ;  /* 0x042000001b0e7989 */ /* 0x000e6200000e00ff */
[C---:B------:R-:W-:Y:S02]  /*19a0*/  ISETP.NE.AND P2, PT, R34.reuse, RZ, PT ;  /* 0x000000ff2200720c */ /* 0x040fe40003f45270 */
[C---:B------:R-:W-:Y:S01]  /*19b0*/  ISETP.GE.U32.AND P3, PT, R34.reuse, 0x2, PT ;  /* 0x000000022200780c */ /* 0x040fe20003f66070 */
[----:B------:R-:W2:Y:S01]  /*19c0*/  SHFL.UP PT, R12, R29, 0x1, RZ ;  /* 0x042000001d0c7989 */ /* 0x000ea200000e00ff */
[C---:B------:R-:W-:Y:S02]  /*19d0*/  ISETP.GE.U32.AND P4, PT, R34.reuse, 0x4, PT ;  /* 0x000000042200780c */ /* 0x040fe40003f86070 */
[C---:B------:R-:W-:Y:S02]  /*19e0*/  ISETP.GE.U32.AND P5, PT, R34.reuse, 0x8, PT ;  /* 0x000000082200780c */ /* 0x040fe40003fa6070 */
[----:B------:R-:W-:Y:S02]  /*19f0*/  ISETP.GE.U32.AND P6, PT, R34, 0x10, PT ;  /* 0x000000102200780c */ /* 0x000fe40003fc6070 */
[----:B-1----:R-:W-:-:S02]  /*1a00*/  SEL R14, R14, RZ, P2 ;  /* 0x000000ff0e0e7207 */ /* 0x002fc40001000000 */
[----:B--2---:R-:W-:Y:S02]  /*1a10*/  SEL R12, R12, RZ, P2 ;  /* 0x000000ff0c0c7207 */ /* 0x004fe40001000000 */
[----:B------:R-:W-:-:S04]  /*1a20*/  IADD3 R19, P1, R14, R27, RZ ;  /* 0x0000001b0e137210 */ /* 0x000fc80007f3e0ff */
[----:B------:R-:W-:Y:S01]  /*1a30*/  IADD3.X R21, R12, R29, RZ, P1, !PT ;  /* 0x0000001d0c157210 */ /* 0x000fe20000ffe4ff */
[----:B------:R-:W1:Y:S04]  /*1a40*/  SHFL.UP PT, R14, R19, 0x2, RZ ;  /* 0x04400000130e7989 */ /* 0x000e6800000e00ff */
[----:B------:R-:W2:Y:S01]  /*1a50*/  SHFL.UP PT, R12, R21, 0x2, RZ ;  /* 0x04400000150c7989 */ /* 0x000ea200000e00ff */
[----:B-1----:R-:W-:-:S04]  /*1a60*/  SEL R14, R14, RZ, P3 ;  /* 0x000000ff0e0e7207 */ /* 0x002fc80001800000 */
[----:B------:R-:W-:Y:S02]  /*1a70*/  IADD3 R15, P1, R14, R19, RZ ;  /* 0x000000130e0f7210 */ /* 0x000fe40007f3e0ff */
[----:B--2---:R-:W-:-:S03]  /*1a80*/  SEL R12, R12, RZ, P3 ;  /* 0x000000ff0c0c7207 */ /* 0x004fc60001800000 */
[----:B------:R-:W1:Y:S02]  /*1a90*/  SHFL.UP PT, R14, R15, 0x4, RZ ;  /* 0x048000000f0e7989 */ /* 0x000e6400000e00ff */
[----:B------:R-:W-:-:S05]  /*1aa0*/  IMAD.X R17, R12, 0x1, R21, P1 ;  /* 0x000000010c117824 */ /* 0x000fca00008e0615 */
        /* <DEDUP_REMOVED lines=15> */
[----:B--2---:R-:W-:-:S05]  /*1ba0*/  SEL R12, R12, RZ, P6 ;  /* 0x000000ff0c0c7207 */ /* 0x004fca0003000000 */
[----:B------:R-:W-:Y:S01]  /*1bb0*/  IMAD.X R19, R12, 0x1, R17, P1 ;  /* 0x000000010c137824 */ /* 0x000fe200008e0611 */
[----:B------:R-:W-:-:S04]  /*1bc0*/  ISETP.GT.U32.AND P1, PT, R18, UR10, PT ;  /* 0x0000000a12007c0c */ /* 0x000fc8000bf24070 */
[----:B------:R-:W-:-:S13]  /*1bd0*/  ISETP.GT.U32.AND.EX P1, PT, R19, UR9, PT, P1 ;  /* 0x0000000913007c0c */ /* 0x000fda000bf24110 */
[----:B------:R-:W-:-:S04]  /*1be0*/  VOTE.ANY R12, PT, P1 ;  /* 0x00000000000c7806 */ /* 0x000fc800008e0100 */
[----:B------:R-:W-:-:S13]  /*1bf0*/  ISETP.NE.AND P1, PT, R12, RZ, PT ;  /* 0x000000ff0c00720c */ /* 0x000fda0003f25270 */
[----:B------:R-:W-:Y:S05]  /*1c00*/  @P1 BRA `(.L_x_12) ;  /* 0x00000008006c1947 */ /* 0x000fea0003800000 */
[----:B------:R-:W1:Y:S01]  /*1c10*/  LDC R3, c[0x0][0x910] ;  /* 0x00024400ff037b82 */ /* 0x000e620000000800 */
[----:B------:R-:W-:Y:S01]  /*1c20*/  ULDC UR13, c[0x0][0x8f4] ;  /* 0x00023d00000d7ab9 */ /* 0x000fe20000000800 */
[----:B------:R-:W-:Y:S01]  /*1c30*/  ULDC UR6, c[0x0][0x8dc] ;  /* 0x0002370000067ab9 */ /* 0x000fe20000000800 */
[----:B------:R-:W-:Y:S01]  /*1c40*/  ULDC UR22, c[0x0][0x8d8] ;  /* 0x0002360000167ab9 */ /* 0x000fe20000000800 */
[----:B------:R-:W-:Y:S01]  /*1c50*/  ULDC UR23, c[0x0][0x8f0] ;  /* 0x00023c0000177ab9 */ /* 0x000fe20000000800 */
[----:B------:R-:W-:Y:S01]  /*1c60*/  ULDC.64 UR18, c[0x0][0x8d0] ;  /* 0x0002340000127ab9 */ /* 0x000fe20000000a00 */
[----:B------:R-:W-:-:S05]  /*1c70*/  ULDC.64 UR20, c[0x0][0x8e8] ;  /* 0x00023a0000147ab9 */ /* 0x000fca0000000a00 */
.L_x_17:
[----:B------:R-:W-:Y:S02]  /*1c80*/  IMAD.MOV.U32 R0, RZ, RZ, R2 ;  /* 0x000000ffff007224 */ /* 0x000fe400078e0002 */
[----:B------:R-:W-:Y:S02]  /*1c90*/  VIADD R2, R2, 0x20 ;  /* 0x0000002002027836 */ /* 0x000fe40000000000 */
[----:B-----5:R-:W-:Y:S02]  /*1ca0*/  IMAD.MOV.U32 R12, RZ, RZ, R8 ;  /* 0x000000ffff0c7224 */ /* 0x020fe400078e0008 */
[----:B------:R-:W-:Y:S01]  /*1cb0*/  IMAD.MOV.U32 R17, RZ, RZ, R9 ;  /* 0x000000ffff117224 */ /* 0x000fe200078e0009 */
[----:B-1----:R-:W-:-:S13]  /*1cc0*/  ISETP.GE.AND P1, PT, R2, R3, PT ;  /* 0x000000030200720c */ /* 0x002fda0003f26270 */
[----:B------:R-:W1:Y:S01]  /*1cd0*/  @!P1 LDC.64 R6, c[0x0][0x918] ;  /* 0x00024600ff069b82 */ /* 0x000e620000000a00 */
[----:B------:R-:W-:Y:S01]  /*1ce0*/  @!P1 VIADD R15, R0, 0x20 ;  /* 0x00000020000f9836 */ /* 0x000fe20000000000 */
[----:B------:R-:W-:Y:S01]  /*1cf0*/  BSSY B0, `(.L_x_13) ;  /* 0x0000065000007945 */ /* 0x000fe20003800000 */
[----:B------:R-:W-:Y:S02]  /*1d00*/  IMAD.MOV.U32 R27, RZ, RZ, 0x7fffffff ;  /* 0x7fffffffff1b7424 */ /* 0x000fe400078e00ff */
[----:B-1----:R-:W-:-:S05]  /*1d10*/  @!P1 IMAD.WIDE R14, R15, 0xc, R6 ;  /* 0x0000000c0f0e9825 */ /* 0x002fca00078e0206 */
[----:B------:R1:W5:Y:S04]  /*1d20*/  @!P1 LDG.E R8, desc[UR58][R14.64] ;  /* 0x0000003a0e089981 */ /* 0x000368000c1e1900 */
[----:B------:R1:W5:Y:S01]  /*1d30*/  @!P1 LDG.E R9, desc[UR58][R14.64+0x4] ;  /* 0x0000043a0e099981 */ /* 0x000362000c1e1900 */
[----:B------:R-:W-:Y:S01]  /*1d40*/  ISETP.GE.AND P1, PT, R0, R3, PT ;  /* 0x000000030000720c */ /* 0x000fe20003f26270 */
[----:B------:R-:W-:Y:S02]  /*1d50*/  IMAD.MOV.U32 R29, RZ, RZ, RZ ;  /* 0x000000ffff1d7224 */ /* 0x000fe400078e00ff */
[----:B------:R1:W2:Y:S04]  /*1d60*/  SHFL.IDX PT, R6, R19, 0x1f, 0x1f ;  /* 0x03e01f0013067f89 */ /* 0x0002a800000e0000 */
[----:B------:R1:W3:Y:S06]  /*1d70*/  SHFL.IDX PT, R7, R18, 0x1f, 0x1f ;  /* 0x03e01f0012077f89 */ /* 0x0002ec00000e0000 */
[----:B------:R-:W-:Y:S05]  /*1d80*/  @P1 BRA `(.L_x_14) ;  /* 0x00000004006c1947 */ /* 0x000fea0003800000 */
[----:B------:R-:W-:Y:S02]  /*1d90*/  IABS R25, R11 ;  /* 0x0000000b00197213 */ /* 0x000fe40000000000 */
[C---:B------:R-:W-:Y:S02]  /*1da0*/  IADD3 R21, P1, R12.reuse, UR14, RZ ;  /* 0x0000000e0c157c10 */ /* 0x040fe4000ff3e0ff */
[----:B------:R-:W4:Y:S02]  /*1db0*/  I2F.RP R4, R25 ;  /* 0x0000001900047306 */ /* 0x000f240000209400 */
[----:B------:R-:W-:Y:S02]  /*1dc0*/  LEA.HI.X.SX32 R22, R12, UR15, 0x1, P1 ;  /* 0x0000000f0c167c11 */ /* 0x000fe400088f0eff */
[----:B------:R-:W-:-:S04]  /*1dd0*/  IADD3 R12, P1, R17, UR16, RZ ;  /* 0x00000010110c7c10 */ /* 0x000fc8000ff3e0ff */
[----:B------:R-:W-:Y:S02]  /*1de0*/  LEA.HI.X.SX32 R17, R17, UR17, 0x1, P1 ;  /* 0x0000001111117c11 */ /* 0x000fe400088f0eff */
[----:B------:R-:W-:Y:S01]  /*1df0*/  PLOP3.LUT P1, PT, PT, PT, UP0, 0x80, 0x0 ;  /* 0x000000000000781c */ /* 0x000fe20003f2f008 */
[----:B----4-:R-:W4:Y:S02]  /*1e00*/  MUFU.RCP R4, R4 ;  /* 0x0000000400047308 */ /* 0x010f240000001000 */
[----:B----4-:R-:W-:-:S06]  /*1e10*/  VIADD R5, R4, 0xffffffe ;  /* 0x0ffffffe04057836 */ /* 0x010fcc0000000000 */
[----:B------:R-:W4:Y:S02]  /*1e20*/  F2I.FTZ.U32.TRUNC.NTZ R27, R5 ;  /* 0x00000005001b7305 */ /* 0x000f24000021f000 */
[----:B----4-:R-:W-:Y:S02]  /*1e30*/  IADD3 R24, RZ, -R27, RZ ;  /* 0x8000001bff187210 */ /* 0x010fe40007ffe0ff */
[----:B------:R-:W-:Y:S05]  /*1e40*/  @!P1 BRA `(.L_x_15) ;  /* 0x00000000002c9947 */ /* 0x000fea0003800000 */
[----:B------:R-:W-:-:S05]  /*1e50*/  IADD3 R21, P1, R21, UR6, RZ ;  /* 0x0000000615157c10 */ /* 0x000fca000ff3e0ff */
[----:B------:R-:W-:-:S04]  /*1e60*/  IMAD.X R23, RZ, RZ, R22, P1 ;  /* 0x000000ffff177224 */ /* 0x000fc800008e0616 */
[----:B------:R-:W-:-:S04]  /*1e70*/  IMAD.WIDE.U32 R4, R23, UR18, RZ ;  /* 0x0000001217047c25 */ /* 0x000fc8000f8e00ff */
[----:B-1----:R-:W-:-:S04]  /*1e80*/  IMAD.WIDE.U32 R14, P1, R21, UR19, R4 ;  /* 0x00000013150e7c25 */ /* 0x002fc8000f820004 */
[----:B------:R-:W-:-:S04]  /*1e90*/  IMAD.WIDE.U32 R4, R21, UR18, RZ ;  /* 0x0000001215047c25 */ /* 0x000fc8000f8e00ff */
[----:B------:R-:W-:Y:S01]  /*1ea0*/  IMAD.X R19, RZ, RZ, RZ, P1 ;  /* 0x000000ffff137224 */ /* 0x000fe200008e06ff */
[----:B------:R-:W-:Y:S01]  /*1eb0*/  IADD3 RZ, P1, R5, R14, RZ ;  /* 0x0000000e05ff7210 */ /* 0x000fe20007f3e0ff */
[----:B------:R-:W-:-:S04]  /*1ec0*/  IMAD.MOV.U32 R18, RZ, RZ, R15 ;  /* 0x000000ffff127224 */ /* 0x000fc800078e000f */
[----:B------:R-:W-:-:S04]  /*1ed0*/  IMAD.WIDE.U32.X R4, R23, UR19, R18, P1 ;  /* 0x0000001317047c25 */ /* 0x000fc800088e0412 */
[----:B------:R-:W-:Y:S02]  /*1ee0*/  IMAD.MOV.U32 R21, RZ, RZ, R4 ;  /* 0x000000ffff157224 */ /* 0x000fe400078e0004 */
[----:B------:R-:W-:-:S07]  /*1ef0*/  IMAD.MOV.U32 R22, RZ, RZ, R5 ;  /* 0x000000ffff167224 */ /* 0x000fce00078e0005 */
.L_x_15:
        /* <DEDUP_REMOVED lines=12> */
.L_x_16:
[----:B------:R-:W-:Y:S01]  /*1fc0*/  SHF.R.U64 R12, R12, UR23, R17 ;  /* 0x000000170c0c7c19 */ /* 0x000fe20008001211 */
[----:B------:R-:W-:Y:S01]  /*1fd0*/  IMAD.MOV.U32 R4, RZ, RZ, R24 ;  /* 0x000000ffff047224 */ /* 0x000fe200078e0018 */
[----:B------:R-:W-:Y:S02]  /*1fe0*/  IABS R5, R11 ;  /* 0x0000000b00057213 */ /* 0x000fe40000000000 */
[-C--:B-1----:R-:W-:Y:S01]  /*1ff0*/  IABS R18, R10.reuse ;  /* 0x0000000a00127213 */ /* 0x082fe20000000000 */
[----:B------:R-:W-:Y:S01]  /*2000*/  VIADD R15, R12, UR5 ;  /* 0x000000050c0f7c36 */ /* 0x000fe20008000000 */
[----:B------:R-:W-:Y:S01]  /*2010*/  IADD3 R17, RZ, -R5, RZ ;  /* 0x80000005ff117210 */ /* 0x000fe20007ffe0ff */
[----:B------:R-:W-:Y:S01]  /*2020*/  IMAD R12, R4, R25, RZ ;  /* 0x00000019040c7224 */ /* 0x000fe200078e02ff */
[----:B------:R-:W-:Y:S01]  /*2030*/  SHF.R.U64 R21, R21, UR22, R22 ;  /* 0x0000001615157c19 */ /* 0x000fe20008001216 */
[----:B------:R-:W-:Y:S01]  /*2040*/  IMAD.MOV.U32 R4, RZ, RZ, RZ ;  /* 0x000000ffff047224 */ /* 0x000fe200078e00ff */
[----:B------:R-:W-:Y:S01]  /*2050*/  IABS R14, R15 ;  /* 0x0000000f000e7213 */ /* 0x000fe20000000000 */
[----:B------:R-:W-:Y:S01]  /*2060*/  IMAD.MOV.U32 R5, RZ, RZ, R27 ;  /* 0x000000ffff057224 */ /* 0x000fe200078e001b */
[----:B------:R-:W-:Y:S01]  /*2070*/  IABS R23, R10 ;  /* 0x0000000a00177213 */ /* 0x000fe20000000000 */
[----:B------:R-:W-:-:S04]  /*2080*/  IMAD.HI.U32 R4, R27, R12, R4 ;  /* 0x0000000c1b047227 */ /* 0x000fc800078e0004 */
[----:B------:R-:W-:Y:S02]  /*2090*/  IMAD.MOV.U32 R12, RZ, RZ, R17 ;  /* 0x000000ffff0c7224 */ /* 0x000fe400078e0011 */
[----:B------:R-:W1:Y:S01]  /*20a0*/  I2F.RP R17, R18 ;  /* 0x0000001200117306 */ /* 0x000e620000209400 */
[----:B------:R-:W-:Y:S02]  /*20b0*/  IMAD.MOV.U32 R5, RZ, RZ, R14 ;  /* 0x000000ffff057224 */ /* 0x000fe400078e000e */
[----:B------:R-:W-:Y:S02]  /*20c0*/  VIADD R14, R21, UR4 ;  /* 0x00000004150e7c36 */ /* 0x000fe40008000000 */
[----:B------:R-:W-:-:S03]  /*20d0*/  IMAD.HI.U32 R4, R4, R5, RZ ;  /* 0x0000000504047227 */ /* 0x000fc600078e00ff */
[----:B------:R-:W-:Y:S01]  /*20e0*/  IABS R21, R14 ;  /* 0x0000000e00157213 */ /* 0x000fe20000000000 */
[----:B------:R-:W-:-:S05]  /*20f0*/  IMAD R12, R4, R12, R5 ;  /* 0x0000000c040c7224 */ /* 0x000fca00078e0205 */
[----:B------:R-:W-:Y:S01]  /*2100*/  ISETP.GT.U32.AND P1, PT, R25, R12, PT ;  /* 0x0000000c1900720c */ /* 0x000fe20003f24070 */
[----:B-1----:R-:W1:-:S12]  /*2110*/  MUFU.RCP R17, R17 ;  /* 0x0000001100117308 */ /* 0x002e580000001000 */
[----:B------:R-:W-:Y:S02]  /*2120*/  @!P1 IMAD.IADD R12, R12, 0x1, -R25 ;  /* 0x000000010c0c9824 */ /* 0x000fe400078e0a19 */
[----:B-1----:R-:W-:Y:S02]  /*2130*/  VIADD R4, R17, 0xffffffe ;  /* 0x0ffffffe11047836 */ /* 0x002fe40000000000 */
[----:B------:R-:W-:Y:S02]  /*2140*/  IMAD.MOV R17, RZ, RZ, -R23 ;  /* 0x000000ffff117224 */ /* 0x000fe400078e0a17 */
[----:B------:R1:W4:Y:S02]  /*2150*/  F2I.FTZ.U32.TRUNC.NTZ R5, R4 ;  /* 0x0000000400057305 */ /* 0x000324000021f000 */
[----:B-1----:R-:W-:Y:S02]  /*2160*/  IMAD.MOV.U32 R4, RZ, RZ, RZ ;  /* 0x000000ffff047224 */ /* 0x002fe400078e00ff */
[----:B----4-:R-:W-:-:S04]  /*2170*/  IMAD.MOV R19, RZ, RZ, -R5 ;  /* 0x000000ffff137224 */ /* 0x010fc800078e0a05 */
[----:B------:R-:W-:-:S04]  /*2180*/  IMAD R19, R19, R18, RZ ;  /* 0x0000001213137224 */ /* 0x000fc800078e02ff */
[----:B------:R-:W-:-:S04]  /*2190*/  IMAD.HI.U32 R22, R5, R19, R4 ;  /* 0x0000001305167227 */ /* 0x000fc800078e0004 */
[----:B------:R-:W-:-:S04]  /*21a0*/  IMAD.MOV.U32 R5, RZ, RZ, R21 ;  /* 0x000000ffff057224 */ /* 0x000fc800078e0015 */
[----:B------:R-:W-:-:S04]  /*21b0*/  IMAD.HI.U32 R4, R22, R5, RZ ;  /* 0x0000000516047227 */ /* 0x000fc800078e00ff */
[----:B------:R-:W-:-:S05]  /*21c0*/  IMAD R5, R4, R17, R5 ;  /* 0x0000001104057224 */ /* 0x000fca00078e0205 */
[----:B------:R-:W-:-:S13]  /*21d0*/  ISETP.GT.U32.AND P1, PT, R18, R5, PT ;  /* 0x000000051200720c */ /* 0x000fda0003f24070 */
[----:B------:R-:W-:Y:S01]  /*21e0*/  @!P1 IMAD.IADD R5, R5, 0x1, -R18 ;  /* 0x0000000105059824 */ /* 0x000fe200078e0a12 */
[----:B------:R-:W-:-:S13]  /*21f0*/  ISETP.GT.U32.AND P1, PT, R25, R12, PT ;  /* 0x0000000c1900720c */ /* 0x000fda0003f24070 */
[----:B------:R-:W-:Y:S02]  /*2200*/  @!P1 IADD3 R12, R12, -R25, RZ ;  /* 0x800000190c0c9210 */ /* 0x000fe40007ffe0ff */
[----:B------:R-:W-:-:S03]  /*2210*/  ISETP.GT.U32.AND P1, PT, R18, R5, PT ;  /* 0x000000051200720c */ /* 0x000fc60003f24070 */
[----:B------:R-:W-:-:S10]  /*2220*/  IMAD.MOV.U32 R4, RZ, RZ, R12 ;  /* 0x000000ffff047224 */ /* 0x000fd400078e000c */
[----:B------:R-:W-:Y:S01]  /*2230*/  @!P1 IMAD.IADD R5, R5, 0x1, -R18 ;  /* 0x0000000105059824 */ /* 0x000fe200078e0a12 */
[----:B------:R-:W-:-:S13]  /*2240*/  ISETP.GE.AND P1, PT, R15, RZ, PT ;  /* 0x000000ff0f00720c */ /* 0x000fda0003f26270 */
[----:B------:R-:W-:Y:S01]  /*2250*/  @!P1 IMAD.MOV R4, RZ, RZ, -R4 ;  /* 0x000000ffff049224 */ /* 0x000fe200078e0a04 */
[----:B------:R-:W-:-:S13]  /*2260*/  ISETP.GE.AND P1, PT, R14, RZ, PT ;  /* 0x000000ff0e00720c */ /* 0x000fda0003f26270 */
[----:B------:R-:W-:Y:S01]  /*2270*/  @!P1 IMAD.MOV R5, RZ, RZ, -R5 ;  /* 0x000000ffff059224 */ /* 0x000fe200078e0a05 */
[----:B------:R-:W-:-:S13]  /*2280*/  ISETP.NE.AND P1, PT, RZ, UR7, PT ;  /* 0x00000007ff007c0c */ /* 0x000fda000bf25270 */
[----:B------:R-:W-:Y:S02]  /*2290*/  @!P1 LOP3.LUT R4, RZ, UR7, RZ, 0x33, !PT ;  /* 0x00000007ff049c12 */ /* 0x000fe4000f8e33ff */
[----:B------:R-:W-:-:S03]  /*22a0*/  ISETP.NE.AND P1, PT, RZ, UR8, PT ;  /* 0x00000008ff007c0c */ /* 0x000fc6000bf25270 */
[----:B------:R-:W-:-:S10]  /*22b0*/  IMAD.IADD R4, R15, 0x1, -R4 ;  /* 0x000000010f047824 */ /* 0x000fd400078e0a04 */
[----:B------:R-:W-:Y:S02]  /*22c0*/  @!P1 LOP3.LUT R5, RZ, UR8, RZ, 0x33, !PT ;  /* 0x00000008ff059c12 */ /* 0x000fe4000f8e33ff */
[----:B------:R-:W-:-:S03]  /*22d0*/  PLOP3.LUT P1, PT, PT, PT, UP3, 0x80, 0x0 ;  /* 0x000000000000781c */ /* 0x000fc60003f2f038 */
[----:B------:R-:W-:-:S04]  /*22e0*/  IMAD.IADD R5, R14, 0x1, -R5 ;  /* 0x000000010e057824 */ /* 0x000fc800078e0a05 */
[CC--:B------:R-:W-:Y:S01]  /*22f0*/  IMAD R27, R4.reuse, R5.reuse, RZ ;  /* 0x00000005041b7224 */ /* 0x0c0fe200078e02ff */
[----:B------:R-:W-:-:S04]  /*2300*/  SEL R15, R4, R5, !P1 ;  /* 0x00000005040f7207 */ /* 0x000fc80004800000 */
[--C-:B------:R-:W-:Y:S01]  /*2310*/  SHF.R.S32.HI R5, RZ, 0x1f, R15.reuse ;  /* 0x0000001fff057819 */ /* 0x100fe2000001140f */
[----:B------:R-:W-:Y:S01]  /*2320*/  IMAD.MOV.U32 R4, RZ, RZ, R15 ;  /* 0x000000ffff047224 */ /* 0x000fe200078e000f */
[----:B------:R-:W-:-:S07]  /*2330*/  SHF.R.S32.HI R29, RZ, 0x1f, R27 ;  /* 0x0000001fff1d7819 */ /* 0x000fce000001141b */
.L_x_14:
[----:B------:R-:W-:Y:S05]  /*2340*/  BSYNC B0 ;  /* 0x0000000000007941 */ /* 0x000fea0003800000 */
.L_x_13:
[----:B-1----:R-:W1:Y:S04]  /*2350*/  SHFL.UP PT, R14, R27, 0x1, RZ ;  /* 0x042000001b0e7989 */ /* 0x002e6800000e00ff */
[----:B------:R-:W4:Y:S01]  /*2360*/  SHFL.UP PT, R12, R29, 0x1, RZ ;  /* 0x042000001d0c7989 */ /* 0x000f2200000e00ff */
[----:B-1----:R-:W-:Y:S02]  /*2370*/  SEL R14, R14, RZ, P2 ;  /* 0x000000ff0e0e7207 */ /* 0x002fe40001000000 */
[----:B----4-:R-:W-:Y:S02]  /*2380*/  SEL R12, R12, RZ, P2 ;  /* 0x000000ff0c0c7207 */ /* 0x010fe40001000000 */
[----:B------:R-:W-:-:S05]  /*2390*/  IADD3 R17, P1, R14, R27, RZ ;  /* 0x0000001b0e117210 */ /* 0x000fca0007f3e0ff */
[----:B------:R-:W-:Y:S01]  /*23a0*/  IMAD.X R25, R12, 0x1, R29, P1 ;  /* 0x000000010c197824 */ /* 0x000fe200008e061d */
[----:B------:R-:W1:Y:S04]  /*23b0*/  SHFL.UP PT, R14, R17, 0x2, RZ ;  /* 0x04400000110e7989 */ /* 0x000e6800000e00ff */
        /* <DEDUP_REMOVED lines=21> */
[----:B------:R-:W-:-:S04]  /*2510*/  IADD3 R14, P1, R14, R17, RZ ;  /* 0x000000110e0e7210 */ /* 0x000fc80007f3e0ff */
[----:B------:R-:W-:Y:S02]  /*2520*/  IADD3.X R15, R12, R19, RZ, P1, !PT ;  /* 0x000000130c0f7210 */ /* 0x000fe40000ffe4ff */
[----:B---3--:R-:W-:-:S05]  /*2530*/  IADD3 R18, P1, R14, R7, RZ ;  /* 0x000000070e127210 */ /* 0x008fca0007f3e0ff */
[----:B--2---:R-:W-:Y:S01]  /*2540*/  IMAD.X R19, R15, 0x1, R6, P1 ;  /* 0x000000010f137824 */ /* 0x004fe200008e0606 */
[----:B------:R-:W-:-:S04]  /*2550*/  ISETP.GT.U32.AND P1, PT, R18, UR10, PT ;  /* 0x0000000a12007c0c */ /* 0x000fc8000bf24070 */
[----:B------:R-:W-:-:S13]  /*2560*/  ISETP.GT.U32.AND.EX P1, PT, R19, UR9, PT, P1 ;  /* 0x0000000913007c0c */ /* 0x000fda000bf24110 */
[----:B------:R-:W-:-:S04]  /*2570*/  VOTE.ANY R12, PT, P1 ;  /* 0x00000000000c7806 */ /* 0x000fc800008e0100 */
[----:B------:R-:W-:-:S13]  /*2580*/  ISETP.NE.AND P1, PT, R12, RZ, PT ;  /* 0x000000ff0c00720c */ /* 0x000fda0003f25270 */
[----:B------:R-:W-:Y:S05]  /*2590*/  @!P1 BRA `(.L_x_17) ;  /* 0xfffffff400b89947 */ /* 0x000fea000383ffff */
[----:B------:R-:W-:Y:S02]  /*25a0*/  IMAD.MOV.U32 R18, RZ, RZ, R14 ;  /* 0x000000ffff127224 */ /* 0x000fe400078e000e */
[----:B------:R-:W-:-:S07]  /*25b0*/  IMAD.MOV.U32 R19, RZ, RZ, R15 ;  /* 0x000000ffff137224 */ /* 0x000fce00078e000f */
.L_x_12:
[----:B------:R-:W1:Y:S08]  /*25c0*/  BREV R12, R12 ;  /* 0x0000000c000c7301 */ /* 0x000e700000000000 */
[----:B-1----:R-:W1:Y:S02]  /*25d0*/  FLO.U32.SH R17, R12 ;  /* 0x0000000c00117300 */ /* 0x002e6400000e0400 */
[----:B-1----:R-:W1:Y:S02]  /*25e0*/  SHFL.IDX PT, R0, R0, R17, 0x1f ;  /* 0x00001f1100007589 */ /* 0x002e6400000e0000 */
[----:B-1----:R-:W-:-:S13]  /*25f0*/  R2UR UR6, R0 ;  /* 0x00000000000672ca */ /* 0x002fda00000e0000 */
[----:B------:R-:W-:-:S05]  /*2600*/  VIADD R2, R34, UR6 ;  /* 0x0000000622027c36 */ /* 0x000fca0008000000 */
[----:B------:R-:W-:-:S13]  /*2610*/  ISETP.GE.AND P1, PT, R2, R3, PT ;  /* 0x000000030200720c */ /* 0x000fda0003f26270 */
[----:B------:R-:W1:Y:S02]  /*2620*/  @!P1 LDC.64 R14, c[0x0][0x918] ;  /* 0x00024600ff0e9b82 */ /* 0x000e640000000a00 */
[----:B-1----:R-:W-:-:S05]  /*2630*/  @!P1 IMAD.WIDE R14, R2, 0xc, R14 ;  /* 0x0000000c020e9825 */ /* 0x002fca00078e020e */
[----:B-----5:R1:W5:Y:S04]  /*2640*/  @!P1 LDG.E R8, desc[UR58][R14.64] ;  /* 0x0000003a0e089981 */ /* 0x020368000c1e1900 */
[----:B------:R1:W5:Y:S01]  /*2650*/  @!P1 LDG.E R9, desc[UR58][R14.64+0x4] ;  /* 0x0000043a0e099981 */ /* 0x000362000c1e1900 */
[----:B------:R-:W-:-:S03]  /*2660*/  IADD3 R2, P1, P2, R18, R7, -R27 ;  /* 0x0000000712027210 */ /* 0x000fc60007a3e81b */
[----:B------:R-:W-:Y:S01]  /*2670*/  SHFL.IDX PT, R7, R29, R17, 0x1f ;  /* 0x00001f111d077589 */ /* 0x000fe200000e0000 */
[----:B------:R-:W-:-:S03]  /*2680*/  IADD3.X R18, R19, R6, ~R29, P1, P2 ;  /* 0x0000000613127210 */ /* 0x000fc60000fe4c1d */
[----:B------:R-:W2:Y:S04]  /*2690*/  SHFL.IDX PT, R2, R2, R17, 0x1f ;  /* 0x00001f1102027589 */ /* 0x000ea800000e0000 */
[----:B------:R-:W3:Y:S04]  /*26a0*/  SHFL.IDX PT, R18, R18, R17, 0x1f ;  /* 0x00001f1112127589 */ /* 0x000ee800000e0000 */
[----:B------:R1:W4:Y:S04]  /*26b0*/  SHFL.IDX PT, R6, R27, R17, 0x1f ;  /* 0x00001f111b067589 */ /* 0x00032800000e0000 */
[----:B------:R1:W1:Y:S04]  /*26c0*/  SHFL.IDX PT, R5, R5, R17, 0x1f ;  /* 0x00001f1105057589 */ /* 0x00026800000e0000 */
[----:B------:R1:W1:Y:S01]  /*26d0*/  SHFL.IDX PT, R4, R4, R17, 0x1f ;  /* 0x00001f1104047589 */ /* 0x00026200000e0000 */
[----:B--2---:R-:W-:-:S02]  /*26e0*/  R2UR UR5, R2 ;  /* 0x00000000020572ca */ /* 0x004fc400000e0000 */
[----:B---3--:R-:W-:-:S15]  /*26f0*/  R2UR UR4, R18 ;  /* 0x00000000120472ca */ /* 0x008fde00000e0000 */
.L_x_7:
[----:B------:R-:W-:Y:S01]  /*2700*/  ISETP.LE.AND P1, PT, R3, UR6, PT ;  /* 0x0000000603007c0c */ /* 0x000fe2000bf23270 */
[----:B-1----:R-:W-:Y:S02]  /*2710*/  IMAD.MOV.U32 R17, RZ, RZ, -0x1 ;  /* 0xffffffffff117424 */ /* 0x002fe400078e00ff */
[----:B------:R-:W-:-:S10]  /*2720*/  IMAD.MOV.U32 R18, RZ, RZ, -0x1 ;  /* 0xffffffffff127424 */ /* 0x000fd400078e00ff */
[----:B------:R-:W-:Y:S05]  /*2730*/  @P1 BRA `(.L_x_6) ;  /* 0x0000000400041947 */ /* 0x000fea0003800000 */
[----:B------:R-:W-:Y:S01]  /*2740*/  UIADD3 UR15, UP2, -UR5, UR10, URZ ;  /* 0x0000000a050f7290 */ /* 0x000fe2000ff5e13f */
[----:B------:R-:W1:Y:S01]  /*2750*/  S2UR UR18, SR_CTAID.Y ;  /* 0x00000000001279c3 */ /* 0x000e620000002600 */
[----:B------:R-:W-:Y:S01]  /*2760*/  ULDC UR17, c[0x0][0x8c0] ;  /* 0x0002300000117ab9 */ /* 0x000fe20000000800 */
[----:B------:R-:W-:Y:S01]  /*2770*/  ULDC UR20, c[0x0][0x8b0] ;  /* 0x00022c0000147ab9 */ /* 0x000fe20000000800 */
[----:B------:R-:W-:Y:S01]  /*2780*/  UIADD3.X UR11, ~UR4, UR9, URZ, UP2, !UPT ;  /* 0x00000009040b7290 */ /* 0x000fe200097fe53f */
[--C-:B------:R-:W-:Y:S01]  /*2790*/  SHF.R.U32.HI R23, RZ, UR20, R5.reuse ;  /* 0x00000014ff177c19 */ /* 0x100fe20008011605 */
[----:B------:R-:W-:Y:S01]  /*27a0*/  ULDC UR19, c[0x0][0x904] ;  /* 0x0002410000137ab9 */ /* 0x000fe20000000800 */
[----:B------:R-:W-:Y:S01]  /*27b0*/  ULDC UR13, c[0x0][0x8a8] ;  /* 0x00022a00000d7ab9 */ /* 0x000fe20000000800 */
[----:B------:R-:W-:Y:S01]  /*27c0*/  USHF.R.U32.HI UR16, URZ, UR17, UR11 ;  /* 0x000000113f107299 */ /* 0x000fe2000801160b */
[----:B------:R-:W-:Y:S01]  /*27d0*/  SHF.R.U64 R16, R4, UR20, R5 ;  /* 0x0000001404107c19 */ /* 0x000fe20008001205 */
[----:B------:R-:W-:-:S02]  /*27e0*/  USHF.R.U64 UR15, UR15, UR17, UR11 ;  /* 0x000000110f0f7299 */ /* 0x000fc4000800120b */
[----:B------:R-:W-:Y:S02]  /*27f0*/  USHF.R.U32.HI UR14, URZ, UR20, UR16 ;  /* 0x000000143f0e7299 */ /* 0x000fe40008011610 */
[----:B------:R-:W-:Y:S02]  /*2800*/  UIADD3 UR13, UR13, -0x1, URZ ;  /* 0xffffffff0d0d7890 */ /* 0x000fe4000fffe03f */
[----:B------:R-:W-:Y:S02]  /*2810*/  USHF.R.U32.HI UR21, URZ, UR19, UR14 ;  /* 0x000000133f157299 */ /* 0x000fe4000801160e */
[----:B------:R-:W-:Y:S02]  /*2820*/  USHF.R.U64 UR16, UR15, UR20, UR16 ;  /* 0x000000140f107299 */ /* 0x000fe40008001210 */
[----:B------:R-:W-:Y:S02]  /*2830*/  ULOP3.LUT UR15, UR15, UR13, URZ, 0xc0, !UPT ;  /* 0x0000000d0f0f7292 */ /* 0x000fe4000f8ec03f */
[----:B------:R-:W-:Y:S01]  /*2840*/  LOP3.LUT R0, R23, UR21, RZ, 0xfc, !PT ;  /* 0x0000001517007c12 */ /* 0x000fe2000f8efcff */
[----:B------:R-:W-:-:S02]  /*2850*/  USHF.R.U64 UR14, UR16, UR19, UR14 ;  /* 0x00000013100e7299 */ /* 0x000fc4000800120e */
[----:B-1----:R-:W-:Y:S01]  /*2860*/  USEL UR11, UR40, UR18, !UP3 ;  /* 0x00000012280b7287 */ /* 0x002fe2000d800000 */
[----:B------:R-:W-:-:S13]  /*2870*/  ISETP.NE.U32.AND P1, PT, R0, RZ, PT ;  /* 0x000000ff0000720c */ /* 0x000fda0003f25070 */
[----:B------:R-:W-:Y:S05]  /*2880*/  @!P1 BRA `(.L_x_18) ;  /* 0x0000000000149947 */ /* 0x000fea0003800000 */
[----:B------:R-:W-:-:S07]  /*2890*/  MOV R12, 0x28b0 ;  /* 0x000028b0000c7802 */ /* 0x000fce0000000f00 */
[----:B----45:R-:W-:Y:S05]  /*28a0*/  CALL.REL.NOINC `($__internal_0_$__cuda_sm20_div_u64) ;  /* 0x000000c800f47944 */ /* 0x030fea0003c00000 */
[----:B------:R-:W-:-:S04]  /*28b0*/  IMAD.MOV R12, RZ, RZ, -R0 ;  /* 0x000000ffff0c7224 */ /* 0x000fc800078e0a00 */
[----:B------:R-:W-:Y:S01]  /*28c0*/  IMAD R12, R16, R12, UR14 ;  /* 0x0000000e100c7e24 */ /* 0x000fe2000f8e020c */
[----:B------:R-:W-:Y:S06]  /*28d0*/  BRA `(.L_x_19) ;  /* 0x0000000000507947 */ /* 0x000fec0003800000 */
.L_x_18:
[----:B------:R-:W1:Y:S01]  /*28e0*/  I2F.U32.RP R0, R16 ;  /* 0x0000001000007306 */ /* 0x000e620000209000 */
[----:B------:R-:W-:-:S07]  /*28f0*/  ISETP.NE.U32.AND P3, PT, R16, RZ, PT ;  /* 0x000000ff1000720c */ /* 0x000fce0003f65070 */
[----:B-1----:R-:W1:Y:S02]  /*2900*/  MUFU.RCP R0, R0 ;  /* 0x0000000000007308 */ /* 0x002e640000001000 */
[----:B-1----:R-:W-:-:S06]  /*2910*/  VIADD R2, R0, 0xffffffe ;  /* 0x0ffffffe00027836 */ /* 0x002fcc0000000000 */
[----:B------:R1:W2:Y:S02]  /*2920*/  F2I.FTZ.U32.TRUNC.NTZ R3, R2 ;  /* 0x0000000200037305 */ /* 0x0002a4000021f000 */
[----:B-1----:R-:W-:Y:S02]  /*2930*/  IMAD.MOV.U32 R2, RZ, RZ, RZ ;  /* 0x000000ffff027224 */ /* 0x002fe400078e00ff */
[----:B--2---:R-:W-:-:S04]  /*2940*/  IMAD.MOV R15, RZ, RZ, -R3 ;  /* 0x000000ffff0f7224 */ /* 0x004fc800078e0a03 */
[----:B------:R-:W-:-:S04]  /*2950*/  IMAD R15, R15, R16, RZ ;  /* 0x000000100f0f7224 */ /* 0x000fc800078e02ff */
[----:B------:R-:W-:-:S06]  /*2960*/  IMAD.HI.U32 R3, R3, R15, R2 ;  /* 0x0000000f03037227 */ /* 0x000fcc00078e0002 */
[----:B------:R-:W-:-:S04]  /*2970*/  IMAD.HI.U32 R0, R3, UR14, RZ ;  /* 0x0000000e03007c27 */ /* 0x000fc8000f8e00ff */
[----:B------:R-:W-:-:S04]  /*2980*/  IMAD.MOV R3, RZ, RZ, -R0 ;  /* 0x000000ffff037224 */ /* 0x000fc800078e0a00 */
[----:B------:R-:W-:-:S05]  /*2990*/  IMAD R3, R16, R3, UR14 ;  /* 0x0000000e10037e24 */ /* 0x000fca000f8e0203 */
[----:B------:R-:W-:-:S13]  /*29a0*/  ISETP.GE.U32.AND P1, PT, R3, R16, PT ;  /* 0x000000100300720c */ /* 0x000fda0003f26070 */
[----:B------:R-:W-:Y:S01]  /*29b0*/  @P1 IADD3 R3, R3, -R16, RZ ;  /* 0x8000001003031210 */ /* 0x000fe20007ffe0ff */
[----:B------:R-:W-:-:S03]  /*29c0*/  @P1 VIADD R0, R0, 0x1 ;  /* 0x0000000100001836 */ /* 0x000fc60000000000 */
[----:B------:R-:W-:-:S13]  /*29d0*/  ISETP.GE.U32.AND P2, PT, R3, R16, PT ;  /* 0x000000100300720c */ /* 0x000fda0003f46070 */
[----:B------:R-:W-:Y:S01]  /*29e0*/  @P2 VIADD R0, R0, 0x1 ;  /* 0x0000000100002836 */ /* 0x000fe20000000000 */
[----:B------:R-:W-:-:S05]  /*29f0*/  @!P3 LOP3.LUT R0, RZ, R16, RZ, 0x33, !PT ;  /* 0x00000010ff00b212 */ /* 0x000fca00078e33ff */
[----:B------:R-:W-:-:S04]  /*2a00*/  IMAD.MOV R12, RZ, RZ, -R0 ;  /* 0x000000ffff0c7224 */ /* 0x000fc800078e0a00 */
[----:B------:R-:W-:-:S07]  /*2a10*/  IMAD R12, R16, R12, UR14 ;  /* 0x0000000e100c7e24 */ /* 0x000fce000f8e020c */
.L_x_19:
[----:B------:R-:W1:Y:S01]  /*2a20*/  LDC R15, c[0x0][0x8a8] ;  /* 0x00022a00ff0f7b82 */ /* 0x000e620000000800 */
[----:B------:R-:W-:Y:S01]  /*2a30*/  ULDC UR14, c[0x0][0x904] ;  /* 0x00024100000e7ab9 */ /* 0x000fe20000000800 */
[----:B------:R-:W-:Y:S01]  /*2a40*/  UMOV UR13, 0xffffffff ;  /* 0xffffffff000d7882 */ /* 0x000fe20000000000 */
[----:B------:R-:W-:Y:S01]  /*2a50*/  PLOP3.LUT P1, PT, PT, PT, UP3, 0x80, 0x0 ;  /* 0x000000000000781c */ /* 0x000fe20003f2f038 */
[----:B------:R-:W-:-:S04]  /*2a60*/  USHF.L.U32 UR13, UR13, UR14, URZ ;  /* 0x0000000e0d0d7299 */ /* 0x000fc8000800063f */
[----:B------:R-:W2:Y:S02]  /*2a70*/  LDC R17, c[0x0][0x8b8] ;  /* 0x00022e00ff117b82 */ /* 0x000ea40000000800 */
[----:B------:R-:W-:Y:S01]  /*2a80*/  LOP3.LUT R2, RZ, UR13, RZ, 0x33, !PT ;  /* 0x0000000dff027c12 */ /* 0x000fe2000f8e33ff */
[----:B------:R-:W-:Y:S02]  /*2a90*/  UMOV UR13, 0x1 ;  /* 0x00000001000d7882 */ /* 0x000fe40000000000 */
[----:B------:R-:W-:Y:S01]  /*2aa0*/  USHF.L.U32 UR13, UR13, UR14, URZ ;  /* 0x0000000e0d0d7299 */ /* 0x000fe2000800063f */
[----:B------:R-:W-:Y:S02]  /*2ab0*/  LOP3.LUT R3, R2, UR16, RZ, 0xc0, !PT ;  /* 0x0000001002037c12 */ /* 0x000fe4000f8ec0ff */
[----:B------:R-:W-:Y:S02]  /*2ac0*/  @P1 IMAD.U32 R18, RZ, RZ, UR6 ;  /* 0x00000006ff121e24 */ /* 0x000fe4000f8e00ff */
[----:B------:R-:W-:-:S02]  /*2ad0*/  @!P1 IMAD.U32 R18, RZ, RZ, UR6 ;  /* 0x00000006ff129e24 */ /* 0x000fc4000f8e00ff */
[----:B------:R-:W-:Y:S02]  /*2ae0*/  IMAD R0, R0, UR13, R3 ;  /* 0x0000000d00007c24 */ /* 0x000fe4000f8e0203 */
[----:B-1----:R-:W-:-:S04]  /*2af0*/  IMAD R12, R12, R15, UR15 ;  /* 0x0000000f0c0c7e24 */ /* 0x002fc8000f8e020f */
[----:B------:R-:W-:Y:S02]  /*2b00*/  @P1 IMAD.MOV.U32 R16, RZ, RZ, R12 ;  /* 0x000000ffff101224 */ /* 0x000fe400078e000c */
[----:B--2---:R-:W-:Y:S01]  /*2b10*/  IMAD R17, R0, R17, UR11 ;  /* 0x0000000b00117e24 */ /* 0x004fe2000f8e0211 */
[----:B------:R-:W-:-:S03]  /*2b20*/  UMOV UR11, 0x1 ;  /* 0x00000001000b7882 */ /* 0x000fc60000000000 */
[----:B------:R-:W-:Y:S02]  /*2b30*/  @!P1 IMAD.MOV.U32 R16, RZ, RZ, R17 ;  /* 0x000000ffff109224 */ /* 0x000fe400078e0011 */
[----:B------:R-:W-:-:S07]  /*2b40*/  @!P1 IMAD.MOV.U32 R17, RZ, RZ, R12 ;  /* 0x000000ffff119224 */ /* 0x000fce00078e000c */
.L_x_6:
[----:B------:R-:W-:-:S13]  /*2b50*/  ISETP.NE.AND P1, PT, RZ, UR11, PT ;  /* 0x0000000bff007c0c */ /* 0x000fda000bf25270 */
[----:B------:R-:W-:Y:S05]  /*2b60*/  @!P1 EXIT ;  /* 0x000000000000994d */ /* 0x000fea0003800000 */
[----:B------:R-:W1:Y:S02]  /*2b70*/  LDC.64 R14, c[0x0][0x290] ;  /* 0x0000a400ff0e7b82 */ /* 0x000e640000000a00 */
[----:B-1----:R-:W-:-:S05]  /*2b80*/  IMAD.WIDE R14, R18, 0xc, R14 ;  /* 0x0000000c120e7825 */ /* 0x002fca00078e020e */
[----:B------:R1:W5:Y:S04]  /*2b90*/  LDG.E R2, desc[UR58][R14.64] ;  /* 0x0000003a0e027981 */ /* 0x000368000c1e1900 */
[----:B------:R1:W5:Y:S04]  /*2ba0*/  LDG.E R0, desc[UR58][R14.64+0x4] ;  /* 0x0000043a0e007981 */ /* 0x000368000c1e1900 */
[----:B------:R1:W5:Y:S01]  /*2bb0*/  LDG.E R19, desc[UR58][R14.64+0x8] ;  /* 0x0000083a0e137981 */ /* 0x000362000c1e1900 */
[----:B------:R-:W-:Y:S01]  /*2bc0*/  PLOP3.LUT P1, PT, PT, PT, UP1, 0x80, 0x0 ;  /* 0x000000000000781c */ /* 0x000fe20003f2f018 */
[----:B------:R-:W2:Y:S01]  /*2bd0*/  S2UR UR42, SR_CgaCtaId ;  /* 0x00000000002a79c3 */ /* 0x000ea20000008800 */
[----:B------:R-:W-:-:S11]  /*2be0*/  SHF.R.S32.HI R3, RZ, 0x1f, R18 ;  /* 0x0000001fff037819 */ /* 0x000fd60000011412 */
[----:B-1----:R-:W-:Y:S05]  /*2bf0*/  @!P1 BRA `(.L_x_20) ;  /* 0x0000005400fc9947 */ /* 0x002fea0003800000 */
[----:B------:R-:W-:-:S06]  /*2c00*/  UISETP.GT.U32.AND UP0, UPT, UR33, 0x1, UPT ;  /* 0x000000012100788c */ /* 0x000fcc000bf04070 */
[----:B------:R-:W-:-:S13]  /*2c10*/  PLOP3.LUT P0, PT, PT, PT, UP0, 0x80, 0x0 ;  /* 0x000000000000781c */ /* 0x000fda0003f0f008 */
[----:B--2---:R-:W-:Y:S05]  /*2c20*/  @P0 EXIT ;  /* 0x000000000000094d */ /* 0x004fea0003800000 */
.L_x_21:
[----:B------:R-:W-:-:S08]  /*2c30*/  NOP ;  /* 0x0000000000007918 */ /* 0x000fd00000000000 */
[----:B------:R-:W1:Y:S02]  /*2c40*/  USETMAXREG.TRY_ALLOC.CTAPOOL UP0, 0xe8 ;  /* 0x000000e8000079c8 */ /* 0x000e640008000600 */
[----:B-1----:R-:W-:-:S13]  /*2c50*/  PLOP3.LUT P0, PT, PT, PT, UP0, 0x80, 0x0 ;  /* 0x000000000000781c */ /* 0x002fda0003f0f008 */
[----:B------:R-:W-:Y:S05]  /*2c60*/  @!P0 BRA `(.L_x_21) ;  /* 0xfffffffc00f08947 */ /* 0x000fea000383ffff */
[----:B------:R-:W1:Y:S01]  /*2c70*/  SHFL.IDX PT, R13, R13, RZ, 0x1f ;  /* 0x00001fff0d0d7589 */ /* 0x000e6200000e0000 */
[----:B------:R-:W2:Y:S01]  /*2c80*/  S2UR UR4, SR_CTAID.Y ;  /* 0x00000000000479c3 */ /* 0x000ea20000002600 */
[----:B------:R-:W-:Y:S01]  /*2c90*/  UMOV UR60, URZ ;  /* 0x0000003f003c7c82 */ /* 0x000fe20008000000 */
[----:B------:R-:W-:Y:S01]  /*2ca0*/  UMOV UR61, URZ ;  /* 0x0000003f003d7c82 */ /* 0x000fe20008000000 */
[----:B-1----:R-:W-:Y:S01]  /*2cb0*/  LOP3.LUT P0, RZ, R13, 0x3, RZ, 0xc0, !PT ;  /* 0x000000030dff7812 */ /* 0x002fe2000780c0ff */
[----:B--2---:R-:W-:-:S12]  /*2cc0*/  UIMAD UR4, UR4, UR41, UR40 ;  /* 0x00000029040472a4 */ /* 0x004fd8000f8e0228 */
[----:B------:R-:W-:Y:S05]  /*2cd0*/  @P0 BRA `(.L_x_22) ;  /* 0x0000000000a40947 */ /* 0x000fea0003800000 */
[----:B------:R-:W-:Y:S01]  /*2ce0*/  ELECT P0, URZ, PT ;  /* 0x00000000003f782f */ /* 0x000fe20003800000 */
[----:B------:R-:W-:-:S12]  /*2cf0*/  BSSY B0, `(.L_x_23) ;  /* 0x0000020000007945 */ /* 0x000fd80003800000 */
[----:B------:R-:W-:Y:S05]  /*2d00*/  @!P0 BRA `(.L_x_24) ;  /* 0x0000000000788947 */ /* 0x000fea0003800000 */
[----:B------:R-:W1:Y:S01]  /*2d10*/  S2UR UR6, SR_CgaCtaId ;  /* 0x00000000000679c3 */ /* 0x000e620000008800 */
[----:B------:R-:W-:Y:S01]  /*2d20*/  UISETP.NE.AND UP0, UPT, UR12, 0x1, UPT ;  /* 0x000000010c00788c */ /* 0x000fe2000bf05270 */
[----:B------:R-:W-:-:S06]  /*2d30*/  UMOV UR5, 0x400 ;  /* 0x0000040000057882 */ /* 0x000fcc0000000000 */
[----:B------:R-:W2:Y:S08]  /*2d40*/  LDC.64 R4, c[0x0][0x700] ;  /* 0x0001c000ff047b82 */ /* 0x000eb00000000a00 */
[----:B----4-:R-:W2:Y:S08]  /*2d50*/  LDC.64 R6, c[0x0][0x708] ;  /* 0x0001c200ff067b82 */ /* 0x010eb00000000a00 */
[----:B-----5:R-:W3:Y:S01]  /*2d60*/  LDC.64 R8, c[0x0][0x710] ;  /* 0x0001c400ff087b82 */ /* 0x020ee20000000a00 */
[----:B-1----:R-:W-:-:S04]  /*2d70*/  ULEA UR5, UR6, UR5, 0x18 ;  /* 0x0000000506057291 */ /* 0x002fc8000f8ec03f */
[----:B------:R-:W-:Y:S02]  /*2d80*/  UIADD3 UR6, UR5, 0x80, URZ ;  /* 0x0000008005067890 */ /* 0x000fe4000fffe03f */
[----:B------:R-:W-:Y:S01]  /*2d90*/  @!UP0 UIADD3 UR6, UR5, URZ, URZ ;  /* 0x0000003f05068290 */ /* 0x000fe2000fffe03f */
[----:B------:R-:W3:Y:S08]  /*2da0*/  LDC.64 R10, c[0x0][0x718] ;  /* 0x0001c600ff0a7b82 */ /* 0x000ef00000000a00 */
[----:B------:R-:W1:Y:S01]  /*2db0*/  LDC.64 R12, c[0x0][0x720] ;  /* 0x0001c800ff0c7b82 */ /* 0x000e620000000a00 */
[----:B--2---:R2:W-:Y:S07]  /*2dc0*/  STS.128 [UR6+0x38780], R4 ;  /* 0x03878004ff007988 */ /* 0x0045ee0008000c06 */
[----:B------:R-:W1:Y:S08]  /*2dd0*/  LDC.64 R14, c[0x0][0x728] ;  /* 0x0001ca00ff0e7b82 */ /* 0x000e700000000a00 */
[----:B------:R-:W4:Y:S01]  /*2de0*/  LDC.64 R20, c[0x0][0x730] ;  /* 0x0001cc00ff147b82 */ /* 0x000f220000000a00 */
[----:B---3--:R2:W-:Y:S07]  /*2df0*/  STS.128 [UR6+0x38790], R8 ;  /* 0x03879008ff007988 */ /* 0x0085ee0008000c06 */
[----:B------:R-:W4:Y:S08]  /*2e00*/  LDC.64 R22, c[0x0][0x738] ;  /* 0x0001ce00ff167b82 */ /* 0x000f300000000a00 */
[----:B------:R-:W3:Y:S01]  /*2e10*/  LDC.64 R24, c[0x0][0x740] ;  /* 0x0001d000ff187b82 */ /* 0x000ee20000000a00 */
[----:B-1----:R2:W-:Y:S07]  /*2e20*/  STS.128 [UR6+0x387a0], R12 ;  /* 0x0387a00cff007988 */ /* 0x0025ee0008000c06 */
[----:B------:R-:W3:Y:S08]  /*2e30*/  LDC.64 R26, c[0x0][0x748] ;  /* 0x0001d200ff1a7b82 */ /* 0x000ef00000000a00 */
[----:B------:R-:W1:Y:S01]  /*2e40*/  LDC.64 R28, c[0x0][0x750] ;  /* 0x0001d400ff1c7b82 */ /* 0x000e620000000a00 */
[----:B----4-:R2:W-:Y:S07]  /*2e50*/  STS.128 [UR6+0x387b0], R20 ;  /* 0x0387b014ff007988 */ /* 0x0105ee0008000c06 */
[----:B------:R-:W1:Y:S08]  /*2e60*/  LDC.64 R30, c[0x0][0x758] ;  /* 0x0001d600ff1e7b82 */ /* 0x000e700000000a00 */
[----:B------:R-:W4:Y:S01]  /*2e70*/  LDC.64 R36, c[0x0][0x760] ;  /* 0x0001d800ff247b82 */ /* 0x000f220000000a00 */
[----:B---3--:R2:W-:Y:S07]  /*2e80*/  STS.128 [UR6+0x387c0], R24 ;  /* 0x0387c018ff007988 */ /* 0x0085ee0008000c06 */
[----:B------:R-:W4:Y:S08]  /*2e90*/  LDC.64 R38, c[0x0][0x768] ;  /* 0x0001da00ff267b82 */ /* 0x000f300000000a00 */
[----:B------:R-:W3:Y:S01]  /*2ea0*/  LDC.64 R40, c[0x0][0x770] ;  /* 0x0001dc00ff287b82 */ /* 0x000ee20000000a00 */
[----:B-1----:R2:W-:Y:S07]  /*2eb0*/  STS.128 [UR6+0x387d0], R28 ;  /* 0x0387d01cff007988 */ /* 0x0025ee0008000c06 */
[----:B------:R-:W3:Y:S01]  /*2ec0*/  LDC.64 R42, c[0x0][0x778] ;  /* 0x0001de00ff2a7b82 */ /* 0x000ee20000000a00 */
[----:B----4-:R2:W-:Y:S04]  /*2ed0*/  STS.128 [UR6+0x387e0], R36 ;  /* 0x0387e024ff007988 */ /* 0x0105e80008000c06 */
[----:B---3--:R2:W-:Y:S02]  /*2ee0*/  STS.128 [UR6+0x387f0], R40 ;  /* 0x0387f028ff007988 */ /* 0x0085e40008000c06 */
.L_x_24:
[----:B------:R-:W-:Y:S05]  /*2ef0*/  BSYNC B0 ;  /* 0x0000000000007941 */ /* 0x000fea0003800000 */
.L_x_23:
[----:B------:R-:W-:Y:S01]  /*2f00*/  UISETP.NE.AND UP0, UPT, UR12, 0x1, UPT ;  /* 0x000000010c00788c */ /* 0x000fe2000bf05270 */
[----:B------:R-:W-:Y:S01]  /*2f10*/  NOP ;  /* 0x0000000000007918 */ /* 0x000fe20000000000 */
[----:B------:R-:W-:Y:S01]  /*2f20*/  ULDC UR5, c[0x0][0x884] ;  /* 0x0002210000057ab9 */ /* 0x000fe20000000800 */
[----:B------:R-:W-:Y:S01]  /*2f30*/  ULDC.64 UR60, c[0x0][0x800] ;  /* 0x00020000003c7ab9 */ /* 0x000fe20000000a00 */
[----:B------:R-:W-:-:S04]  /*2f40*/  USEL UR5, UR5, URZ, UP0 ;  /* 0x0000003f05057287 */ /* 0x000fc80008000000 */
[----:B------:R-:W-:-:S04]  /*2f50*/  UIADD3 UR5, UR4, UR5, URZ ;  /* 0x0000000504057290 */ /* 0x000fc8000fffe03f */
[----:B------:R-:W-:-:S12]  /*2f60*/  UIMAD.WIDE UR60, UR5, 0x80, UR60 ;  /* 0x00000080053c78a5 */ /* 0x000fd8000f8e023c */
.L_x_22:
[----:B------:R-:W-:-:S13]  /*2f70*/  ISETP.NE.AND P0, PT, RZ, UR55, PT ;  /* 0x00000037ff007c0c */ /* 0x000fda000bf05270 */
[----:B------:R-:W-:Y:S05]  /*2f80*/  @P0 BRA `(.L_x_25) ;  /* 0x00000004001c0947 */ /* 0x000fea0003800000 */
[----:B------:R-:W-:Y:S01]  /*2f90*/  ELECT P0, URZ, PT ;  /* 0x00000000003f782f */ /* 0x000fe20003800000 */
[----:B------:R-:W-:-:S12]  /*2fa0*/  BSSY B0, `(.L_x_26) ;  /* 0x0000030000007945 */ /* 0x000fd80003800000 */
[----:B------:R-:W-:Y:S05]  /*2fb0*/  @!P0 BRA `(.L_x_27) ;  /* 0x0000000000b88947 */ /* 0x000fea0003800000 */
[C---:B--2---:R-:W-:Y:S01]  /*2fc0*/  IMAD.SHL.U32 R4, R18.reuse, 0x8, RZ ;  /* 0x0000000812047824 */ /* 0x044fe200078e00ff */
[----:B------:R-:W-:Y:S01]  /*2fd0*/  ULDC.64 UR4, c[0x0][0x820] ;  /* 0x0002080000047ab9 */ /* 0x000fe20000000a00 */
[----:B------:R-:W-:-:S03]  /*2fe0*/  SHF.L.U64.HI R3, R18, 0x3, R3 ;  /* 0x0000000312037819 */ /* 0x000fc60000010203 */
[----:B----4-:R-:W-:-:S04]  /*2ff0*/  IADD3 R6, P0, R4, UR4, RZ ;  /* 0x0000000404067c10 */ /* 0x010fc8000ff1e0ff */
[----:B------:R-:W-:Y:S01]  /*3000*/  IADD3.X R7, R3, UR5, RZ, P0, !PT ;  /* 0x0000000503077c10 */ /* 0x000fe200087fe4ff */
[----:B------:R-:W-:-:S05]  /*3010*/  ULDC.64 UR4, c[0x0][0x818] ;  /* 0x0002060000047ab9 */ /* 0x000fca0000000a00 */
[----:B------:R-:W2:Y:S01]  /*3020*/  LDG.E.64 R6, desc[UR58][R6.64] ;  /* 0x0000003a06067981 */ /* 0x000ea2000c1e1b00 */
[----:B------:R-:W-:-:S04]  /*3030*/  IADD3 R4, P0, R4, UR4, RZ ;  /* 0x0000000404047c10 */ /* 0x000fc8000ff1e0ff */
[----:B------:R-:W-:-:S06]  /*3040*/  IADD3.X R5, R3, UR5, RZ, P0, !PT ;  /* 0x0000000503057c10 */ /* 0x000fcc00087fe4ff */
[----:B------:R-:W3:Y:S01]  /*3050*/  LDG.E.64 R4, desc[UR58][R4.64] ;  /* 0x0000003a04047981 */ /* 0x000ee2000c1e1b00 */
[----:B------:R-:W1:Y:S01]  /*3060*/  S2UR UR5, SR_CgaCtaId ;  /* 0x00000000000579c3 */ /* 0x000e620000008800 */
[----:B------:R-:W-:Y:S01]  /*3070*/  UISETP.NE.AND UP0, UPT, UR12, 0x1, UPT ;  /* 0x000000010c00788c */ /* 0x000fe2000bf05270 */
[----:B-----5:R-:W-:Y:S01]  /*3080*/  VIADD R9, R0, 0xffffffff ;  /* 0xffffffff00097836 */ /* 0x020fe20000000000 */
[----:B------:R-:W-:Y:S01]  /*3090*/  UMOV UR4, 0x400 ;  /* 0x0000040000047882 */ /* 0x000fe20000000000 */
[----:B------:R-:W-:Y:S01]  /*30a0*/  CS2R R10, SRZ ;  /* 0x00000000000a7805 */ /* 0x000fe2000001ff00 */
[----:B-1----:R-:W-:-:S04]  /*30b0*/  ULEA UR4, UR5, UR4, 0x18 ;  /* 0x0000000405047291 */ /* 0x002fc8000f8ec03f */
[----:B------:R-:W-:-:S03]  /*30c0*/  UIADD3 UR5, UR4, 0x80, URZ ;  /* 0x0000008004057890 */ /* 0x000fc6000fffe03f */
[----:B------:R-:W-:-:S04]  /*30d0*/  @!UP0 UIADD3 UR5, UR4, URZ, URZ ;  /* 0x0000003f04058290 */ /* 0x000fc8000fffe03f */
[----:B------:R-:W-:-:S05]  /*30e0*/  UIADD3 UR4, UR5, 0x38780, URZ ;  /* 0x0003878005047890 */ /* 0x000fca000fffe03f */
[----:B------:R-:W1:Y:S01]  /*30f0*/  LDS R3, [UR5+0x3879c] ;  /* 0x03879c05ff037984 */ /* 0x000e620008000800 */
[----:B------:R-:W-:-:S03]  /*3100*/  IMAD.U32 R14, RZ, RZ, UR4 ;  /* 0x00000004ff0e7e24 */ /* 0x000fc6000f8e00ff */
[----:B------:R-:W-:Y:S02]  /*3110*/  STS [UR5+0x387b0], RZ ;  /* 0x0387b0ffff007988 */ /* 0x000fe40008000805 */
[----:B------:R-:W-:-:S05]  /*3120*/  SHF.R.U64 R14, R14, 0x4, RZ ;  /* 0x000000040e0e7819 */ /* 0x000fca00000012ff */
[----:B------:R-:W-:Y:S04]  /*3130*/  STS [UR5+0x38790], R14 ;  /* 0x0387900eff007988 */ /* 0x000fe80008000805 */
[----:B------:R-:W-:Y:S01]  /*3140*/  STS [UR5+0x38794], R14 ;  /* 0x0387940eff007988 */ /* 0x000fe20008000805 */
[C---:B--2---:R-:W-:Y:S01]  /*3150*/  SHF.L.U64.HI R13, R6.reuse, 0x1, R7 ;  /* 0x00000001060d7819 */ /* 0x044fe20000010207 */
[----:B------:R-:W-:-:S03]  /*3160*/  IMAD.SHL.U32 R6, R6, 0x2, RZ ;  /* 0x0000000206067824 */ /* 0x000fc600078e00ff */
[----:B------:R-:W-:Y:S02]  /*3170*/  LOP3.LUT R13, R13, 0x1fffffff, RZ, 0xc0, !PT ;  /* 0x1fffffff0d0d7812 */ /* 0x000fe400078ec0ff */
[----:B------:R-:W-:Y:S02]  /*3180*/  LOP3.LUT R0, R6, 0xfffffffe, RZ, 0xc0, !PT ;  /* 0xfffffffe06007812 */ /* 0x000fe400078ec0ff */
[--C-:B------:R-:W-:Y:S02]  /*3190*/  SHF.R.U32.HI R8, RZ, 0x4, R13.reuse ;  /* 0x00000004ff087819 */ /* 0x100fe4000001160d */
[----:B------:R-:W-:Y:S01]  /*31a0*/  SHF.R.U64 R0, R0, 0x4, R13 ;  /* 0x0000000400007819 */ /* 0x000fe2000000120d */
[----:B---3--:R-:W-:Y:S01]  /*31b0*/  STS.64 [UR5+0x38780], R4 ;  /* 0x03878004ff007988 */ /* 0x008fe20008000a05 */
[----:B-1----:R-:W-:-:S03]  /*31c0*/  LOP3.LUT R3, R3, 0xf, R8, 0xb8, !PT ;  /* 0x0000000f03037812 */ /* 0x002fc600078eb808 */
[----:B------:R-:W-:Y:S04]  /*31d0*/  STS [UR5+0x3878c], R0 ;  /* 0x03878c00ff007988 */ /* 0x000fe80008000805 */
[----:B------:R-:W-:Y:S04]  /*31e0*/  STS [UR5+0x3879c], R3 ;  /* 0x03879c03ff007988 */ /* 0x000fe80008000805 */
[----:B------:R-:W1:Y:S02]  /*31f0*/  LDS R7, [UR5+0x3879c] ;  /* 0x03879c05ff077984 */ /* 0x000e640008000800 */
[----:B-1----:R-:W-:-:S05]  /*3200*/  LOP3.LUT R7, R7, 0xf0, RZ, 0xb8, !PT ;  /* 0x000000f007077812 */ /* 0x002fca00078eb8ff */
[----:B------:R-:W-:Y:S04]  /*3210*/  STS [UR5+0x3879c], R7 ;  /* 0x03879c07ff007988 */ /* 0x000fe80008000805 */
[----:B------:R-:W1:Y:S02]  /*3220*/  LDS R8, [UR5+0x3879c] ;  /* 0x03879c05ff087984 */ /* 0x000e640008000800 */
[----:B-1----:R-:W-:Y:S02]  /*3230*/  LOP3.LUT R15, R8, 0xf00, RZ, 0xb8, !PT ;  /* 0x00000f00080f7812 */ /* 0x002fe400078eb8ff */
[----:B------:R-:W-:-:S03]  /*3240*/  IADD3 R8, R2, -0x1, RZ ;  /* 0xffffffff02087810 */ /* 0x000fc60007ffe0ff */
[----:B------:R-:W-:Y:S04]  /*3250*/  STS.64 [UR5+0x38798], R14 ;  /* 0x0387980eff007988 */ /* 0x000fe80008000a05 */
[----:B------:R-:W1:Y:S04]  /*3260*/  LDS R12, [UR5+0x3879c] ;  /* 0x03879c05ff0c7984 */ /* 0x000e680008000800 */
[----:B------:R3:W-:Y:S01]  /*3270*/  STS.128 [UR5+0x387a0], R8 ;  /* 0x0387a008ff007988 */ /* 0x0007e20008000c05 */
[----:B-1----:R-:W-:-:S05]  /*3280*/  LOP3.LUT R12, R12, 0xf000, RZ, 0xb8, !PT ;  /* 0x0000f0000c0c7812 */ /* 0x002fca00078eb8ff */
[----:B------:R3:W-:Y:S02]  /*3290*/  STS [UR5+0x3879c], R12 ;  /* 0x03879c0cff007988 */ /* 0x0007e40008000805 */
.L_x_27:
[----:B------:R-:W-:Y:S05]  /*32a0*/  BSYNC B0 ;  /* 0x0000000000007941 */ /* 0x000fea0003800000 */
.L_x_26:
[----:B------:R-:W-:Y:S01]  /*32b0*/  ELECT P0, URZ, PT ;  /* 0x00000000003f782f */ /* 0x000fe20003800000 */
[----:B------:R-:W-:Y:S01]  /*32c0*/  NOP ;  /* 0x0000000000007918 */ /* 0x000fe20000000000 */
[----:B------:R-:W-:Y:S11]  /*32d0*/  BSSY B0, `(.L_x_28) ;  /* 0x0000004000007945 */ /* 0x000ff60003800000 */
[----:B------:R-:W-:Y:S05]  /*32e0*/  @!P0 BRA `(.L_x_29) ;  /* 0x0000000000088947 */ /* 0x000fea0003800000 */
[----:B------:R0:W-:Y:S01]  /*32f0*/  UTMACMDFLUSH ;  /* 0x00000000000079b7 */ /* 0x0001e20000000000 */
[----:B------:R-:W-:-:S04]  /*3300*/  DEPBAR.LE SB0, 0x0 ;  /* 0x000080000000791a */ /* 0x000fc80000000000 */
.L_x_29:
[----:B------:R-:W-:Y:S05]  /*3310*/  BSYNC B0 ;  /* 0x0000000000007941 */ /* 0x000fea0003800000 */
.L_x_28:
[----:B------:R-:W1:Y:S01]  /*3320*/  S2UR UR5, SR_CgaCtaId ;  /* 0x00000000000579c3 */ /* 0x000e620000008800 */
[----:B-----5:R-:W2:Y:S01]  /*3330*/  S2R R0, SR_LANEID ;  /* 0x0000000000007919 */ /* 0x020ea20000000000 */
[----:B------:R-:W-:Y:S01]  /*3340*/  UISETP.NE.AND UP0, UPT, UR12, 0x1, UPT ;  /* 0x000000010c00788c */ /* 0x000fe2000bf05270 */
[----:B------:R-:W-:Y:S02]  /*3350*/  UMOV UR4, 0x400 ;  /* 0x0000040000047882 */ /* 0x000fe40000000000 */
[----:B-1----:R-:W-:-:S04]  /*3360*/  ULEA UR4, UR5, UR4, 0x18 ;  /* 0x0000000405047291 */ /* 0x002fc8000f8ec03f */
[----:B------:R-:W-:-:S04]  /*3370*/  UIADD3 UR5, UR4, 0x80, URZ ;  /* 0x0000008004057890 */ /* 0x000fc8000fffe03f */
[----:B------:R-:W-:Y:S01]  /*3380*/  @!UP0 UIADD3 UR5, UR4, URZ, URZ ;  /* 0x0000003f04058290 */ /* 0x000fe2000fffe03f */
[----:B--2---:R-:W-:-:S05]  /*3390*/  IMAD.SHL.U32 R0, R0, 0x4, RZ ;  /* 0x0000000400007824 */ /* 0x004fca00078e00ff */
[----:B------:R-:W-:Y:S01]  /*33a0*/  IMAD.U32 R3, RZ, RZ, UR5 ;  /* 0x00000005ff037e24 */ /* 0x000fe2000f8e00ff */
[----:B------:R-:W-:-:S04]  /*33b0*/  IADD3 R2, P0, R0, UR60, RZ ;  /* 0x0000003c00027c10 */ /* 0x000fc8000ff1e0ff */
[----:B------:R-:W-:Y:S01]  /*33c0*/  IADD3 R4, R0, 0x38780, R3 ;  /* 0x0003878000047810 */ /* 0x000fe20007ffe003 */
[----:B------:R-:W-:-:S04]  /*33d0*/  IMAD.X R3, RZ, RZ, UR61, P0 ;  /* 0x0000003dff037e24 */ /* 0x000fc800080e06ff */
[----:B------:R-:W1:Y:S04]  /*33e0*/  LDS R5, [R4] ;  /* 0x0000000004057984 */ /* 0x000e680000000800 */
[----:B-1----:R1:W5:Y:S02]  /*33f0*/  ATOMG.E.EXCH.STRONG.GPU PT, RZ, [R2], R5 ;  /* 0x0000000502ff73a8 */ /* 0x00236400041ee100 */
.L_x_25:
[----:B-----5:R-:W-:Y:S01]  /*3400*/  SHF.R.S32.HI R0, RZ, 0x1f, R33 ;  /* 0x0000001fff007819 */ /* 0x020fe20000011421 */
[----:B------:R-:W3:Y:S01]  /*3410*/  S2UR UR43, SR_CgaCtaId ;  /* 0x00000000002b79c3 */ /* 0x000ee20000008800 */
[----:B------:R-:W-:Y:S01]  /*3420*/  UISETP.NE.AND UP0, UPT, UR12, 0x1, UPT ;  /* 0x000000010c00788c */ /* 0x000fe2000bf05270 */
[----:B------:R-:W-:Y:S01]  /*3430*/  IMAD.MOV.U32 R154, RZ, RZ, RZ ;  /* 0x000000ffff9a7224 */ /* 0x000fe200078e00ff */
[----:B------:R-:W-:Y:S01]  /*3440*/  LEA.HI R0, R0, R33, RZ, 0x8 ;  /* 0x0000002100007211 */ /* 0x000fe200078f40ff */
[----:B------:R-:W-:Y:S01]  /*3450*/  UMOV UR47, 0x400 ;  /* 0x00000400002f7882 */ /* 0x000fe20000000000 */
[----:B------:R-:W-:Y:S02]  /*3460*/  ULOP3.LUT UR51, UR53, 0x1, URZ, 0xfc, !UPT ;  /* 0x0000000135337892 */ /* 0x000fe4000f8efc3f */
[----:B------:R-:W-:Y:S01]  /*3470*/  LOP3.LUT R0, R0, 0xffffff00, RZ, 0xc0, !PT ;  /* 0xffffff0000007812 */ /* 0x000fe200078ec0ff */
[----:B------:R-:W-:Y:S02]  /*3480*/  ULOP3.LUT UR50, UR54, 0x1, URZ, 0xfc, !UPT ;  /* 0x0000000136327892 */ /* 0x000fe4000f8efc3f */
[----:B------:R-:W-:-:S02]  /*3490*/  ULOP3.LUT UR48, UR52, 0x1, URZ, 0xfc, !UPT ;  /* 0x0000000134307892 */ /* 0x000fc4000f8efc3f */
[----:B------:R-:W-:Y:S01]  /*34a0*/  IMAD.IADD R0, R33, 0x1, -R0 ;  /* 0x0000000121007824 */ /* 0x000fe200078e0a00 */
[----:B------:R-:W-:Y:S01]  /*34b0*/  UMOV UR36, URZ ;  /* 0x0000003f00247c82 */ /* 0x000fe20008000000 */
[----:B------:R-:W-:Y:S01]  /*34c0*/  UMOV UR56, URZ ;  /* 0x0000003f00387c82 */ /* 0x000fe20008000000 */
[----:B------:R-:W-:Y:S01]  /*34d0*/  UMOV UR37, URZ ;  /* 0x0000003f00257c82 */ /* 0x000fe20008000000 */
[C---:B-12---:R-:W-:Y:S01]  /*34e0*/  IMAD.SHL.U32 R5, R0.reuse, 0x40, RZ ;  /* 0x0000004000057824 */ /* 0x046fe200078e00ff */
[----:B------:R-:W-:Y:S01]  /*34f0*/  SHF.R.S32.HI R3, RZ, 0x1f, R0 ;  /* 0x0000001fff037819 */ /* 0x000fe20000011400 */
[C---:B------:R-:W-:Y:S01]  /*3500*/  VIADD R152, R0.reuse, 0x1f ;  /* 0x0000001f00987836 */ /* 0x040fe20000000000 */
[-C--:B------:R-:W-:Y:S01]  /*3510*/  LEA.HI R2, R0, R0.reuse, RZ, 0x1 ;  /* 0x0000000000027211 */ /* 0x080fe200078f08ff */
[----:B------:R-:W-:Y:S01]  /*3520*/  UMOV UR38, URZ ;  /* 0x0000003f00267c82 */ /* 0x000fe20008000000 */
[----:B------:R-:W-:Y:S01]  /*3530*/  LEA.HI R4, R3, R0, RZ, 0x5 ;  /* 0x0000000003047211 */ /* 0x000fe200078f28ff */
[----:B------:R-:W-:Y:S01]  /*3540*/  UMOV UR39, URZ ;  /* 0x0000003f00277c82 */ /* 0x000fe20008000000 */
[----:B------:R-:W-:Y:S01]  /*3550*/  SHF.R.S32.HI R2, RZ, 0x1, R2 ;  /* 0x00000001ff027819 */ /* 0x000fe20000011402 */
[----:B---3--:R-:W-:Y:S01]  /*3560*/  ULEA UR47, UR43, UR47, 0x18 ;  /* 0x0000002f2b2f7291 */ /* 0x008fe2000f8ec03f */
[----:B------:R-:W-:-:S02]  /*3570*/  SHF.R.S32.HI R4, RZ, 0x5, R4 ;  /* 0x00000005ff047819 */ /* 0x000fc40000011404 */
[-C--:B------:R-:W-:Y:S01]  /*3580*/  LEA.HI R7, R3, R0.reuse, RZ, 0x4 ;  /* 0x0000000003077211 */ /* 0x080fe200078f20ff */
[----:B------:R-:W-:Y:S01]  /*3590*/  UIADD3 UR49, UR47, 0x80, URZ ;  /* 0x000000802f317890 */ /* 0x000fe2000fffe03f */
[----:B------:R-:W-:Y:S01]  /*35a0*/  LOP3.LUT R5, R5, 0x40, RZ, 0xc0, !PT ;  /* 0x0000004005057812 */ /* 0x000fe200078ec0ff */
[----:B----4-:R-:W-:Y:S01]  /*35b0*/  IMAD.SHL.U32 R6, R4, 0x10, RZ ;  /* 0x0000001004067824 */ /* 0x010fe200078e00ff */
[----:B------:R-:W-:Y:S01]  /*35c0*/  SHF.R.S32.HI R8, RZ, 0x4, R7 ;  /* 0x00000004ff087819 */ /* 0x000fe20000011407 */
[----:B------:R-:W-:Y:S01]  /*35d0*/  IMAD.SHL.U32 R4, R2, 0x80, RZ ;  /* 0x0000008002047824 */ /* 0x000fe200078e00ff */
[----:B------:R-:W-:Y:S01]  /*35e0*/  LEA.HI R2, R3, R0, RZ, 0x3 ;  /* 0x0000000003027211 */ /* 0x000fe200078f18ff */
[----:B------:R-:W-:Y:S01]  /*35f0*/  @!UP0 UIADD3 UR49, UR47, URZ, URZ ;  /* 0x0000003f2f318290 */ /* 0x000fe2000fffe03f */
[----:B------:R-:W-:Y:S02]  /*3600*/  LEA.HI R9, R7, R8, RZ, 0x1 ;  /* 0x0000000807097211 */ /* 0x000fe400078f08ff */
[----:B------:R-:W-:Y:S01]  /*3610*/  LOP3.LUT R4, R4, 0x180, RZ, 0xc0, !PT ;  /* 0x0000018004047812 */ /* 0x000fe200078ec0ff */
[----:B------:R-:W-:Y:S01]  /*3620*/  UIADD3 UR49, UR49, 0x38780, URZ ;  /* 0x0003878031317890 */ /* 0x000fe2000fffe03f */
[----:B------:R-:W-:-:S02]  /*3630*/  LOP3.LUT R7, R5, 0x30, R6, 0xf8, !PT ;  /* 0x0000003005077812 */ /* 0x000fc400078ef806 */
[----:B------:R-:W-:Y:S02]  /*3640*/  LOP3.LUT R9, R9, 0x7ffffe, RZ, 0xc0, !PT ;  /* 0x007ffffe09097812 */ /* 0x000fe400078ec0ff */
[----:B------:R-:W-:Y:S02]  /*3650*/  LOP3.LUT R5, R4, R5, RZ, 0xfc, !PT ;  /* 0x0000000504057212 */ /* 0x000fe400078efcff */
[----:B------:R-:W-:Y:S01]  /*3660*/  LEA.HI R22, R3, R0, RZ, 0x7 ;  /* 0x0000000003167211 */ /* 0x000fe200078f38ff */
[----:B------:R-:W-:Y:S01]  /*3670*/  IMAD.IADD R9, R8, 0x1, -R9 ;  /* 0x0000000108097824 */ /* 0x000fe200078e0a09 */
[----:B------:R-:W-:Y:S02]  /*3680*/  LOP3.LUT R7, R7, 0x8, R2, 0xf8, !PT ;  /* 0x0000000807077812 */ /* 0x000fe400078ef802 */
[----:B------:R-:W-:Y:S02]  /*3690*/  SHF.R.U32.HI R5, RZ, 0x3, R5 ;  /* 0x00000003ff057819 */ /* 0x000fe40000011605 */
[----:B------:R-:W-:-:S02]  /*36a0*/  SHF.R.S32.HI R22, RZ, 0x7, R22 ;  /* 0x00000007ff167819 */ /* 0x000fc40000011416 */
[----:B------:R-:W-:Y:S02]  /*36b0*/  LOP3.LUT R5, R5, R7, R4, 0x1e, !PT ;  /* 0x0000000705057212 */ /* 0x000fe400078e1e04 */
[----:B------:R-:W-:Y:S01]  /*36c0*/  MOV R4, 0x1 ;  /* 0x0000000100047802 */ /* 0x000fe20000000f00 */
[----:B------:R-:W-:-:S04]  /*36d0*/  IMAD R2, R22, 0x4, R9 ;  /* 0x0000000416027824 */ /* 0x000fc800078e0209 */
[----:B------:R-:W-:-:S07]  /*36e0*/  IMAD.U32 R23, R2, 0x200, R5 ;  /* 0x0000020002177824 */ /* 0x000fce00078e0005 */
.L_x_110:
[----:B-1-34-:R-:W1:Y:S02]  /*36f0*/  LDC.64 R2, c[0x0][0x290] ;  /* 0x0000a400ff027b82 */ /* 0x01ae640000000a00 */
[----:B-1----:R-:W-:-:S05]  /*3700*/  IMAD.WIDE R2, R18, 0xc, R2 ;  /* 0x0000000c12027825 */ /* 0x002fca00078e0202 */
[----:B------:R-:W2:Y:S01]  /*3710*/  LDG.E R153, desc[UR58][R2.64+0x8] ;  /* 0x0000083a02997981 */ /* 0x000ea2000c1e1900 */
[----:B------:R-:W-:Y:S01]  /*3720*/  UMOV UR8, URZ ;  /* 0x0000003f00087c82 */ /* 0x000fe20008000000 */
[----:B------:R-:W-:Y:S01]  /*3730*/  UMOV UR10, UR37 ;  /* 0x00000025000a7c82 */ /* 0x000fe20008000000 */
[--C-:B------:R-:W-:Y:S01]  /*3740*/  IMAD.MOV.U32 R155, RZ, RZ, R18.reuse ;  /* 0x000000ffff9b7224 */ /* 0x100fe200078e0012 */
[----:B-----5:R-:W1:Y:S01]  /*3750*/  SHFL.IDX PT, R0, R22, RZ, 0x1f ;  /* 0x00001fff16007589 */ /* 0x020e6200000e0000 */
[----:B------:R-:W-:Y:S02]  /*3760*/  SHF.R.S32.HI R19, RZ, 0x1f, R18 ;  /* 0x0000001fff137819 */ /* 0x000fe40000011412 */
[----:B------:R-:W-:Y:S02]  /*3770*/  CS2R R86, SRZ ;  /* 0x0000000000567805 */ /* 0x000fe4000001ff00 */
[----:B------:R-:W-:Y:S02]  /*3780*/  CS2R R88, SRZ ;  /* 0x0000000000587805 */ /* 0x000fe4000001ff00 */
[----:B------:R-:W-:-:S02]  /*3790*/  CS2R R90, SRZ ;  /* 0x00000000005a7805 */ /* 0x000fc4000001ff00 */
[----:B------:R-:W-:Y:S02]  /*37a0*/  CS2R R92, SRZ ;  /* 0x00000000005c7805 */ /* 0x000fe4000001ff00 */
[----:B------:R-:W-:Y:S02]  /*37b0*/  CS2R R94, SRZ ;  /* 0x00000000005e7805 */ /* 0x000fe4000001ff00 */
[----:B------:R-:W-:Y:S02]  /*37c0*/  CS2R R96, SRZ ;  /* 0x0000000000607805 */ /* 0x000fe4000001ff00 */
        /* <DEDUP_REMOVED lines=16> */
[----:B-1----:R-:W-:Y:S01]  /*38d0*/  R2UR UR4, R0 ;  /* 0x00000000000472ca */ /* 0x002fe200000e0000 */
[----:B------:R-:W-:Y:S01]  /*38e0*/  IMAD.U32 R0, RZ, RZ, UR38 ;  /* 0x00000026ff007e24 */ /* 0x000fe2000f8e00ff */
        /* <DEDUP_REMOVED lines=10> */
[----:B------:R-:W-:Y:S01]  /*3990*/  CS2R R150, SRZ ;  /* 0x0000000000967805 */ /* 0x000fe2000001ff00 */
[----:B------:R-:W-:Y:S01]  /*39a0*/  ULEA.HI UR5, UR4, UR4, URZ, 0x1 ;  /* 0x0000000404057291 */ /* 0x000fe2000f8f083f */
[----:B------:R-:W-:Y:S02]  /*39b0*/  CS2R R24, SRZ ;  /* 0x0000000000187805 */ /* 0x000fe4000001ff00 */
[----:B------:R-:W-:Y:S02]  /*39c0*/  CS2R R26, SRZ ;  /* 0x00000000001a7805 */ /* 0x000fe4000001ff00 */
[----:B------:R-:W-:Y:S01]  /*39d0*/  CS2R R28, SRZ ;  /* 0x00000000001c7805 */ /* 0x000fe2000001ff00 */
[----:B------:R-:W-:Y:S01]  /*39e0*/  ULOP3.LUT UR5, UR5, 0x3e, URZ, 0xc0, !UPT ;  /* 0x0000003e05057892 */ /* 0x000fe2000f8ec03f */
[----:B------:R-:W-:Y:S02]  /*39f0*/  CS2R R30, SRZ ;  /* 0x00000000001e7805 */ /* 0x000fe4000001ff00 */
[----:B------:R-:W-:-:S02]  /*3a00*/  CS2R R32, SRZ ;  /* 0x0000000000207805 */ /* 0x000fc4000001ff00 */
[----:B------:R-:W-:Y:S01]  /*3a10*/  CS2R R34, SRZ ;  /* 0x0000000000227805 */ /* 0x000fe2000001ff00 */
[----:B------:R-:W-:Y:S01]  /*3a20*/  UIADD3 UR5, UR4, -UR5, URZ ;  /* 0x8000000504057290 */ /* 0x000fe2000fffe03f */
        /* <DEDUP_REMOVED lines=25> */
[C---:B--2---:R-:W-:Y:S02]  /*3bc0*/  R2UR UR6, R153.reuse ;  /* 0x00000000990672ca */ /* 0x044fe400000e0000 */
[----:B------:R-:W-:-:S11]  /*3bd0*/  ISETP.GE.AND P0, PT, R153, 0x1, PT ;  /* 0x000000019900780c */ /* 0x000fd60003f06270 */
[----:B------:R-:W-:Y:S02]  /*3be0*/  UIADD3 UR4, UR6, 0x3f, URZ ;  /* 0x0000003f06047890 */ /* 0x000fe4000fffe03f */
[----:B------:R-:W-:Y:S02]  /*3bf0*/  ULEA UR6, UR5, UR47, 0xc ;  /* 0x0000002f05067291 */ /* 0x000fe4000f8e603f */
[----:B------:R-:W-:Y:S02]  /*3c00*/  USHF.R.S32.HI UR5, URZ, 0x1f, UR4 ;  /* 0x0000001f3f057899 */ /* 0x000fe40008011404 */
[----:B------:R-:W-:Y:S02]  /*3c10*/  USHF.R.U32.HI UR6, URZ, 0x4, UR6 ;  /* 0x000000043f067899 */ /* 0x000fe40008011606 */
[----:B------:R-:W-:Y:S02]  /*3c20*/  ULEA.HI UR5, UR5, UR4, URZ, 0x6 ;  /* 0x0000000405057291 */ /* 0x000fe4000f8f303f */
[----:B------:R-:W-:-:S02]  /*3c30*/  ULOP3.LUT UR9, UR6, 0x3fff, URZ, 0xc0, !UPT ;  /* 0x00003fff06097892 */ /* 0x000fc4000f8ec03f */
[----:B------:R-:W-:Y:S01]  /*3c40*/  USHF.R.S32.HI UR12, URZ, 0x6, UR5 ;  /* 0x000000063f0c7899 */ /* 0x000fe20008011405 */
[----:B------:R-:W-:Y:S11]  /*3c50*/  @!P0 BRA `(.L_x_30) ;  /* 0x0000000000cc8947 */ /* 0x000ff60003800000 */
[----:B------:R-:W-:-:S06]  /*3c60*/  UISETP.NE.AND UP0, UPT, UR51, 0x3, UPT ;  /* 0x000000033300788c */ /* 0x000fcc000bf05270 */
[----:B------:R-:W-:-:S13]  /*3c70*/  PLOP3.LUT P1, PT, PT, PT, UP0, 0x80, 0x0 ;  /* 0x000000000000781c */ /* 0x000fda0003f2f008 */
[----:B------:R-:W-:Y:S05]  /*3c80*/  @!P1 BRA `(.L_x_31) ;  /* 0x0000000000049947 */ /* 0x000fea0003800000 */
[----:B------:R-:W-:Y:S01]  /*3c90*/  BPT.TRAP 0x1 ;  /* 0x000000040000795c */ /* 0x000fe20000300000 */
.L_x_31:
[----:B------:R-:W-:Y:S01]  /*3ca0*/  ULEA UR4, UR37, UR47, 0x3 ;  /* 0x0000002f25047291 */ /* 0x000fe2000f8e183f */
[----:B------:R-:W-:-:S05]  /*3cb0*/  IMAD.U32 R0, RZ, RZ, UR38 ;  /* 0x00000026ff007e24 */ /* 0x000fca000f8e00ff */
[----:B------:R-:W-:-:S04]  /*3cc0*/  SHF.L.U32 R0, R0, 0x1f, RZ ;  /* 0x0000001f00007819 */ /* 0x000fc800000006ff */
[----:B------:R1:W2:Y:S01]  /*3cd0*/  SYNCS.PHASECHK.TRANS64.TRYWAIT P0, [UR4+0x38480], R0 ;  /* 0x03848000ff0075a7 */ /* 0x0002a20008000144 */
[----:B------:R-:W-:Y:S05]  /*3ce0*/  @!P1 BRA `(.L_x_32) ;  /* 0x0000000000049947 */ /* 0x000fea0003800000 */
[----:B------:R-:W-:Y:S01]  /*3cf0*/  BPT.TRAP 0x1 ;  /* 0x000000040000795c */ /* 0x000fe20000300000 */
.L_x_32:
[----:B--2---:R-:W-:Y:S05]  /*3d00*/  @P0 BRA `(.L_x_33) ;  /* 0x0000000000080947 */ /* 0x004fea0003800000 */
[----:B------:R-:W2:Y:S02]  /*3d10*/  SYNCS.PHASECHK.TRANS64.TRYWAIT P0, [UR4+0x38480], R0 ;  /* 0x03848000ff0075a7 */ /* 0x000ea40008000144 */
[----:B--2---:R-:W-:Y:S05]  /*3d20*/  @!P0 BRA `(.L_x_34) ;  /* 0x000000a400988947 */ /* 0x004fea0003800000 */
.L_x_33:
[----:B------:R-:W-:Y:S01]  /*3d30*/  UIADD3 UR4, UR47, 0x20000, URZ ;  /* 0x000200002f047890 */ /* 0x000fe2000fffe03f */
[----:B------:R-:W-:Y:S01]  /*3d40*/  WARPGROUP.ARRIVE ;  /* 0x00000000000079c5 */ /* 0x000fe20000000000 */
[----:B------:R-:W-:Y:S02]  /*3d50*/  ULOP3.LUT UR8, UR9, 0x10000, URZ, 0xfc, !UPT ;  /* 0x0001000009087892 */ /* 0x000fe4000f8efc3f */
[----:B------:R-:W-:Y:S02]  /*3d60*/  USHF.R.U32.HI UR4, URZ, 0x4, UR4 ;  /* 0x000000043f047899 */ /* 0x000fe40008011604 */
[----:B------:R-:W-:Y:S02]  /*3d70*/  ULEA UR8, UR37, UR8, 0xa ;  /* 0x0000000825087291 */ /* 0x000fe4000f8e503f */
[----:B------:R-:W-:Y:S01]  /*3d80*/  ULOP3.LUT UR4, UR4, 0x3fff, URZ, 0xc0, !UPT ;  /* 0x00003fff04047892 */ /* 0x000fe2000f8ec03f */
[----:B------:R-:W-:Y:S01]  /*3d90*/  UMOV UR5, 0x80000020 ;  /* 0x8000002000057882 */ /* 0x000fe20000000000 */
[----:B------:R-:W-:-:S02]  /*3da0*/  UMOV UR7, 0x80000020 ;  /* 0x8000002000077882 */ /* 0x000fc40000000000 */
[----:B------:R-:W-:-:S04]  /*3db0*/  ULOP3.LUT UR4, UR4, 0x10000, URZ, 0xfc, !UPT ;  /* 0x0001000004047892 */ /* 0x000fc8000f8efc3f */
[----:B------:R-:W-:-:S03]  /*3dc0*/  ULEA UR10, UR37, UR4, 0x9 ;  /* 0x00000004250a7291 */ /* 0x000fc6000f8e483f */
[----:B------:R-:W-:-:S04]  /*3dd0*/  UMOV UR4, UR8 ;  /* 0x0000000800047c82 */ /* 0x000fc80008000000 */
[----:B------:R-:W-:Y:S02]  /*3de0*/  UMOV UR6, UR10 ;  /* 0x0000000a00067c82 */ /* 0x000fe40008000000 */
[----:B------:R-:W-:Y:S01]  /*3df0*/  QGMMA.64x128x32.F32.E4M3.E4M3 R88, gdesc[UR4], RZ, !UPT, gsb0 ;  /* 0x01e00000045879f3 */ /* 0x000fe2000c0008ff */
[----:B------:R-:W-:Y:S01]  /*3e00*/  UIADD3 UR4, UR8, 0x200, URZ ;  /* 0x0000020008047890 */ /* 0x000fe2000fffe03f */
[----:B------:R-:W-:Y:S01]  /*3e10*/  UMOV UR5, 0x80000020 ;  /* 0x8000002000057882 */ /* 0x000fe20000000000 */
[----:B------:R-:W-:Y:S02]  /*3e20*/  WARPGROUP.DEPBAR.LE gsb0, 0x0 ;  /* 0x00008000000079c5 */ /* 0x000fe40000010000 */
[----:B------:R-:W-:-:S07]  /*3e30*/  WARPGROUP.ARRIVE ;  /* 0x00000000000079c5 */ /* 0x000fce0000000000 */
[----:B------:R-:W-:Y:S01]  /*3e40*/  QGMMA.64x128x32.F32.E4M3.E4M3 R24, gdesc[UR4], RZ, !UPT, gsb0 ;  /* 0x01e00000041879f3 */ /* 0x000fe2000c0008ff */
[----:B------:R-:W-:Y:S02]  /*3e50*/  UIADD3 UR4, UR8, 0x2, URZ ;  /* 0x0000000208047890 */ /* 0x000fe4000fffe03f */
[----:B------:R-:W-:Y:S01]  /*3e60*/  UIADD3 UR6, UR10, 0x2, URZ ;  /* 0x000000020a067890 */ /* 0x000fe2000fffe03f */
[----:B------:R-:W-:Y:S01]  /*3e70*/  UMOV UR5, 0x80000020 ;  /* 0x8000002000057882 */ /* 0x000fe20000000000 */
[----:B------:R-:W-:Y:S01]  /*3e80*/  UMOV UR7, 0x80000020 ;  /* 0x8000002000077882 */ /* 0x000fe20000000000 */
[----:B------:R-:W-:-:S04]  /*3e90*/  UIADD3 UR10, UR37, 0x1, URZ ;  /* 0x00000001250a7890 */ /* 0x000fc8000fffe03f */
[----:B------:R-:W-:-:S04]  /*3ea0*/  UISETP.NE.AND UP0, UPT, UR10, 0x8, UPT ;  /* 0x000000080a00788c */ /* 0x000fc8000bf05270 */
[----:B------:R-:W-:Y:S01]  /*3eb0*/  USEL UR10, UR10, URZ, UP0 ;  /* 0x0000003f0a0a7287 */ /* 0x000fe20008000000 */
[----:B------:R-:W-:Y:S02]  /*3ec0*/  WARPGROUP.DEPBAR.LE gsb0, 0x0 ;  /* 0x00008000000079c5 */ /* 0x000fe40000010000 */
[----:B------:R-:W-:-:S06]  /*3ed0*/  WARPGROUP.ARRIVE ;  /* 0x00000000000079c5 */ /* 0x000fcc0000000000 */
[----:B------:R-:W-:Y:S01]  /*3ee0*/  QGMMA.64x128x32.F32.E4M3.E4M3 R88, gdesc[UR4], R88, gsb0 ;  /* 0x01e00000045879f3 */ /* 0x000fe20008000858 */
[----:B------:R-:W-:Y:S01]  /*3ef0*/  UIADD3 UR4, UR8, 0x202, URZ ;  /* 0x0000020208047890 */ /* 0x000fe2000fffe03f */
[----:B------:R-:W-:Y:S02]  /*3f00*/  UMOV UR5, 0x80000020 ;  /* 0x8000002000057882 */ /* 0x000fe40000000000 */
[----:B------:R-:W-:Y:S01]  /*3f10*/  UMOV UR8, 0x1 ;  /* 0x0000000100087882 */ /* 0x000fe20000000000 */
[----:B------:R-:W-:Y:S02]  /*3f20*/  WARPGROUP.DEPBAR.LE gsb0, 0x0 ;  /* 0x00008000000079c5 */ /* 0x000fe40000010000 */
[----:B------:R-:W-:-:S06]  /*3f30*/  WARPGROUP.ARRIVE ;  /* 0x00000000000079c5 */ /* 0x000fcc0000000000 */
[----:B------:R-:W-:Y:S01]  /*3f40*/  QGMMA.64x128x32.F32.E4M3.E4M3 R24, gdesc[UR4], R24, gsb0 ;  /* 0x01e00000041879f3 */ /* 0x000fe20008000818 */
[----:B------:R-:W-:-:S04]  /*3f50*/  USEL UR4, URZ, 0x1, UP0 ;  /* 0x000000013f047887 */ /* 0x000fc80008000000 */
[----:B------:R-:W-:-:S06]  /*3f60*/  ULOP3.LUT UR4, UR38, UR4, URZ, 0x3c, !UPT ;  /* 0x0000000426047292 */ /* 0x000fcc000f8e3c3f */
[----:B-12---:R-:W-:Y:S01]  /*3f70*/  IMAD.U32 R0, RZ, RZ, UR4 ;  /* 0x00000004ff007e24 */ /* 0x006fe2000f8e00ff */
[----:B------:R-:W-:-:S06]  /*3f80*/  WARPGROUP.DEPBAR.LE gsb0, 0x0 ;  /* 0x00008000000079c5 */ /* 0x000fcc0000010000 */
.L_x_30:
[----:B------:R-:W-:-:S04]  /*3f90*/  UISETP.LT.AND UP0, UPT, UR12, 0x1, UPT ;  /* 0x000000010c00788c */ /* 0x000fc8000bf01270 */
[----:B------:R-:W-:-:S04]  /*3fa0*/  USEL UR11, UR12, 0x1, UP0 ;  /* 0x000000010c0b7887 */ /* 0x000fc80008000000 */
[----:B------:R-:W-:-:S04]  /*3fb0*/  UIADD3 UR11, UR12, -UR11, URZ ;  /* 0x8000000b0c0b7290 */ /* 0x000fc8000fffe03f */
[----:B------:R-:W-:-:S06]  /*3fc0*/  UISETP.GE.AND UP0, UPT, UR11, 0x1, UPT ;  /* 0x000000010b00788c */ /* 0x000fcc000bf06270 */
[----:B------:R-:W-:-:S13]  /*3fd0*/  PLOP3.LUT P0, PT, PT, PT, UP0, 0x80, 0x0 ;  /* 0x000000000000781c */ /* 0x000fda0003f0f008 */
[----:B------:R-:W-:Y:S05]  /*3fe0*/  @!P0 BRA `(.L_x_35) ;  /* 0x00000004000c8947 */ /* 0x000fea0003800000 */
[----:B------:R-:W-:Y:S01]  /*3ff0*/  IMAD.U32 R2, RZ, RZ, UR11 ;  /* 0x0000000bff027e24 */ /* 0x000fe2000f8e00ff */
[----:B------:R-:W-:-:S06]  /*4000*/  UMOV UR12, UR37 ;  /* 0x00000025000c7c82 */ /* 0x000fcc0008000000 */
.L_x_42:
[----:B------:R-:W-:-:S06]  /*4010*/  UISETP.NE.AND UP0, UPT, UR51, 0x3, UPT ;  /* 0x000000033300788c */ /* 0x000fcc000bf05270 */
[----:B------:R-:W-:-:S13]  /*4020*/  PLOP3.LUT P1, PT, PT, PT, UP0, 0x80, 0x0 ;  /* 0x000000000000781c */ /* 0x000fda0003f2f008 */
[----:B-12---:R-:W-:Y:S05]  /*4030*/  @!P1 BRA `(.L_x_36) ;  /* 0x0000000000049947 */ /* 0x006fea0003800000 */
[----:B------:R-:W-:Y:S01]  /*4040*/  BPT.TRAP 0x1 ;  /* 0x000000040000795c */ /* 0x000fe20000300000 */
.L_x_36:
[----:B------:R-:W-:Y:S01]  /*4050*/  ULEA UR4, UR10, UR47, 0x3 ;  /* 0x0000002f0a047291 */ /* 0x000fe2000f8e183f */
[----:B------:R-:W-:-:S08]  /*4060*/  SHF.L.U32 R3, R0, 0x1f, RZ ;  /* 0x0000001f00037819 */ /* 0x000fd000000006ff */
[----:B------:R1:W2:Y:S01]  /*4070*/  SYNCS.PHASECHK.TRANS64.TRYWAIT P0, [UR4+0x38480], R3 ;  /* 0x03848003ff0075a7 */ /* 0x0002a20008000144 */
[----:B------:R-:W-:Y:S05]  /*4080*/  @!P1 BRA `(.L_x_37) ;  /* 0x0000000000049947 */ /* 0x000fea0003800000 */
[----:B------:R-:W-:Y:S01]  /*4090*/  BPT.TRAP 0x1 ;  /* 0x000000040000795c */ /* 0x000fe20000300000 */
.L_x_37:
[----:B--2---:R-:W-:Y:S05]  /*40a0*/  @P0 BRA `(.L_x_38) ;  /* 0x0000000000080947 */ /* 0x004fea0003800000 */
[----:B------:R-:W2:Y:S02]  /*40b0*/  SYNCS.PHASECHK.TRANS64.TRYWAIT P0, [UR4+0x38480], R3 ;  /* 0x03848003ff0075a7 */ /* 0x000ea40008000144 */
[----:B--2---:R-:W-:Y:S05]  /*40c0*/  @!P0 BRA `(.L_x_39) ;  /* 0x000000a000c88947 */ /* 0x004fea0003800000 */
.L_x_38:
[----:B------:R-:W-:Y:S01]  /*40d0*/  UIADD3 UR4, UR47, 0x20000, URZ ;  /* 0x000200002f047890 */ /* 0x000fe2000fffe03f */
[----:B------:R-:W-:Y:S01]  /*40e0*/  WARPGROUP.ARRIVE ;  /* 0x00000000000079c5 */ /* 0x000fe20000000000 */
[----:B------:R-:W-:Y:S02]  /*40f0*/  ULOP3.LUT UR13, UR9, 0x10000, URZ, 0xfc, !UPT ;  /* 0x00010000090d7892 */ /* 0x000fe4000f8efc3f */
[----:B------:R-:W-:Y:S02]  /*4100*/  USHF.R.U32.HI UR4, URZ, 0x4, UR4 ;  /* 0x000000043f047899 */ /* 0x000fe40008011604 */
[----:B------:R-:W-:Y:S02]  /*4110*/  UISETP.NE.U32.AND UP0, UPT, UR8, URZ, UPT ;  /* 0x0000003f0800728c */ /* 0x000fe4000bf05070 */
[----:B------:R-:W-:Y:S02]  /*4120*/  ULOP3.LUT UR4, UR4, 0x3fff, URZ, 0xc0, !UPT ;  /* 0x00003fff04047892 */ /* 0x000fe4000f8ec03f */
[----:B------:R-:W-:-:S02]  /*4130*/  ULEA UR13, UR10, UR13, 0xa ;  /* 0x0000000d0a0d7291 */ /* 0x000fc4000f8e503f */
[----:B------:R-:W-:Y:S01]  /*4140*/  ULOP3.LUT UR4, UR4, 0x10000, URZ, 0xfc, !UPT ;  /* 0x0001000004047892 */ /* 0x000fe2000f8efc3f */
[----:B------:R-:W-:Y:S01]  /*4150*/  UMOV UR5, 0x80000020 ;  /* 0x8000002000057882 */ /* 0x000fe20000000000 */
[----:B------:R-:W-:Y:S02]  /*4160*/  UMOV UR7, 0x80000020 ;  /* 0x8000002000077882 */ /* 0x000fe40000000000 */
[----:B------:R-:W-:-:S03]  /*4170*/  ULEA UR14, UR10, UR4, 0x9 ;  /* 0x000000040a0e7291 */ /* 0x000fc6000f8e483f */
[----:B------:R-:W-:-:S04]  /*4180*/  UMOV UR4, UR13 ;  /* 0x0000000d00047c82 */ /* 0x000fc80008000000 */
[----:B------:R-:W-:Y:S02]  /*4190*/  UMOV UR6, UR14 ;  /* 0x0000000e00067c82 */ /* 0x000fe40008000000 */
[----:B------:R-:W-:Y:S01]  /*41a0*/  QGMMA.64x128x32.F32.E4M3.E4M3 R88, gdesc[UR4], R88, UP0, gsb0 ;  /* 0x01e00000045879f3 */ /* 0x000fe2000b800858 */
[----:B------:R-:W-:Y:S01]  /*41b0*/  UIADD3 UR4, UR13, 0x200, URZ ;  /* 0x000002000d047890 */ /* 0x000fe2000fffe03f */
[----:B------:R-:W-:Y:S01]  /*41c0*/  UMOV UR5, 0x80000020 ;  /* 0x8000002000057882 */ /* 0x000fe20000000000 */
[----:B------:R-:W-:Y:S02]  /*41d0*/  WARPGROUP.DEPBAR.LE gsb0, 0x0 ;  /* 0x00008000000079c5 */ /* 0x000fe40000010000 */
[----:B------:R-:W-:-:S07]  /*41e0*/  WARPGROUP.ARRIVE ;  /* 0x00000000000079c5 */ /* 0x000fce0000000000 */
[----:B------:R-:W-:Y:S01]  /*41f0*/  QGMMA.64x128x32.F32.E4M3.E4M3 R24, gdesc[UR4], R24, UP0, gsb0 ;  /* 0x01e00000041879f3 */ /* 0x000fe2000b800818 */
[----:B------:R-:W-:Y:S02]  /*4200*/  UIADD3 UR4, UR13, 0x2, URZ ;  /* 0x000000020d047890 */ /* 0x000fe4000fffe03f */
[----:B------:R-:W-:Y:S01]  /*4210*/  UIADD3 UR6, UR14, 0x2, URZ ;  /* 0x000000020e067890 */ /* 0x000fe2000fffe03f */
[----:B------:R-:W-:Y:S01]  /*4220*/  UMOV UR5, 0x80000020 ;  /* 0x8000002000057882 */ /* 0x000fe20000000000 */
[----:B------:R-:W-:Y:S01]  /*4230*/  UMOV UR7, 0x80000020 ;  /* 0x8000002000077882 */ /* 0x000fe20000000000 */
[----:B------:R-:W-:Y:S02]  /*4240*/  WARPGROUP.DEPBAR.LE gsb0, 0x0 ;  /* 0x00008000000079c5 */ /* 0x000fe40000010000 */
[----:B------:R-:W-:-:S06]  /*4250*/  WARPGROUP.ARRIVE ;  /* 0x00000000000079c5 */ /* 0x000fcc0000000000 */
[----:B------:R-:W-:Y:S01]  /*4260*/  QGMMA.64x128x32.F32.E4M3.E4M3 R88, gdesc[UR4], R88, UP0, gsb0 ;  /* 0x01e00000045879f3 */ /* 0x000fe2000b800858 */
[----:B------:R-:W-:Y:S01]  /*4270*/  UIADD3 UR4, UR13, 0x202, URZ ;  /* 0x000002020d047890 */ /* 0x000fe2000fffe03f */
[----:B------:R-:W-:Y:S01]  /*4280*/  UMOV UR5, 0x80000020 ;  /* 0x8000002000057882 */ /* 0x000fe20000000000 */
[----:B------:R-:W-:Y:S02]  /*4290*/  WARPGROUP.DEPBAR.LE gsb0, 0x0 ;  /* 0x00008000000079c5 */ /* 0x000fe40000010000 */
[----:B------:R-:W-:-:S07]  /*42a0*/  WARPGROUP.ARRIVE ;  /* 0x00000000000079c5 */ /* 0x000fce0000000000 */
[----:B------:R-:W-:Y:S03]  /*42b0*/  QGMMA.64x128x32.F32.E4M3.E4M3 R24, gdesc[UR4], R24, UP0, gsb0 ;  /* 0x01e00000041879f3 */ /* 0x000fe6000b800818 */
[----:B------:R-:W-:Y:S02]  /*42c0*/  WARPGROUP.DEPBAR.LE gsb0, 0x0 ;  /* 0x00008000000079c5 */ /* 0x000fe40000010000 */
[----:B------:R-:W-:Y:S05]  /*42d0*/  @!P1 BRA `(.L_x_40) ;  /* 0x0000000000049947 */ /* 0x000fea0003800000 */
[----:B------:R-:W-:Y:S01]  /*42e0*/  BPT.TRAP 0x1 ;  /* 0x000000040000795c */ /* 0x000fe20000300000 */
.L_x_40:
[----:B------:R-:W-:Y:S02]  /*42f0*/  UISETP.GT.U32.AND UP0, UPT, UR53, 0x1, UPT ;  /* 0x000000013500788c */ /* 0x000fe4000bf04070 */
[----:B------:R-:W-:-:S04]  /*4300*/  ULEA UR4, UR12, UR47, 0x3 ;  /* 0x0000002f0c047291 */ /* 0x000fc8000f8e183f */
[----:B------:R-:W-:Y:S01]  /*4310*/  UIADD3 UR4, UR4, 0x384c0, URZ ;  /* 0x000384c004047890 */ /* 0x000fe2000fffe03f */
[----:B------:R-:W-:-:S03]  /*4320*/  PLOP3.LUT P0, PT, PT, PT, UP0, 0x80, 0x0 ;  /* 0x000000000000781c */ /* 0x000fc60003f0f008 */
[----:B------:R-:W-:-:S09]  /*4330*/  UPRMT UR4, URZ, 0x654, UR4 ;  /* 0x000006543f047896 */ /* 0x000fd20008000004 */
[----:B------:R-:W-:Y:S01]  /*4340*/  SYNCS.ARRIVE.TRANS64.RED.A1T0 RZ, [UR4], RZ ;  /* 0x000000ffffff79a7 */ /* 0x000fe20008100404 */
[----:B------:R-:W-:Y:S05]  /*4350*/  @P0 BRA `(.L_x_41) ;  /* 0x0000000000040947 */ /* 0x000fea0003800000 */
[----:B------:R-:W-:Y:S01]  /*4360*/  BPT.TRAP 0x1 ;  /* 0x000000040000795c */ /* 0x000fe20000300000 */
.L_x_41:
[----:B------:R-:W-:Y:S01]  /*4370*/  UIADD3 UR10, UR10, 0x1, URZ ;  /* 0x000000010a0a7890 */ /* 0x000fe2000fffe03f */
[C---:B------:R-:W-:Y:S01]  /*4380*/  ISETP.GT.AND P0, PT, R2.reuse, 0x1, PT ;  /* 0x000000010200780c */ /* 0x040fe20003f04270 */
[----:B------:R-:W-:Y:S01]  /*4390*/  UIADD3 UR12, UR12, 0x1, URZ ;  /* 0x000000010c0c7890 */ /* 0x000fe2000fffe03f */
[----:B------:R-:W-:Y:S01]  /*43a0*/  VIADD R2, R2, 0xffffffff ;  /* 0xffffffff02027836 */ /* 0x000fe20000000000 */
[----:B------:R-:W-:Y:S02]  /*43b0*/  UISETP.NE.AND UP0, UPT, UR10, 0x8, UPT ;  /* 0x000000080a00788c */ /* 0x000fe4000bf05270 */
[----:B------:R-:W-:Y:S02]  /*43c0*/  UISETP.NE.AND UP1, UPT, UR12, 0x8, UPT ;  /* 0x000000080c00788c */ /* 0x000fe4000bf25270 */
[----:B------:R-:W-:Y:S02]  /*43d0*/  USEL UR4, URZ, 0x1, UP0 ;  /* 0x000000013f047887 */ /* 0x000fe40008000000 */
[----:B------:R-:W-:-:S02]  /*43e0*/  USEL UR10, UR10, URZ, UP0 ;  /* 0x0000003f0a0a7287 */ /* 0x000fc40008000000 */
[----:B------:R-:W-:Y:S02]  /*43f0*/  USEL UR12, UR12, URZ, UP1 ;  /* 0x0000003f0c0c7287 */ /* 0x000fe40008800000 */
[----:B------:R-:W-:Y:S01]  /*4400*/  LOP3.LUT R0, R0, UR4, RZ, 0x3c, !PT ;  /* 0x0000000400007c12 */ /* 0x000fe2000f8e3cff */
[----:B------:R-:W-:Y:S09]  /*4410*/  @P0 BRA `(.L_x_42) ;  /* 0xfffffff800fc0947 */ /* 0x000ff2000383ffff */
.L_x_35:
[----:B------:R-:W-:-:S13]  /*4420*/  ISETP.GE.AND P0, PT, R153, 0x1, PT ;  /* 0x000000019900780c */ /* 0x000fda0003f06270 */
[----:B------:R-:W-:Y:S05]  /*4430*/  @!P0 BRA `(.L_x_43) ;  /* 0x0000000000388947 */ /* 0x000fea0003800000 */
[----:B------:R-:W-:-:S06]  /*4440*/  UISETP.NE.AND UP0, UPT, UR51, 0x3, UPT ;  /* 0x000000033300788c */ /* 0x000fcc000bf05270 */
[----:B------:R-:W-:-:S13]  /*4450*/  PLOP3.LUT P0, PT, PT, PT, UP0, 0x80, 0x0 ;  /* 0x000000000000781c */ /* 0x000fda0003f0f008 */
[----:B------:R-:W-:Y:S05]  /*4460*/  @!P0 BRA `(.L_x_44) ;  /* 0x0000000000048947 */ /* 0x000fea0003800000 */
[----:B------:R-:W-:Y:S01]  /*4470*/  BPT.TRAP 0x1 ;  /* 0x000000040000795c */ /* 0x000fe20000300000 */
.L_x_44:
[----:B------:R-:W-:Y:S02]  /*4480*/  UIADD3 UR11, UR11, UR37, URZ ;  /* 0x000000250b0b7290 */ /* 0x000fe4000fffe03f */
[----:B------:R-:W-:Y:S02]  /*4490*/  UISETP.GT.U32.AND UP0, UPT, UR53, 0x1, UPT ;  /* 0x000000013500788c */ /* 0x000fe4000bf04070 */
[----:B------:R-:W-:-:S04]  /*44a0*/  USHF.L.U32 UR11, UR11, 0x3, URZ ;  /* 0x000000030b0b7899 */ /* 0x000fc8000800063f */
[----:B------:R-:W-:Y:S01]  /*44b0*/  ULOP3.LUT UR11, UR11, 0x38, URZ, 0xc0, !UPT ;  /* 0x000000380b0b7892 */ /* 0x000fe2000f8ec03f */
[----:B------:R-:W-:-:S03]  /*44c0*/  PLOP3.LUT P0, PT, PT, PT, UP0, 0x80, 0x0 ;  /* 0x000000000000781c */ /* 0x000fc60003f0f008 */
[----:B------:R-:W-:-:S04]  /*44d0*/  UIADD3 UR11, UR47, 0x384c0, UR11 ;  /* 0x000384c02f0b7890 */ /* 0x000fc8000fffe00b */
[----:B------:R-:W-:-:S09]  /*44e0*/  UPRMT UR11, URZ, 0x654, UR11 ;  /* 0x000006543f0b7896 */ /* 0x000fd2000800000b */
[----:B------:R-:W-:Y:S01]  /*44f0*/  SYNCS.ARRIVE.TRANS64.RED.A1T0 RZ, [UR11], RZ ;  /* 0x000000ffffff79a7 */ /* 0x000fe2000810040b */
[----:B------:R-:W-:Y:S05]  /*4500*/  @P0 BRA `(.L_x_43) ;  /* 0x0000000000040947 */ /* 0x000fea0003800000 */
[----:B------:R-:W-:Y:S01]  /*4510*/  BPT.TRAP 0x1 ;  /* 0x000000040000795c */ /* 0x000fe20000300000 */
.L_x_43:
[----:B------:R-:W-:Y:S01]  /*4520*/  R2UR UR45, R16 ;  /* 0x00000000102d72ca */ /* 0x000fe200000e0000 */
[----:B------:R-:W-:Y:S01]  /*4530*/  UIADD3 UR4, UR47, 0x30000, URZ ;  /* 0x000300002f047890 */ /* 0x000fe2000fffe03f */
[----:B------:R-:W-:Y:S02]  /*4540*/  R2UR UR46, R17 ;  /* 0x00000000112e72ca */ /* 0x000fe400000e0000 */
[----:B------:R-:W-:Y:S01]  /*4550*/  LOP3.LUT P0, RZ, R4, 0xff, RZ, 0xc0, !PT ;  /* 0x000000ff04ff7812 */ /* 0x000fe2000780c0ff */
[----:B------:R-:W-:-:S06]  /*4560*/  ULOP3.LUT UP0, URZ, UR4, 0x3ff, URZ, 0xc0, !UPT ;  /* 0x000003ff043f7892 */ /* 0x000fcc000f80c03f */
[----:B------:R-:W-:Y:S02]  /*4570*/  PLOP3.LUT P1, PT, PT, PT, UP0, 0x80, 0x0 ;  /* 0x000000000000781c */ /* 0x000fe40003f2f008 */
[----:B------:R-:W-:Y:S02]  /*4580*/  USHF.L.U32 UR45, UR45, 0x8, URZ ;  /* 0x000000082d2d7899 */ /* 0x000fe4000800063f */
[----:B------:R-:W-:Y:S02]  /*4590*/  USHF.L.U32 UR46, UR46, 0x7, URZ ;  /* 0x000000072e2e7899 */ /* 0x000fe4000800063f */
[----:B------:R-:W-:Y:S10]  /*45a0*/  @!P0 BRA `(.L_x_45) ;  /* 0x00000000000c8947 */ /* 0x000ff40003800000 */
[----:B------:R-:W-:-:S04]  /*45b0*/  DEPBAR {5,4,3,2,1,0} ;  /* 0x0000003f0000791a */ /* 0x000fc80000000000 */
[----:B------:R3:W-:Y:S02]  /*45c0*/  UTMACCTL.IV [UR60] ;  /* 0x000000003c0079b9 */ /* 0x0007e40008000000 */
[----:B---3--:R-:W-:Y:S01]  /*45d0*/  NOP ;  /* 0x0000000000007918 */ /* 0x008fe20000000000 */
.L_x_45:
[----:B------:R-:W-:Y:S05]  /*45e0*/  @!P1 BRA `(.L_x_46) ;  /* 0x00000000007c9947 */ /* 0x000fea0003800000 */
[----:B------:R-:W-:Y:S01]  /*45f0*/  MOV R2, 0x0 ;  /* 0x0000000000027802 */ /* 0x000fe20000000f00 */
[----:B------:R-:W-:Y:S01]  /*4600*/  ULDC.64 UR4, c[0x4][0x68] ;  /* 0x01001a0000047ab9 */ /* 0x000fe20000000a00 */
[----:B------:R-:W-:Y:S01]  /*4610*/  ULDC.64 UR6, c[0x4][0x8] ;  /* 0x0100020000067ab9 */ /* 0x000fe20000000a00 */
[----:B------:R-:W-:Y:S01]  /*4620*/  IMAD.U32 R4, RZ, RZ, UR4 ;  /* 0x00000004ff047e24 */ /* 0x000fe2000f8e00ff */
[----:B------:R3:W4:Y:S01]  /*4630*/  LDC.64 R14, c[0x4][R2] ;  /* 0x01000000020e7b82 */ /* 0x0007220000000a00 */
[----:B------:R-:W-:Y:S01]  /*4640*/  IMAD.U32 R5, RZ, RZ, UR5 ;  /* 0x00000005ff057e24 */ /* 0x000fe2000f8e00ff */
[----:B------:R-:W-:Y:S01]  /*4650*/  ULDC.64 UR4, c[0x4][0x70] ;  /* 0x01001c0000047ab9 */ /* 0x000fe20000000a00 */
[----:B------:R-:W-:Y:S01]  /*4660*/  IMAD.U32 R10, RZ, RZ, UR6 ;  /* 0x00000006ff0a7e24 */ /* 0x000fe2000f8e00ff */
[----:B------:R-:W-:Y:S01]  /*4670*/  MOV R7, UR5 ;  /* 0x0000000500077c02 */ /* 0x000fe20008000f00 */
[----:B--2---:R-:W-:Y:S02]  /*4680*/  IMAD.U32 R6, RZ, RZ, UR4 ;  /* 0x00000004ff067e24 */ /* 0x004fe4000f8e00ff */
[----:B------:R-:W-:-:S02]  /*4690*/  IMAD.U32 R11, RZ, RZ, UR7 ;  /* 0x00000007ff0b7e24 */ /* 0x000fc4000f8e00ff */
[----:B------:R-:W-:Y:S02]  /*46a0*/  IMAD.MOV.U32 R8, RZ, RZ, 0x70 ;  /* 0x00000070ff087424 */ /* 0x000fe400078e00ff */
[----:B------:R-:W-:Y:S02]  /*46b0*/  IMAD.MOV.U32 R12, RZ, RZ, 0x1 ;  /* 0x00000001ff0c7424 */ /* 0x000fe400078e00ff */
[----:B---3--:R-:W-:-:S07]  /*46c0*/  IMAD.MOV.U32 R13, RZ, RZ, RZ ;  /* 0x000000ffff0d7224 */ /* 0x008fce00078e00ff */
[----:B------:R-:W-:-:S07]  /*46d0*/  LEPC R20, `(.L_x_47) ;  /* 0x000000001014794e */ /* 0x000fce0000000000 */
[----:B-1--4-:R-:W-:Y:S05]  /*46e0*/  CALL.ABS.NOINC R14 ;  /* 0x000000000e007343 */ /* 0x012fea0003c00000 */
.L_x_47:
[----:B------:R-:W1:Y:S01]  /*46f0*/  LDC.64 R2, c[0x4][R2] ;  /* 0x0100000002027b82 */ /* 0x000e620000000a00 */
[----:B------:R-:W-:Y:S01]  /*4700*/  ULDC.64 UR4, c[0x4][0x68] ;  /* 0x01001a0000047ab9 */ /* 0x000fe20000000a00 */
[----:B------:R-:W-:Y:S01]  /*4710*/  ULDC.64 UR6, c[0x4][0x8] ;  /* 0x0100020000067ab9 */ /* 0x000fe20000000a00 */
[----:B------:R-:W-:Y:S01]  /*4720*/  IMAD.U32 R4, RZ, RZ, UR4 ;  /* 0x00000004ff047e24 */ /* 0x000fe2000f8e00ff */
[----:B------:R-:W-:Y:S01]  /*4730*/  MOV R8, 0x70 ;  /* 0x0000007000087802 */ /* 0x000fe20000000f00 */
[----:B------:R-:W-:Y:S01]  /*4740*/  IMAD.U32 R5, RZ, RZ, UR5 ;  /* 0x00000005ff057e24 */ /* 0x000fe2000f8e00ff */
[----:B------:R-:W-:Y:S01]  /*4750*/  ULDC.64 UR4, c[0x4][0x70] ;  /* 0x01001c0000047ab9 */ /* 0x000fe20000000a00 */
[----:B------:R-:W-:Y:S02]  /*4760*/  IMAD.U32 R10, RZ, RZ, UR6 ;  /* 0x00000006ff0a7e24 */ /* 0x000fe4000f8e00ff */
[----:B------:R-:W-:Y:S02]  /*4770*/  IMAD.U32 R6, RZ, RZ, UR4 ;  /* 0x00000004ff067e24 */ /* 0x000fe4000f8e00ff */
[----:B------:R-:W-:-:S02]  /*4780*/  IMAD.U32 R7, RZ, RZ, UR5 ;  /* 0x00000005ff077e24 */ /* 0x000fc4000f8e00ff */
[----:B------:R-:W-:Y:S02]  /*4790*/  IMAD.U32 R11, RZ, RZ, UR7 ;  /* 0x00000007ff0b7e24 */ /* 0x000fe4000f8e00ff */
[----:B------:R-:W-:Y:S02]  /*47a0*/  IMAD.MOV.U32 R12, RZ, RZ, 0x1 ;  /* 0x00000001ff0c7424 */ /* 0x000fe400078e00ff */
[----:B------:R-:W-:-:S07]  /*47b0*/  IMAD.MOV.U32 R13, RZ, RZ, RZ ;  /* 0x000000ffff0d7224 */ /* 0x000fce00078e00ff */
[----:B------:R-:W-:-:S07]  /*47c0*/  LEPC R20, `(.L_x_46) ;  /* 0x000000001014794e */ /* 0x000fce0000000000 */
[----:B-1----:R-:W-:Y:S05]  /*47d0*/  CALL.ABS.NOINC R2 ;  /* 0x0000000002007343 */ /* 0x002fea0003c00000 */
.L_x_46:
[----:B------:R-:W-:Y:S02]  /*47e0*/  ULDC.64 UR4, c[0x0][0x590] ;  /* 0x0001640000047ab9 */ /* 0x000fe40000000a00 */
[----:B------:R-:W-:-:S04]  /*47f0*/  ISETP.NE.U32.AND P0, PT, RZ, UR4, PT ;  /* 0x00000004ff007c0c */ /* 0x000fc8000bf05070 */
[----:B------:R-:W-:-:S13]  /*4800*/  ISETP.NE.AND.EX P0, PT, RZ, UR5, PT, P0 ;  /* 0x00000005ff007c0c */ /* 0x000fda000bf05300 */
[----:B------:R-:W-:Y:S05]  /*4810*/  @!P0 BRA `(.L_x_48) ;  /* 0x0000000000148947 */ /* 0x000fea0003800000 */
[----:B------:R-:W-:-:S04]  /*4820*/  LEA R2, P0, R18, UR4, 0x3 ;  /* 0x0000000412027c11 */ /* 0x000fc8000f8018ff */
[----:B-12---:R-:W-:-:S06]  /*4830*/  LEA.HI.X R3, R18, UR5, R19, 0x3, P0 ;  /* 0x0000000512037c11 */ /* 0x006fcc00080f1c13 */
[----:B------:R-:W2:Y:S04]  /*4840*/  LDG.E.64 R2, desc[UR58][R2.64] ;  /* 0x0000003a02027981 */ /* 0x000ea8000c1e1b00 */
[----:B--2---:R1:W5:Y:S01]  /*4850*/  LD.E R0, desc[UR58][R2.64] ;  /* 0x0000003a02007980 */ /* 0x004362000c101900 */
[----:B------:R-:W-:Y:S05]  /*4860*/  BRA `(.L_x_49) ;  /* 0x0000000000307947 */ /* 0x000fea0003800000 */
.L_x_48:
[----:B------:R-:W-:Y:S02]  /*4870*/  ULDC.64 UR4, c[0x0][0x588] ;  /* 0x0001620000047ab9 */ /* 0x000fe40000000a00 */
[----:B------:R-:W-:-:S04]  /*4880*/  ISETP.NE.U32.AND P0, PT, RZ, UR4, PT ;  /* 0x00000004ff007c0c */ /* 0x000fc8000bf05070 */
[----:B------:R-:W-:-:S13]  /*4890*/  ISETP.NE.AND.EX P0, PT, RZ, UR5, PT, P0 ;  /* 0x00000005ff007c0c */ /* 0x000fda000bf05300 */
[----:B------:R-:W-:Y:S05]  /*48a0*/  @!P0 BRA `(.L_x_50) ;  /* 0x0000000000188947 */ /* 0x000fea0003800000 */
[----:B-12---:R-:W1:Y:S01]  /*48b0*/  LDC.64 R2, c[0x0][0x588] ;  /* 0x00016200ff027b82 */ /* 0x006e620000000a00 */
[----:B------:R-:W-:Y:S02]  /*48c0*/  ULDC UR4, c[0x0][0x598] ;  /* 0x0001660000047ab9 */ /* 0x000fe40000000800 */
[----:B------:R-:W-:-:S04]  /*48d0*/  IMAD R5, R18, UR4, RZ ;  /* 0x0000000412057c24 */ /* 0x000fc8000f8e02ff */
[----:B-1----:R-:W-:-:S05]  /*48e0*/  IMAD.WIDE R2, R5, 0x4, R2 ;  /* 0x0000000405027825 */ /* 0x002fca00078e0202 */
[----:B------:R2:W5:Y:S01]  /*48f0*/  LDG.E R0, desc[UR58][R2.64] ;  /* 0x0000003a02007981 */ /* 0x000562000c1e1900 */
[----:B------:R-:W-:Y:S05]  /*4900*/  BRA `(.L_x_49) ;  /* 0x0000000000087947 */ /* 0x000fea0003800000 */
.L_x_50:
[----:B------:R-:W-:Y:S02]  /*4910*/  ULDC UR4, c[0x0][0x580] ;  /* 0x0001600000047ab9 */ /* 0x000fe40000000800 */
[----:B------:R-:W-:-:S07]  /*4920*/  IMAD.U32 R0, RZ, RZ, UR4 ;  /* 0x00000004ff007e24 */ /* 0x000fce000f8e00ff */
.L_x_49:
[----:B------:R-:W-:Y:S02]  /*4930*/  ULDC.64 UR4, c[0x0][0x5b8] ;  /* 0x00016e0000047ab9 */ /* 0x000fe40000000a00 */
[----:B------:R-:W-:-:S04]  /*4940*/  ISETP.NE.U32.AND P0, PT, RZ, UR4, PT ;  /* 0x00000004ff007c0c */ /* 0x000fc8000bf05070 */
[----:B------:R-:W-:-:S13]  /*4950*/  ISETP.NE.AND.EX P0, PT, RZ, UR5, PT, P0 ;  /* 0x00000005ff007c0c */ /* 0x000fda000bf05300 */
[----:B------:R-:W-:Y:S05]  /*4960*/  @!P0 BRA `(.L_x_51) ;  /* 0x0000000000148947 */ /* 0x000fea0003800000 */
[----:B------:R-:W-:-:S04]  /*4970*/  LEA R4, P0, R18, UR4, 0x3 ;  /* 0x0000000412047c11 */ /* 0x000fc8000f8018ff */
[----:B------:R-:W-:-:S05]  /*4980*/  LEA.HI.X R5, R18, UR5, R19, 0x3, P0 ;  /* 0x0000000512057c11 */ /* 0x000fca00080f1c13 */
[----:B-12---:R-:W2:Y:S04]  /*4990*/  LDG.E.64 R2, desc[UR58][R4.64] ;  /* 0x0000003a04027981 */ /* 0x006ea8000c1e1b00 */
[----:B--2---:R1:W5:Y:S01]  /*49a0*/  LD.E R2, desc[UR58][R2.64] ;  /* 0x0000003a02027980 */ /* 0x004362000c101900 */
[----:B------:R-:W-:Y:S05]  /*49b0*/  BRA `(.L_x_52) ;  /* 0x0000000000307947 */ /* 0x000fea0003800000 */
.L_x_51:
[----:B------:R-:W-:Y:S02]  /*49c0*/  ULDC.64 UR4, c[0x0][0x5b0] ;  /* 0x00016c0000047ab9 */ /* 0x000fe40000000a00 */
[----:B------:R-:W-:-:S04]  /*49d0*/  ISETP.NE.U32.AND P0, PT, RZ, UR4, PT ;  /* 0x00000004ff007c0c */ /* 0x000fc8000bf05070 */
[----:B------:R-:W-:-:S13]  /*49e0*/  ISETP.NE.AND.EX P0, PT, RZ, UR5, PT, P0 ;  /* 0x00000005ff007c0c */ /* 0x000fda000bf05300 */
[----:B------:R-:W-:Y:S05]  /*49f0*/  @!P0 BRA `(.L_x_53) ;  /* 0x0000000000188947 */ /* 0x000fea0003800000 */
[----:B-12---:R-:W1:Y:S01]  /*4a00*/  LDC.64 R2, c[0x0][0x5b0] ;  /* 0x00016c00ff027b82 */ /* 0x006e620000000a00 */
[----:B------:R-:W-:Y:S02]  /*4a10*/  ULDC UR4, c[0x0][0x5c0] ;  /* 0x0001700000047ab9 */ /* 0x000fe40000000800 */
[----:B------:R-:W-:-:S04]  /*4a20*/  IMAD R5, R18, UR4, RZ ;  /* 0x0000000412057c24 */ /* 0x000fc8000f8e02ff */
[----:B-1----:R-:W-:-:S06]  /*4a30*/  IMAD.WIDE R2, R5, 0x4, R2 ;  /* 0x0000000405027825 */ /* 0x002fcc00078e0202 */
[----:B------:R2:W5:Y:S01]  /*4a40*/  LDG.E R2, desc[UR58][R2.64] ;  /* 0x0000003a02027981 */ /* 0x000562000c1e1900 */
[----:B------:R-:W-:Y:S05]  /*4a50*/  BRA `(.L_x_52) ;  /* 0x0000000000087947 */ /* 0x000fea0003800000 */
.L_x_53:
[----:B------:R-:W-:Y:S02]  /*4a60*/  ULDC UR4, c[0x0][0x5a8] ;  /* 0x00016a0000047ab9 */ /* 0x000fe40000000800 */
[----:B-12---:R-:W-:-:S07]  /*4a70*/  IMAD.U32 R2, RZ, RZ, UR4 ;  /* 0x00000004ff027e24 */ /* 0x006fce000f8e00ff */
.L_x_52:
[----:B------:R-:W-:Y:S01]  /*4a80*/  ISETP.GT.U32.AND P0, PT, R152, 0x3e, PT ;  /* 0x0000003e9800780c */ /* 0x000fe20003f04070 */
[----:B------:R-:W-:Y:S01]  /*4a90*/  BSSY B0, `(.L_x_54) ;  /* 0x0000007000007945 */ /* 0x000fe20003800000 */
[----:B------:R-:W-:-:S11]  /*4aa0*/  PRMT R8, RZ, 0x7610, R8 ;  /* 0x00007610ff087816 */ /* 0x000fd60000000008 */
[----:B------:R-:W-:Y:S05]  /*4ab0*/  @P0 BRA `(.L_x_55) ;  /* 0x0000000000100947 */ /* 0x000fea0003800000 */
[----:B------:R-:W-:-:S03]  /*4ac0*/  UMOV UR4, 0xffffffff ;  /* 0xffffffff00047882 */ /* 0x000fc60000000000 */
[----:B------:R-:W-:Y:S05]  /*4ad0*/  BRA.DIV UR4, `(.L_x_56) ;  /* 0x0000009a045c7947 */ /* 0x000fea000b800000 */
[----:B------:R-:W-:-:S13]  /*4ae0*/  ELECT P6, URZ, PT ;  /* 0x00000000003f782f */ /* 0x000fda00038c0000 */
.L_x_270:
[----:B------:R-:W-:-:S07]  /*4af0*/  SEL R8, RZ, 0x1, !P6 ;  /* 0x00000001ff087807 */ /* 0x000fce0007000000 */
.L_x_55:
[----:B------:R-:W-:Y:S05]  /*4b00*/  BSYNC B0 ;  /* 0x0000000000007941 */ /* 0x000fea0003800000 */
.L_x_54:
[----:B-12---:R-:W-:-:S05]  /*4b10*/  IMAD.U32 R3, RZ, RZ, UR48 ;  /* 0x00000030ff037e24 */ /* 0x006fca000f8e00ff */
[----:B------:R-:W-:-:S13]  /*4b20*/  ISETP.NE.AND P1, PT, R3, 0x3, PT ;  /* 0x000000030300780c */ /* 0x000fda0003f25270 */
[----:B------:R-:W-:Y:S05]  /*4b30*/  @!P1 BRA `(.L_x_57) ;  /* 0x0000000000049947 */ /* 0x000fea0003800000 */
[----:B------:R-:W-:Y:S01]  /*4b40*/  BPT.TRAP 0x1 ;  /* 0x000000040000795c */ /* 0x000fe20000300000 */
.L_x_57:
[----:B------:R-:W-:Y:S01]  /*4b50*/  SHF.L.U32 R3, RZ, 0x1f, RZ ;  /* 0x0000001fff037819 */ /* 0x000fe200000006ff */
[----:B------:R-:W-:Y:S01]  /*4b60*/  IMAD.MOV.U32 R4, RZ, RZ, RZ ;  /* 0x000000ffff047224 */ /* 0x000fe200078e00ff */
[----:B-----5:R-:W-:Y:S02]  /*4b70*/  FSETP.NEU.AND P0, PT, R0, RZ, PT ;  /* 0x000000ff0000720b */ /* 0x020fe40003f0d000 */
[----:B------:R-:W1:Y:S11]  /*4b80*/  SYNCS.PHASECHK.TRANS64.TRYWAIT P2, [UR47+0x38500], R3 ;  /* 0x03850003ff0075a7 */ /* 0x000e76000804016f */
[----:B------:R-:W-:Y:S01]  /*4b90*/  @P0 LEA R12, R23, UR47, 0x1 ;  /* 0x0000002f170c0c11 */ /* 0x000fe2000f8e08ff */
[----:B-1----:R-:W-:Y:S06]  /*4ba0*/  @!P2 BRA `(.L_x_58) ;  /* 0x000000980040a947 */ /* 0x002fec0003800000 */
.L_x_271:
[----:B------:R-:W-:Y:S05]  /*4bb0*/  @P0 WARPSYNC.ALL ;  /* 0x0000000000000948 */ /* 0x000fea0003800000 */
[----:B-1----:R-:W1:Y:S01]  /*4bc0*/  @P0 LDSM.16.MT88.4 R4, [R12+0x30000] ;  /* 0x030000000c04083b */ /* 0x002e620000004200 */
[----:B------:R-:W-:Y:S01]  /*4bd0*/  PRMT R8, R8, 0x9910, RZ ;  /* 0x0000991008087816 */ /* 0x000fe200000000ff */
[----:B------:R-:W-:Y:S01]  /*4be0*/  BSSY B0, `(.L_x_59) ;  /* 0x000000d000007945 */ /* 0x000fe20003800000 */
[-C--:B------:R-:W-:Y:S01]  /*4bf0*/  FMUL R88, R88, R2.reuse ;  /* 0x0000000258587220 */ /* 0x080fe20000400000 */
[-C--:B------:R-:W-:Y:S01]  /*4c00*/  FMUL R14, R89, R2.reuse ;  /* 0x00000002590e7220 */ /* 0x080fe20000400000 */
[----:B------:R-:W-:Y:S01]  /*4c10*/  ISETP.NE.AND P2, PT, R8, RZ, PT ;  /* 0x000000ff0800720c */ /* 0x000fe20003f45270 */
[----:B------:R-:W-:Y:S01]  /*4c20*/  FMUL R90, R90, R2 ;  /* 0x000000025a5a7220 */ /* 0x000fe20000400000 */
[----:B------:R2:W3:Y:S01]  /*4c30*/  @P0 LDSM.16.MT88.4 R8, [R12+0x30800] ;  /* 0x030800000c08083b */ /* 0x0004e20000004200 */
[----:B-1----:R-:W-:-:S02]  /*4c40*/  HADD2.F32 R13, -RZ, R4.H0_H0 ;  /* 0x20000004ff0d7230 */ /* 0x002fc40000004100 */
[----:B------:R-:W-:Y:S01]  /*4c50*/  HADD2.F32 R15, -RZ, R4.H1_H1 ;  /* 0x30000004ff0f7230 */ /* 0x000fe20000004100 */
[----:B--2---:R-:W-:Y:S07]  /*4c60*/  @P0 BRA `(.L_x_60) ;  /* 0x0000000000100947 */ /* 0x004fee0003800000 */
[----:B------:R-:W-:Y:S01]  /*4c70*/  IMAD.MOV.U32 R5, RZ, RZ, RZ ;  /* 0x000000ffff057224 */ /* 0x000fe200078e00ff */
[----:B------:R-:W-:Y:S02]  /*4c80*/  CS2R R6, SRZ ;  /* 0x0000000000067805 */ /* 0x000fe4000001ff00 */
[----:B---3--:R-:W-:Y:S02]  /*4c90*/  CS2R R8, SRZ ;  /* 0x0000000000087805 */ /* 0x008fe4000001ff00 */
[----:B------:R-:W-:-:S07]  /*4ca0*/  CS2R R10, SRZ ;  /* 0x00000000000a7805 */ /* 0x000fce000001ff00 */
.L_x_60:
[----:B------:R-:W-:Y:S05]  /*4cb0*/  BSYNC B0 ;  /* 0x0000000000007941 */ /* 0x000fea0003800000 */
.L_x_59:
[--C-:B------:R-:W-:Y:S02]  /*4cc0*/  HADD2.F32 R19, -RZ, R5.reuse.H1_H1 ;  /* 0x30000005ff137230 */ /* 0x100fe40000004100 */
[----:B------:R-:W-:Y:S01]  /*4cd0*/  FMUL R12, R91, R2 ;  /* 0x000000025b0c7220 */ /* 0x000fe20000400000 */
[----:B------:R-:W-:Y:S02]  /*4ce0*/  HADD2.F32 R17, -RZ, R5.H0_H0 ;  /* 0x20000005ff117230 */ /* 0x000fe40000004100 */
[-C--:B------:R-:W-:Y:S01]  /*4cf0*/  FFMA R88, R13, R0.reuse, R88 ;  /* 0x000000000d587223 */ /* 0x080fe20000000058 */
[-C--:B------:R-:W-:Y:S01]  /*4d00*/  FFMA R21, R15, R0.reuse, R14 ;  /* 0x000000000f157223 */ /* 0x080fe2000000000e */
[-C--:B------:R-:W-:Y:S01]  /*4d10*/  FFMA R89, R19, R0.reuse, R12 ;  /* 0x0000000013597223 */ /* 0x080fe2000000000c */
[--C-:B------:R-:W-:Y:S02]  /*4d20*/  HADD2.F32 R13, -RZ, R6.reuse.H0_H0 ;  /* 0x20000006ff0d7230 */ /* 0x100fe40000004100 */
[----:B------:R-:W-:Y:S01]  /*4d30*/  FFMA R90, R17, R0, R90 ;  /* 0x00000000115a7223 */ /* 0x000fe2000000005a */
[----:B------:R-:W-:-:S02]  /*4d40*/  HADD2.F32 R15, -RZ, R6.H1_H1 ;  /* 0x30000006ff0f7230 */ /* 0x000fc40000004100 */
[-C--:B------:R-:W-:Y:S01]  /*4d50*/  FMUL R92, R92, R2.reuse ;  /* 0x000000025c5c7220 */ /* 0x080fe20000400000 */
[-C--:B------:R-:W-:Y:S01]  /*4d60*/  FMUL R12, R93, R2.reuse ;  /* 0x000000025d0c7220 */ /* 0x080fe20000400000 */
[--C-:B------:R-:W-:Y:S02]  /*4d70*/  HADD2.F32 R17, -RZ, R7.reuse.H0_H0 ;  /* 0x20000007ff117230 */ /* 0x100fe40000004100 */
[-C--:B------:R-:W-:Y:S01]  /*4d80*/  FMUL R94, R94, R2.reuse ;  /* 0x000000025e5e7220 */ /* 0x080fe20000400000 */
[----:B------:R-:W-:Y:S02]  /*4d90*/  HADD2.F32 R19, -RZ, R7.H1_H1 ;  /* 0x30000007ff137230 */ /* 0x000fe40000004100 */
[----:B------:R-:W-:Y:S01]  /*4da0*/  FMUL R14, R95, R2 ;  /* 0x000000025f0e7220 */ /* 0x000fe20000400000 */
[-C--:B------:R-:W-:Y:S01]  /*4db0*/  FFMA R92, R13, R0.reuse, R92 ;  /* 0x000000000d5c7223 */ /* 0x080fe2000000005c */
[----:B------:R-:W-:Y:S01]  /*4dc0*/  FFMA R91, R15, R0, R12 ;  /* 0x000000000f5b7223 */ /* 0x000fe2000000000c */
[----:B---3--:R-:W-:-:S02]  /*4dd0*/  HADD2.F32 R13, -RZ, R8.H0_H0 ;  /* 0x20000008ff0d7230 */ /* 0x008fc40000004100 */
[-C--:B------:R-:W-:Y:S01]  /*4de0*/  FFMA R94, R17, R0.reuse, R94 ;  /* 0x00000000115e7223 */ /* 0x080fe2000000005e */
[----:B------:R-:W-:Y:S02]  /*4df0*/  HADD2.F32 R15, -RZ, R8.H1_H1 ;  /* 0x30000008ff0f7230 */ /* 0x000fe40000004100 */
[----:B------:R-:W-:Y:S01]  /*4e00*/  FFMA R93, R19, R0, R14 ;  /* 0x00000000135d7223 */ /* 0x000fe2000000000e */
        /* <DEDUP_REMOVED lines=8> */
[----:B------:R-:W-:-:S02]  /*4e90*/  HADD2.F32 R13, -RZ, R10.H0_H0 ;  /* 0x2000000aff0d7230 */ /* 0x000fc40000004100 */
        /* <DEDUP_REMOVED lines=10> */
[-C--:B------:R-:W-:Y:S01]  /*4f40*/  FFMA R12, R15, R0.reuse, R12 ;  /* 0x000000000f0c7223 */ /* 0x080fe2000000000c */
[-C--:B------:R-:W-:Y:S01]  /*4f50*/  FFMA R17, R17, R0.reuse, R102 ;  /* 0x0000000011117223 */ /* 0x080fe20000000066 */
[----:B------:R-:W-:Y:S01]  /*4f60*/  FFMA R14, R19, R0, R14 ;  /* 0x00000000130e7223 */ /* 0x000fe2000000000e */
[----:B------:R-:W-:Y:S01]  /*4f70*/  F2FP.F16.F32.PACK_AB R89, R89, R90 ;  /* 0x0000005a5959723e */ /* 0x000fe200000000ff */
[----:B------:R-:W-:Y:S05]  /*4f80*/  WARPSYNC.ALL ;  /* 0x0000000000007948 */ /* 0x000fea0003800000 */
[----:B------:R-:W-:Y:S01]  /*4f90*/  F2FP.F16.F32.PACK_AB R97, R97, R98 ;  /* 0x000000626161723e */ /* 0x000fe200000000ff */
[----:B------:R-:W-:Y:S01]  /*4fa0*/  BSSY B0, `(.L_x_61) ;  /* 0x000001a000007945 */ /* 0x000fe20003800000 */
[----:B------:R-:W-:-:S02]  /*4fb0*/  F2FP.F16.F32.PACK_AB R90, R91, R92 ;  /* 0x0000005c5b5a723e */ /* 0x000fc400000000ff */
[----:B------:R-:W-:Y:S02]  /*4fc0*/  F2FP.F16.F32.PACK_AB R98, R12, R13 ;  /* 0x0000000d0c62723e */ /* 0x000fe400000000ff */
[----:B------:R-:W-:Y:S02]  /*4fd0*/  F2FP.F16.F32.PACK_AB R88, R21, R88 ;  /* 0x000000581558723e */ /* 0x000fe400000000ff */
[----:B------:R-:W-:Y:S02]  /*4fe0*/  F2FP.F16.F32.PACK_AB R91, R93, R94 ;  /* 0x0000005e5d5b723e */ /* 0x000fe400000000ff */
[----:B------:R-:W-:Y:S02]  /*4ff0*/  LEA R12, R23, UR47, 0x1 ;  /* 0x0000002f170c7c11 */ /* 0x000fe4000f8e08ff */
[----:B------:R-:W-:Y:S02]  /*5000*/  F2FP.F16.F32.PACK_AB R96, R95, R96 ;  /* 0x000000605f60723e */ /* 0x000fe400000000ff */
[----:B------:R-:W-:Y:S01]  /*5010*/  F2FP.F16.F32.PACK_AB R99, R14, R17 ;  /* 0x000000110e63723e */ /* 0x000fe200000000ff */
[----:B------:R1:W-:Y:S04]  /*5020*/  STSM.16.MT88.4 [R12+0x30000], R88 ;  /* 0x030000580c007844 */ /* 0x0003e80000004200 */
[----:B------:R1:W-:Y:S01]  /*5030*/  STSM.16.MT88.4 [R12+0x30800], R96 ;  /* 0x030800600c007844 */ /* 0x0003e20000004200 */
[----:B------:R-:W-:Y:S01]  /*5040*/  @!PT LDS RZ, [RZ] ;  /* 0x00000000fffff984 */ /* 0x000fe20000000800 */
[----:B------:R-:W-:Y:S01]  /*5050*/  @!PT LDS RZ, [RZ] ;  /* 0x00000000fffff984 */ /* 0x000fe20000000800 */
[----:B------:R-:W-:Y:S01]  /*5060*/  @!PT LDS RZ, [RZ] ;  /* 0x00000000fffff984 */ /* 0x000fe20000000800 */
[----:B------:R-:W-:Y:S01]  /*5070*/  @!PT LDS RZ, [RZ] ;  /* 0x00000000fffff984 */ /* 0x000fe20000000800 */
[----:B------:R2:W-:Y:S06]  /*5080*/  MEMBAR.ALL.CTA ;  /* 0x0000000000007992 */ /* 0x0005ec0000008000 */
[----:B--2---:R-:W2:Y:S02]  /*5090*/  FENCE.VIEW.ASYNC.S ;  /* 0x00000000000073c6 */ /* 0x004ea40000000000 */
[----:B--2---:R-:W-:Y:S06]  /*50a0*/  BAR.SYNC.DEFER_BLOCKING 0x1, 0x100 ;  /* 0x0044000000007b1d */ /* 0x004fec0000010000 */
[----:B------:R-:W-:Y:S05]  /*50b0*/  @!P2 BRA `(.L_x_62) ;  /* 0x000000000020a947 */ /* 0x000fea0003800000 */
[----:B------:R-:W-:Y:S02]  /*50c0*/  UIADD3 UR44, UR47, 0x30000, URZ ;  /* 0x000300002f2c7890 */ /* 0x000fe4000fffe03f */
[----:B------:R-:W-:Y:S02]  /*50d0*/  UIADD3 UR5, UR45, 0x40, URZ ;  /* 0x000000402d057890 */ /* 0x000fe4000fffe03f */
[----:B------:R-:W-:Y:S01]  /*50e0*/  UIADD3 UR4, UR47, 0x31000, URZ ;  /* 0x000310002f047890 */ /* 0x000fe2000fffe03f */
[----:B------:R-:W-:-:S04]  /*50f0*/  UMOV UR6, UR46 ;  /* 0x0000002e00067c82 */ /* 0x000fc80008000000 */
[----:B------:R2:W-:Y:S04]  /*5100*/  UTMASTG.2D [UR44], [UR60] ;  /* 0x0000002c3c0073b5 */ /* 0x0005e80008008000 */
[----:B------:R2:W-:Y:S01]  /*5110*/  UTMASTG.2D [UR4], [UR60] ;  /* 0x000000043c0073b5 */ /* 0x0005e20008008000 */
[----:B------:R0:W-:Y:S01]  /*5120*/  UTMACMDFLUSH ;  /* 0x00000000000079b7 */ /* 0x0001e20000000000 */
[----:B--2---:R-:W-:-:S04]  /*5130*/  DEPBAR.LE SB0, 0x1 ;  /* 0x000080400000791a */ /* 0x004fc80000000000 */
.L_x_62:
[----:B------:R-:W-:Y:S05]  /*5140*/  BSYNC B0 ;  /* 0x0000000000007941 */ /* 0x000fea0003800000 */
.L_x_61:
[----:B------:R-:W-:Y:S01]  /*5150*/  BAR.SYNC.DEFER_BLOCKING 0x1, 0x100 ;  /* 0x0044000000007b1d */ /* 0x000fe20000010000 */
[----:B------:R-:W-:-:S13]  /*5160*/  ISETP.NE.AND P3, PT, RZ, UR36, PT ;  /* 0x00000024ff007c0c */ /* 0x000fda000bf65270 */
[----:B------:R-:W-:Y:S05]  /*5170*/  @!P3 BRA `(.L_x_63) ;  /* 0x000000000024b947 */ /* 0x000fea0003800000 */
[----:B------:R-:W-:Y:S05]  /*5180*/  @!P1 BRA `(.L_x_64) ;  /* 0x0000000000049947 */ /* 0x000fea0003800000 */
[----:B------:R-:W-:Y:S01]  /*5190*/  BPT.TRAP 0x1 ;  /* 0x000000040000795c */ /* 0x000fe20000300000 */
.L_x_64:
[----:B------:R-:W-:Y:S02]  /*51a0*/  ULEA UR4, UR56, UR47, 0x3 ;  /* 0x0000002f38047291 */ /* 0x000fe4000f8e183f */
[----:B------:R-:W-:Y:S02]  /*51b0*/  UIADD3 UR56, UR56, 0x1, URZ ;  /* 0x0000000138387890 */ /* 0x000fe4000fffe03f */
[----:B------:R-:W-:Y:S02]  /*51c0*/  UIADD3 UR4, UR4, 0x38520, URZ ;  /* 0x0003852004047890 */ /* 0x000fe4000fffe03f */
[----:B------:R-:W-:Y:S02]  /*51d0*/  UISETP.NE.AND UP0, UPT, UR56, 0x4, UPT ;  /* 0x000000043800788c */ /* 0x000fe4000bf05270 */
[----:B------:R-:W-:Y:S02]  /*51e0*/  UPRMT UR4, UR43, 0x654, UR4 ;  /* 0x000006542b047896 */ /* 0x000fe40008000004 */
[----:B------:R-:W-:-:S07]  /*51f0*/  USEL UR56, UR56, URZ, UP0 ;  /* 0x0000003f38387287 */ /* 0x000fce0008000000 */
[----:B------:R-:W-:Y:S05]  /*5200*/  SYNCS.ARRIVE.TRANS64.RED.A1T0 RZ, [UR4], RZ ;  /* 0x000000ffffff79a7 */ /* 0x000fea0008100404 */
.L_x_63:
[----:B------:R-:W-:Y:S05]  /*5210*/  @!P1 BRA `(.L_x_65) ;  /* 0x0000000000049947 */ /* 0x000fea0003800000 */
[----:B------:R-:W-:Y:S01]  /*5220*/  BPT.TRAP 0x1 ;  /* 0x000000040000795c */ /* 0x000fe20000300000 */
.L_x_65:
[----:B------:R-:W2:Y:S02]  /*5230*/  SYNCS.PHASECHK.TRANS64.TRYWAIT P3, [UR47+0x38508], R3 ;  /* 0x03850803ff0075a7 */ /* 0x000ea4000806016f */
[----:B--2---:R-:W-:Y:S05]  /*5240*/  @!P3 BRA `(.L_x_66) ;  /* 0x0000009000b0b947 */ /* 0x004fea0003800000 */
.L_x_272:
[----:B------:R-:W-:Y:S05]  /*5250*/  @P0 WARPSYNC.ALL ;  /* 0x0000000000000948 */ /* 0x000fea0003800000 */
[----:B------:R-:W2:Y:S01]  /*5260*/  @P0 LDSM.16.MT88.4 R4, [R12+0x32000] ;  /* 0x032000000c04083b */ /* 0x000ea20000004200 */
[-C--:B------:R-:W-:Y:S01]  /*5270*/  FMUL R13, R24, R2.reuse ;  /* 0x00000002180d7220 */ /* 0x080fe20000400000 */
[-C--:B------:R-:W-:Y:S01]  /*5280*/  FMUL R25, R25, R2.reuse ;  /* 0x0000000219197220 */ /* 0x080fe20000400000 */
[-C--:B------:R-:W-:Y:S01]  /*5290*/  FMUL R15, R26, R2.reuse ;  /* 0x000000021a0f7220 */ /* 0x080fe20000400000 */
[----:B------:R-:W3:Y:S01]  /*52a0*/  @P0 LDSM.16.MT88.4 R8, [R12+0x32800] ;  /* 0x032800000c08083b */ /* 0x000ee20000004200 */
[-C--:B------:R-:W-:Y:S01]  /*52b0*/  FMUL R27, R27, R2.reuse ;  /* 0x000000021b1b7220 */ /* 0x080fe20000400000 */
        /* <DEDUP_REMOVED lines=8> */
[----:B------:R-:W-:Y:S01]  /*5340*/  FMUL R39, R39, R2 ;  /* 0x0000000227277220 */ /* 0x000fe20000400000 */
[----:B------:R-:W-:Y:S05]  /*5350*/  WARPSYNC.ALL ;  /* 0x0000000000007948 */ /* 0x000fea0003800000 */
[----:B------:R-:W-:Y:S01]  /*5360*/  BSSY B0, `(.L_x_67) ;  /* 0x0000040000007945 */ /* 0x000fe20003800000 */
[----:B--2---:R-:W-:-:S02]  /*5370*/  HADD2.F32 R14, -RZ, R4.H0_H0 ;  /* 0x20000004ff0e7230 */ /* 0x004fc40000004100 */
[----:B------:R-:W-:Y:S02]  /*5380*/  HADD2.F32 R16, -RZ, R4.H1_H1 ;  /* 0x30000004ff107230 */ /* 0x000fe40000004100 */
[--C-:B------:R-:W-:Y:S02]  /*5390*/  HADD2.F32 R18, -RZ, R5.reuse.H0_H0 ;  /* 0x20000005ff127230 */ /* 0x100fe40000004100 */
[-C--:B------:R-:W-:Y:S01]  /*53a0*/  FFMA R13, R14, R0.reuse, R13 ;  /* 0x000000000e0d7223 */ /* 0x080fe2000000000d */
[----:B------:R-:W-:Y:S02]  /*53b0*/  HADD2.F32 R20, -RZ, R5.H1_H1 ;  /* 0x30000005ff147230 */ /* 0x000fe40000004100 */
[-C--:B------:R-:W-:Y:S01]  /*53c0*/  FFMA R14, R16, R0.reuse, R25 ;  /* 0x00000000100e7223 */ /* 0x080fe20000000019 */
[----:B------:R-:W-:Y:S02]  /*53d0*/  HADD2.F32 R24, -RZ, R7.H0_H0 ;  /* 0x20000007ff187230 */ /* 0x000fe40000004100 */
[----:B------:R-:W-:Y:S01]  /*53e0*/  FFMA R15, R18, R0, R15 ;  /* 0x00000000120f7223 */ /* 0x000fe2000000000f */
[----:B------:R-:W-:-:S02]  /*53f0*/  HADD2.F32 R18, -RZ, R6.H0_H0 ;  /* 0x20000006ff127230 */ /* 0x000fc40000004100 */
[-C--:B------:R-:W-:Y:S01]  /*5400*/  FFMA R16, R20, R0.reuse, R27 ;  /* 0x0000000014107223 */ /* 0x080fe2000000001b */
[----:B------:R-:W-:Y:S02]  /*5410*/  HADD2.F32 R20, -RZ, R6.H1_H1 ;  /* 0x30000006ff147230 */ /* 0x000fe40000004100 */
[-C--:B------:R-:W-:Y:S01]  /*5420*/  FFMA R19, R24, R0.reuse, R19 ;  /* 0x0000000018137223 */ /* 0x080fe20000000013 */
[----:B------:R-:W-:Y:S02]  /*5430*/  HADD2.F32 R26, -RZ, R7.H1_H1 ;  /* 0x30000007ff1a7230 */ /* 0x000fe40000004100 */
[-C--:B------:R-:W-:Y:S01]  /*5440*/  FFMA R17, R18, R0.reuse, R17 ;  /* 0x0000000012117223 */ /* 0x080fe20000000011 */
[----:B---3--:R-:W-:Y:S02]  /*5450*/  HADD2.F32 R24, -RZ, R8.H0_H0 ;  /* 0x20000008ff187230 */ /* 0x008fe40000004100 */
[----:B------:R-:W-:Y:S01]  /*5460*/  FFMA R18, R20, R0, R29 ;  /* 0x0000000014127223 */ /* 0x000fe2000000001d */
[----:B------:R-:W-:-:S02]  /*5470*/  HADD2.F32 R28, -RZ, R9.H0_H0 ;  /* 0x20000009ff1c7230 */ /* 0x000fc40000004100 */
[----:B------:R-:W-:Y:S01]  /*5480*/  FFMA R20, R26, R0, R31 ;  /* 0x000000001a147223 */ /* 0x000fe2000000001f */
[----:B------:R-:W-:Y:S02]  /*5490*/  HADD2.F32 R26, -RZ, R8.H1_H1 ;  /* 0x30000008ff1a7230 */ /* 0x000fe40000004100 */
[----:B------:R-:W-:Y:S01]  /*54a0*/  FMUL R25, R34, R2 ;  /* 0x0000000222197220 */ /* 0x000fe20000400000 */
[----:B------:R-:W-:Y:S02]  /*54b0*/  HADD2.F32 R30, -RZ, R9.H1_H1 ;  /* 0x30000009ff1e7230 */ /* 0x000fe40000004100 */
[----:B------:R-:W-:Y:S01]  /*54c0*/  FFMA R21, R24, R0, R21 ;  /* 0x0000000018157223 */ /* 0x000fe20000000015 */
[----:B------:R-:W-:Y:S01]  /*54d0*/  FMUL R27, R36, R2 ;  /* 0x00000002241b7220 */ /* 0x000fe20000400000 */
[-C--:B------:R-:W-:Y:S01]  /*54e0*/  FFMA R24, R26, R0.reuse, R33 ;  /* 0x000000001a187223 */ /* 0x080fe20000000021 */
[-C--:B------:R-:W-:Y:S01]  /*54f0*/  FFMA R25, R28, R0.reuse, R25 ;  /* 0x000000001c197223 */ /* 0x080fe20000000019 */
[----:B------:R-:W-:Y:S01]  /*5500*/  FFMA R26, R30, R0, R35 ;  /* 0x000000001e1a7223 */ /* 0x000fe20000000023 */
[----:B------:R-:W-:-:S02]  /*5510*/  HADD2.F32 R28, -RZ, R10.H0_H0 ;  /* 0x2000000aff1c7230 */ /* 0x000fc40000004100 */
[----:B------:R-:W-:Y:S01]  /*5520*/  FMUL R29, R38, R2 ;  /* 0x00000002261d7220 */ /* 0x000fe20000400000 */
[----:B------:R-:W-:Y:S01]  /*5530*/  HADD2.F32 R30, -RZ, R10.H1_H1 ;  /* 0x3000000aff1e7230 */ /* 0x000fe20000004100 */
[----:B------:R-:W-:Y:S01]  /*5540*/  F2FP.F16.F32.PACK_AB R33, R16, R15 ;  /* 0x0000000f1021723e */ /* 0x000fe200000000ff */
[--C-:B------:R-:W-:Y:S02]  /*5550*/  HADD2.F32 R32, -RZ, R11.reuse.H0_H0 ;  /* 0x2000000bff207230 */ /* 0x100fe40000004100 */
[-C--:B------:R-:W-:Y:S01]  /*5560*/  FFMA R27, R28, R0.reuse, R27 ;  /* 0x000000001c1b7223 */ /* 0x080fe2000000001b */
[----:B------:R-:W-:Y:S02]  /*5570*/  HADD2.F32 R34, -RZ, R11.H1_H1 ;  /* 0x3000000bff227230 */ /* 0x000fe40000004100 */
[-C--:B------:R-:W-:Y:S01]  /*5580*/  FFMA R28, R30, R0.reuse, R37 ;  /* 0x000000001e1c7223 */ /* 0x080fe20000000025 */
[----:B------:R-:W-:Y:S01]  /*5590*/  F2FP.F16.F32.PACK_AB R25, R26, R25 ;  /* 0x000000191a19723e */ /* 0x000fe200000000ff */
[-C--:B------:R-:W-:Y:S01]  /*55a0*/  FFMA R29, R32, R0.reuse, R29 ;  /* 0x00000000201d7223 */ /* 0x080fe2000000001d */
[----:B------:R-:W-:Y:S01]  /*55b0*/  F2FP.F16.F32.PACK_AB R32, R14, R13 ;  /* 0x0000000d0e20723e */ /* 0x000fe200000000ff */
[----:B------:R-:W-:Y:S01]  /*55c0*/  FFMA R30, R34, R0, R39 ;  /* 0x00000000221e7223 */ /* 0x000fe20000000027 */
[----:B------:R-:W-:-:S02]  /*55d0*/  F2FP.F16.F32.PACK_AB R34, R18, R17 ;  /* 0x000000111222723e */ /* 0x000fc400000000ff */
[----:B------:R-:W-:Y:S02]  /*55e0*/  F2FP.F16.F32.PACK_AB R35, R20, R19 ;  /* 0x000000131423723e */ /* 0x000fe400000000ff */
[----:B------:R-:W-:Y:S02]  /*55f0*/  F2FP.F16.F32.PACK_AB R26, R28, R27 ;  /* 0x0000001b1c1a723e */ /* 0x000fe400000000ff */
[----:B------:R-:W-:Y:S01]  /*5600*/  F2FP.F16.F32.PACK_AB R24, R24, R21 ;  /* 0x000000151818723e */ /* 0x000fe200000000ff */
[----:B------:R2:W-:Y:S01]  /*5610*/  STSM.16.MT88.4 [R12+0x32000], R32 ;  /* 0x032000200c007844 */ /* 0x0005e20000004200 */
[----:B------:R-:W-:-:S05]  /*5620*/  F2FP.F16.F32.PACK_AB R27, R30, R29 ;  /* 0x0000001d1e1b723e */ /* 0x000fca00000000ff */
[----:B------:R2:W-:Y:S01]  /*5630*/  STSM.16.MT88.4 [R12+0x32800], R24 ;  /* 0x032800180c007844 */ /* 0x0005e20000004200 */
[----:B------:R-:W-:Y:S01]  /*5640*/  @!PT LDS RZ, [RZ] ;  /* 0x00000000fffff984 */ /* 0x000fe20000000800 */
[----:B------:R-:W-:Y:S01]  /*5650*/  @!PT LDS RZ, [RZ] ;  /* 0x00000000fffff984 */ /* 0x000fe20000000800 */
[----:B------:R-:W-:Y:S01]  /*5660*/  @!PT LDS RZ, [RZ] ;  /* 0x00000000fffff984 */ /* 0x000fe20000000800 */
[----:B------:R-:W-:Y:S01]  /*5670*/  @!PT LDS RZ, [RZ] ;  /* 0x00000000fffff984 */ /* 0x000fe20000000800 */
[----:B------:R3:W-:Y:S06]  /*5680*/  MEMBAR.ALL.CTA ;  /* 0x0000000000007992 */ /* 0x0007ec0000008000 */
[----:B---3--:R-:W3:Y:S02]  /*5690*/  FENCE.VIEW.ASYNC.S ;  /* 0x00000000000073c6 */ /* 0x008ee40000000000 */
[----:B---3--:R-:W-:Y:S06]  /*56a0*/  BAR.SYNC.DEFER_BLOCKING 0x1, 0x100 ;  /* 0x0044000000007b1d */ /* 0x008fec0000010000 */
[----:B------:R-:W-:Y:S05]  /*56b0*/  @!P2 BRA `(.L_x_68) ;  /* 0x000000000028a947 */ /* 0x000fea0003800000 */
[----:B------:R-:W-:Y:S02]  /*56c0*/  UIADD3 UR5, UR45, 0x80, URZ ;  /* 0x000000802d057890 */ /* 0x000fe4000fffe03f */
[----:B------:R-:W-:Y:S02]  /*56d0*/  UIADD3 UR4, UR47, 0x32000, URZ ;  /* 0x000320002f047890 */ /* 0x000fe4000fffe03f */
[----:B------:R-:W-:Y:S02]  /*56e0*/  UIADD3 UR9, UR45, 0xc0, URZ ;  /* 0x000000c02d097890 */ /* 0x000fe4000fffe03f */
[----:B------:R-:W-:Y:S01]  /*56f0*/  UIADD3 UR8, UR47, 0x33000, URZ ;  /* 0x000330002f087890 */ /* 0x000fe2000fffe03f */
[----:B------:R-:W-:Y:S01]  /*5700*/  UMOV UR6, UR46 ;  /* 0x0000002e00067c82 */ /* 0x000fe20008000000 */
[----:B------:R-:W-:-:S03]  /*5710*/  UMOV UR10, UR46 ;  /* 0x0000002e000a7c82 */ /* 0x000fc60008000000 */
[----:B------:R3:W-:Y:S04]  /*5720*/  UTMASTG.2D [UR4], [UR60] ;  /* 0x000000043c0073b5 */ /* 0x0007e80008008000 */
[----:B------:R3:W-:Y:S01]  /*5730*/  UTMASTG.2D [UR8], [UR60] ;  /* 0x000000083c0073b5 */ /* 0x0007e20008008000 */
[----:B------:R0:W-:Y:S01]  /*5740*/  UTMACMDFLUSH ;  /* 0x00000000000079b7 */ /* 0x0001e20000000000 */
[----:B---3--:R-:W-:-:S04]  /*5750*/  DEPBAR.LE SB0, 0x1 ;  /* 0x000080400000791a */ /* 0x008fc80000000000 */
.L_x_68:
[----:B------:R-:W-:Y:S05]  /*5760*/  BSYNC B0 ;  /* 0x0000000000007941 */ /* 0x000fea0003800000 */
.L_x_67:
[----:B------:R-:W-:Y:S06]  /*5770*/  BAR.SYNC.DEFER_BLOCKING 0x1, 0x100 ;  /* 0x0044000000007b1d */ /* 0x000fec0000010000 */
[----:B------:R-:W-:Y:S05]  /*5780*/  @!P1 BRA `(.L_x_69) ;  /* 0x0000000000049947 */ /* 0x000fea0003800000 */
[----:B------:R-:W-:Y:S01]  /*5790*/  BPT.TRAP 0x1 ;  /* 0x000000040000795c */ /* 0x000fe20000300000 */
.L_x_69:
[----:B------:R-:W-:-:S04]  /*57a0*/  ULEA UR4, UR56, UR47, 0x3 ;  /* 0x0000002f38047291 */ /* 0x000fc8000f8e183f */
[----:B------:R-:W-:-:S04]  /*57b0*/  UIADD3 UR4, UR4, 0x38520, URZ ;  /* 0x0003852004047890 */ /* 0x000fc8000fffe03f */
[----:B------:R-:W-:-:S09]  /*57c0*/  UPRMT UR4, UR43, 0x654, UR4 ;  /* 0x000006542b047896 */ /* 0x000fd20008000004 */
[----:B------:R-:W-:Y:S01]  /*57d0*/  SYNCS.ARRIVE.TRANS64.RED.A1T0 RZ, [UR4], RZ ;  /* 0x000000ffffff79a7 */ /* 0x000fe20008100404 */
[----:B------:R-:W-:Y:S05]  /*57e0*/  @!P1 BRA `(.L_x_70) ;  /* 0x0000000000049947 */ /* 0x000fea0003800000 */
[----:B------:R-:W-:Y:S01]  /*57f0*/  BPT.TRAP 0x1 ;  /* 0x000000040000795c */ /* 0x000fe20000300000 */
.L_x_70:
[----:B------:R-:W3:Y:S02]  /*5800*/  SYNCS.PHASECHK.TRANS64.TRYWAIT P3, [UR47+0x38510], R3 ;  /* 0x03851003ff0075a7 */ /* 0x000ee4000806016f */
[----:B---3--:R-:W-:Y:S05]  /*5810*/  @!P3 BRA `(.L_x_71) ;  /* 0x0000008c0054b947 */ /* 0x008fea0003800000 */
.L_x_273:
[----:B------:R-:W-:Y:S05]  /*5820*/  @P0 WARPSYNC.ALL ;  /* 0x0000000000000948 */ /* 0x000fea0003800000 */
[----:B------:R-:W3:Y:S01]  /*5830*/  @P0 LDSM.16.MT88.4 R4, [R12+0x34000] ;  /* 0x034000000c04083b */ /* 0x000ee20000004200 */
[-C--:B------:R-:W-:Y:S01]  /*5840*/  FMUL R13, R104, R2.reuse ;  /* 0x00000002680d7220 */ /* 0x080fe20000400000 */
[-C--:B------:R-:W-:Y:S01]  /*5850*/  FMUL R105, R105, R2.reuse ;  /* 0x0000000269697220 */ /* 0x080fe20000400000 */
[-C--:B------:R-:W-:Y:S01]  /*5860*/  FMUL R15, R106, R2.reuse ;  /* 0x000000026a0f7220 */ /* 0x080fe20000400000 */
[----:B------:R-:W4:Y:S01]  /*5870*/  @P0 LDSM.16.MT88.4 R8, [R12+0x34800] ;  /* 0x034800000c08083b */ /* 0x000f220000004200 */
[-C--:B------:R-:W-:Y:S01]  /*5880*/  FMUL R107, R107, R2.reuse ;  /* 0x000000026b6b7220 */ /* 0x080fe20000400000 */
[-C--:B------:R-:W-:Y:S01]  /*5890*/  FMUL R17, R108, R2.reuse ;  /* 0x000000026c117220 */ /* 0x080fe20000400000 */
[-C--:B------:R-:W-:Y:S01]  /*58a0*/  FMUL R109, R109, R2.reuse ;  /* 0x000000026d6d7220 */ /* 0x080fe20000400000 */
[-C--:B------:R-:W-:Y:S01]  /*58b0*/  FMUL R19, R110, R2.reuse ;  /* 0x000000026e137220 */ /* 0x080fe20000400000 */
[-C--:B------:R-:W-:Y:S01]  /*58c0*/  FMUL R111, R111, R2.reuse ;  /* 0x000000026f6f7220 */ /* 0x080fe20000400000 */
[-C--:B------:R-:W-:Y:S01]  /*58d0*/  FMUL R21, R112, R2.reuse ;  /* 0x0000000270157220 */ /* 0x080fe20000400000 */
[-C--:B------:R-:W-:Y:S01]  /*58e0*/  FMUL R113, R113, R2.reuse ;  /* 0x0000000271717220 */ /* 0x080fe20000400000 */
[-C--:B--2---:R-:W-:Y:S01]  /*58f0*/  FMUL R25, R114, R2.reuse ;  /* 0x0000000272197220 */ /* 0x084fe20000400000 */
[-C--:B------:R-:W-:Y:S01]  /*5900*/  FMUL R115, R115, R2.reuse ;  /* 0x0000000273737220 */ /* 0x080fe20000400000 */
[-C--:B------:R-:W-:Y:S01]  /*5910*/  FMUL R27, R116, R2.reuse ;  /* 0x00000002741b7220 */ /* 0x080fe20000400000 */
[-C--:B------:R-:W-:Y:S01]  /*5920*/  FMUL R117, R117, R2.reuse ;  /* 0x0000000275757220 */ /* 0x080fe20000400000 */
[-C--:B------:R-:W-:Y:S01]  /*5930*/  FMUL R29, R118, R2.reuse ;  /* 0x00000002761d7220 */ /* 0x080fe20000400000 */
[----:B------:R-:W-:Y:S01]  /*5940*/  FMUL R119, R119, R2 ;  /* 0x0000000277777220 */ /* 0x000fe20000400000 */
[----:B------:R-:W-:Y:S05]  /*5950*/  WARPSYNC.ALL ;  /* 0x0000000000007948 */ /* 0x000fea0003800000 */
[----:B------:R-:W-:Y:S01]  /*5960*/  BSSY B0, `(.L_x_72) ;  /* 0x000003d000007945 */ /* 0x000fe20003800000 */
[----:B---3--:R-:W-:-:S02]  /*5970*/  HADD2.F32 R14, -RZ, R4.H0_H0 ;  /* 0x20000004ff0e7230 */ /* 0x008fc40000004100 */
        /* <DEDUP_REMOVED lines=13> */
[----:B----4-:R-:W-:Y:S02]  /*5a50*/  HADD2.F32 R24, -RZ, R8.H0_H0 ;  /* 0x20000008ff187230 */ /* 0x010fe40000004100 */
[----:B------:R-:W-:Y:S01]  /*5a60*/  FFMA R18, R20, R0, R109 ;  /* 0x0000000014127223 */ /* 0x000fe2000000006d */
[----:B------:R-:W-:-:S02]  /*5a70*/  HADD2.F32 R28, -RZ, R9.H0_H0 ;  /* 0x20000009ff1c7230 */ /* 0x000fc40000004100 */
[-C--:B------:R-:W-:Y:S01]  /*5a80*/  FFMA R20, R26, R0.reuse, R111 ;  /* 0x000000001a147223 */ /* 0x080fe2000000006f */
[----:B------:R-:W-:Y:S02]  /*5a90*/  HADD2.F32 R26, -RZ, R8.H1_H1 ;  /* 0x30000008ff1a7230 */ /* 0x000fe40000004100 */
        /* <DEDUP_REMOVED lines=41> */
.L_x_73:
[----:B------:R-:W-:Y:S05]  /*5d30*/  BSYNC B0 ;  /* 0x0000000000007941 */ /* 0x000fea0003800000 */
.L_x_72:
[----:B------:R-:W-:Y:S06]  /*5d40*/  BAR.SYNC.DEFER_BLOCKING 0x1, 0x100 ;  /* 0x0044000000007b1d */ /* 0x000fec0000010000 */
[----:B------:R-:W-:Y:S05]  /*5d50*/  @!P1 BRA `(.L_x_74) ;  /* 0x0000000000049947 */ /* 0x000fea0003800000 */
[----:B------:R-:W-:Y:S01]  /*5d60*/  BPT.TRAP 0x1 ;  /* 0x000000040000795c */ /* 0x000fe20000300000 */
.L_x_74:
[----:B------:R-:W-:-:S04]  /*5d70*/  UIADD3 UR56, UR56, 0x1, URZ ;  /* 0x0000000138387890 */ /* 0x000fc8000fffe03f */
[----:B------:R-:W-:-:S04]  /*5d80*/  UISETP.NE.AND UP0, UPT, UR56, 0x4, UPT ;  /* 0x000000043800788c */ /* 0x000fc8000bf05270 */
[----:B------:R-:W-:-:S04]  /*5d90*/  USEL UR56, UR56, URZ, UP0 ;  /* 0x0000003f38387287 */ /* 0x000fc80008000000 */
[----:B------:R-:W-:-:S04]  /*5da0*/  ULEA UR4, UR56, UR47, 0x3 ;  /* 0x0000002f38047291 */ /* 0x000fc8000f8e183f */
[----:B------:R-:W-:-:S04]  /*5db0*/  UIADD3 UR4, UR4, 0x38520, URZ ;  /* 0x0003852004047890 */ /* 0x000fc8000fffe03f */
[----:B------:R-:W-:-:S09]  /*5dc0*/  UPRMT UR4, UR43, 0x654, UR4 ;  /* 0x000006542b047896 */ /* 0x000fd20008000004 */
[----:B------:R-:W-:Y:S01]  /*5dd0*/  SYNCS.ARRIVE.TRANS64.RED.A1T0 RZ, [UR4], RZ ;  /* 0x000000ffffff79a7 */ /* 0x000fe20008100404 */
[----:B------:R-:W-:Y:S05]  /*5de0*/  @!P1 BRA `(.L_x_75) ;  /* 0x0000000000049947 */ /* 0x000fea0003800000 */
[----:B------:R-:W-:Y:S01]  /*5df0*/  BPT.TRAP 0x1 ;  /* 0x000000040000795c */ /* 0x000fe20000300000 */
.L_x_75:
[----:B------:R-:W3:Y:S02]  /*5e00*/  SYNCS.PHASECHK.TRANS64.TRYWAIT P3, [UR47+0x38518], R3 ;  /* 0x03851803ff0075a7 */ /* 0x000ee4000806016f */
[----:B---3--:R-:W-:Y:S05]  /*5e10*/  @!P3 BRA `(.L_x_76) ;  /* 0x0000008400ecb947 */ /* 0x008fea0003800000 */
.L_x_274:
[----:B------:R-:W-:Y:S05]  /*5e20*/  @P0 WARPSYNC.ALL ;  /* 0x0000000000000948 */ /* 0x000fea0003800000 */
[----:B------:R-:W4:Y:S01]  /*5e30*/  @P0 LDSM.16.MT88.4 R4, [R12+0x36000] ;  /* 0x036000000c04083b */ /* 0x000f220000004200 */
[-C--:B---3--:R-:W-:Y:S01]  /*5e40*/  FMUL R3, R40, R2.reuse ;  /* 0x0000000228037220 */ /* 0x088fe20000400000 */
        /* <DEDUP_REMOVED lines=15> */
[----:B------:R-:W-:Y:S01]  /*5f40*/  FMUL R55, R55, R2 ;  /* 0x0000000237377220 */ /* 0x000fe20000400000 */
[----:B------:R-:W-:Y:S05]  /*5f50*/  WARPSYNC.ALL ;  /* 0x0000000000007948 */ /* 0x000fea0003800000 */
[----:B------:R-:W-:Y:S01]  /*5f60*/  BSSY B0, `(.L_x_77) ;  /* 0x000003d000007945 */ /* 0x000fe20003800000 */
[----:B----4-:R-:W-:-:S02]  /*5f70*/  HADD2.F32 R14, -RZ, R4.H0_H0 ;  /* 0x20000004ff0e7230 */ /* 0x010fc40000004100 */
        /* <DEDUP_REMOVED lines=38> */
[----:B------:R-:W-:Y:S02]  /*61e0*/  F2FP.F16.F32.PACK_AB R18, R28, R25 ;  /* 0x000000191c12723e */ /* 0x000fe400000000ff */
        /* <DEDUP_REMOVED lines=13> */
[----:B------:R-:W-:Y:S02]  /*62c0*/  UIADD3 UR9, UR45, 0xc0, URZ ;  /* 0x000000c02d097890 */ /* 0x000fe4000fffe03f */
[----:B------:R-:W-:Y:S01]  /*62d0*/  UIADD3 UR8, UR47, 0x37000, URZ ;  /* 0x000370002f087890 */ /* 0x000fe2000fffe03f */
[----:B------:R-:W-:-:S04]  /*62e0*/  UMOV UR10, UR6 ;  /* 0x00000006000a7c82 */ /* 0x000fc80008000000 */
[----:B------:R3:W-:Y:S04]  /*62f0*/  UTMASTG.2D [UR4], [UR60] ;  /* 0x000000043c0073b5 */ /* 0x0007e80008008000 */
[----:B------:R3:W-:Y:S01]  /*6300*/  UTMASTG.2D [UR8], [UR60] ;  /* 0x000000083c0073b5 */ /* 0x0007e20008008000 */
[----:B------:R0:W-:Y:S01]  /*6310*/  UTMACMDFLUSH ;  /* 0x00000000000079b7 */ /* 0x0001e20000000000 */
[----:B---3--:R-:W-:-:S04]  /*6320*/  DEPBAR.LE SB0, 0x1 ;  /* 0x000080400000791a */ /* 0x008fc80000000000 */
.L_x_78:
[----:B------:R-:W-:Y:S05]  /*6330*/  BSYNC B0 ;  /* 0x0000000000007941 */ /* 0x000fea0003800000 */
.L_x_77:
[----:B------:R-:W-:Y:S06]  /*6340*/  BAR.SYNC.DEFER_BLOCKING 0x1, 0x100 ;  /* 0x0044000000007b1d */ /* 0x000fec0000010000 */
[----:B------:R-:W-:Y:S05]  /*6350*/  @!P1 BRA `(.L_x_79) ;  /* 0x0000000000049947 */ /* 0x000fea0003800000 */
[----:B------:R-:W-:Y:S01]  /*6360*/  BPT.TRAP 0x1 ;  /* 0x000000040000795c */ /* 0x000fe20000300000 */
.L_x_79:
        /* <DEDUP_REMOVED lines=9> */
.L_x_80:
[----:B------:R-:W-:-:S05]  /*6400*/  IMAD.MOV.U32 R3, RZ, RZ, 0x1 ;  /* 0x00000001ff037424 */ /* 0x000fca00078e00ff */
[----:B------:R-:W-:-:S04]  /*6410*/  SHF.L.U32 R3, R3, 0x1f, RZ ;  /* 0x0000001f03037819 */ /* 0x000fc800000006ff */
[----:B------:R-:W3:Y:S02]  /*6420*/  SYNCS.PHASECHK.TRANS64.TRYWAIT P3, [UR47+0x38500], R3 ;  /* 0x03850003ff0075a7 */ /* 0x000ee4000806016f */
[----:B---3--:R-:W-:Y:S05]  /*6430*/  @!P3 BRA `(.L_x_81) ;  /* 0x00000080007cb947 */ /* 0x008fea0003800000 */
.L_x_275:
[----:B------:R-:W-:Y:S05]  /*6440*/  @P0 WARPSYNC.ALL ;  /* 0x0000000000000948 */ /* 0x000fea0003800000 */
[----:B------:R-:W3:Y:S01]  /*6450*/  @P0 LDSM.16.MT88.4 R4, [R12+0x30000] ;  /* 0x030000000c04083b */ /* 0x000ee20000004200 */
[-C--:B------:R-:W-:Y:S01]  /*6460*/  FMUL R13, R120, R2.reuse ;  /* 0x00000002780d7220 */ /* 0x080fe20000400000 */
[-C--:B------:R-:W-:Y:S01]  /*6470*/  FMUL R121, R121, R2.reuse ;  /* 0x0000000279797220 */ /* 0x080fe20000400000 */
[-C--:B------:R-:W-:Y:S01]  /*6480*/  FMUL R15, R122, R2.reuse ;  /* 0x000000027a0f7220 */ /* 0x080fe20000400000 */
[----:B------:R-:W4:Y:S01]  /*6490*/  @P0 LDSM.16.MT88.4 R8, [R12+0x30800] ;  /* 0x030800000c08083b */ /* 0x000f220000004200 */
[-C--:B------:R-:W-:Y:S01]  /*64a0*/  FMUL R123, R123, R2.reuse ;  /* 0x000000027b7b7220 */ /* 0x080fe20000400000 */
[-C--:B--2---:R-:W-:Y:S01]  /*64b0*/  FMUL R17, R124, R2.reuse ;  /* 0x000000027c117220 */ /* 0x084fe20000400000 */
        /* <DEDUP_REMOVED lines=73> */
.L_x_83:
[----:B------:R-:W-:Y:S05]  /*6950*/  BSYNC B0 ;  /* 0x0000000000007941 */ /* 0x000fea0003800000 */
.L_x_82:
[----:B------:R-:W-:Y:S06]  /*6960*/  BAR.SYNC.DEFER_BLOCKING 0x1, 0x100 ;  /* 0x0044000000007b1d */ /* 0x000fec0000010000 */
[----:B------:R-:W-:Y:S05]  /*6970*/  @!P1 BRA `(.L_x_84) ;  /* 0x0000000000049947 */ /* 0x000fea0003800000 */
[----:B------:R-:W-:Y:S01]  /*6980*/  BPT.TRAP 0x1 ;  /* 0x000000040000795c */ /* 0x000fe20000300000 */
.L_x_84:
        /* <DEDUP_REMOVED lines=9> */
.L_x_85:
[----:B------:R-:W3:Y:S02]  /*6a20*/  SYNCS.PHASECHK.TRANS64.TRYWAIT P3, [UR47+0x38508], R3 ;  /* 0x03850803ff0075a7 */ /* 0x000ee4000806016f */
[----:B---3--:R-:W-:Y:S05]  /*6a30*/  @!P3 BRA `(.L_x_86) ;  /* 0x0000007c0014b947 */ /* 0x008fea0003800000 */
.L_x_276:
        /* <DEDUP_REMOVED lines=81> */
.L_x_88:
[----:B------:R-:W-:Y:S05]  /*6f50*/  BSYNC B0 ;  /* 0x0000000000007941 */ /* 0x000fea0003800000 */
.L_x_87:
[----:B------:R-:W-:Y:S06]  /*6f60*/  BAR.SYNC.DEFER_BLOCKING 0x1, 0x100 ;  /* 0x0044000000007b1d */ /* 0x000fec0000010000 */
[----:B------:R-:W-:Y:S05]  /*6f70*/  @!P1 BRA `(.L_x_89) ;  /* 0x0000000000049947 */ /* 0x000fea0003800000 */
[----:B------:R-:W-:Y:S01]  /*6f80*/  BPT.TRAP 0x1 ;  /* 0x000000040000795c */ /* 0x000fe20000300000 */
.L_x_89:
        /* <DEDUP_REMOVED lines=9> */
.L_x_90:
[----:B------:R-:W3:Y:S02]  /*7020*/  SYNCS.PHASECHK.TRANS64.TRYWAIT P3, [UR47+0x38510], R3 ;  /* 0x03851003ff0075a7 */ /* 0x000ee4000806016f */
[----:B---3--:R-:W-:Y:S05]  /*7030*/  @!P3 BRA `(.L_x_91) ;  /* 0x0000007400acb947 */ /* 0x008fea0003800000 */
.L_x_277:
[----:B------:R-:W-:Y:S05]  /*7040*/  @P0 WARPSYNC.ALL ;  /* 0x0000000000000948 */ /* 0x000fea0003800000 */
[----:B------:R-:W4:Y:S01]  /*7050*/  @P0 LDSM.16.MT88.4 R4, [R12+0x34000] ;  /* 0x034000000c04083b */ /* 0x000f220000004200 */
[-C--:B------:R-:W-:Y:S01]  /*7060*/  FMUL R15, R138, R2.reuse ;  /* 0x000000028a0f7220 */ /* 0x080fe20000400000 */
[-C--:B------:R-:W-:Y:S01]  /*7070*/  FMUL R139, R139, R2.reuse ;  /* 0x000000028b8b7220 */ /* 0x080fe20000400000 */
[-C--:B------:R-:W-:Y:S01]  /*7080*/  FMUL R17, R140, R2.reuse ;  /* 0x000000028c117220 */ /* 0x080fe20000400000 */
[----:B------:R-:W5:Y:S01]  /*7090*/  @P0 LDSM.16.MT88.4 R8, [R12+0x34800] ;  /* 0x034800000c08083b */ /* 0x000f620000004200 */
        /* <DEDUP_REMOVED lines=21> */
[----:B-----5:R-:W-:Y:S02]  /*71f0*/  HADD2.F32 R26, -RZ, R8.H0_H0 ;  /* 0x20000008ff1a7230 */ /* 0x020fe40000004100 */
        /* <DEDUP_REMOVED lines=13> */
[----:B------:R-:W-:Y:S02]  /*72d0*/  HADD2.F32 R28, -RZ, R10.H0_H0 ;  /* 0x2000000aff1c7230 */ /* 0x000fe40000004100 */
[-C--:B------:R-:W-:Y:S01]  /*72e0*/  FFMA R25, R30, R0.reuse, R25 ;  /* 0x000000001e197223 */ /* 0x080fe20000000019 */
[----:B------:R-:W-:Y:S02]  /*72f0*/  HADD2.F32 R14, -RZ, R4.H1_H1 ;  /* 0x30000004ff0e7230 */ /* 0x000fe40000004100 */
[----:B------:R-:W-:Y:S01]  /*7300*/  FFMA R26, R26, R0, R147 ;  /* 0x000000001a1a7223 */ /* 0x000fe20000000093 */
[----:B------:R-:W-:-:S02]  /*7310*/  HADD2.F32 R30, -RZ, R10.H1_H1 ;  /* 0x3000000aff1e7230 */ /* 0x000fc40000004100 */
[-C--:B------:R-:W-:Y:S01]  /*7320*/  FFMA R27, R28, R0.reuse, R27 ;  /* 0x000000001c1b7223 */ /* 0x080fe2000000001b */
        /* <DEDUP_REMOVED lines=34> */
.L_x_93:
[----:B------:R-:W-:Y:S05]  /*7550*/  BSYNC B0 ;  /* 0x0000000000007941 */ /* 0x000fea0003800000 */
.L_x_92:
[----:B------:R-:W-:Y:S06]  /*7560*/  BAR.SYNC.DEFER_BLOCKING 0x1, 0x100 ;  /* 0x0044000000007b1d */ /* 0x000fec0000010000 */
[----:B------:R-:W-:Y:S05]  /*7570*/  @!P1 BRA `(.L_x_94) ;  /* 0x0000000000049947 */ /* 0x000fea0003800000 */
[----:B------:R-:W-:Y:S01]  /*7580*/  BPT.TRAP 0x1 ;  /* 0x000000040000795c */ /* 0x000fe20000300000 */
.L_x_94:
        /* <DEDUP_REMOVED lines=9> */
.L_x_95:
[----:B------:R-:W3:Y:S02]  /*7620*/  SYNCS.PHASECHK.TRANS64.TRYWAIT P3, [UR47+0x38518], R3 ;  /* 0x03851803ff0075a7 */ /* 0x000ee4000806016f */
[----:B---3--:R-:W-:Y:S05]  /*7630*/  @!P3 BRA `(.L_x_96) ;  /* 0x000000700044b947 */ /* 0x008fea0003800000 */
.L_x_278:
[----:B------:R-:W-:Y:S05]  /*7640*/  @P0 WARPSYNC.ALL ;  /* 0x0000000000000948 */ /* 0x000fea0003800000 */
[----:B------:R-:W4:Y:S01]  /*7650*/  @P0 LDSM.16.MT88.4 R4, [R12+0x36000] ;  /* 0x036000000c04083b */ /* 0x000f220000004200 */
[-C--:B------:R-:W-:Y:S01]  /*7660*/  FMUL R80, R80, R2.reuse ;  /* 0x0000000250507220 */ /* 0x080fe20000400000 */
[-C--:B--2---:R-:W-:Y:S01]  /*7670*/  FMUL R24, R81, R2.reuse ;  /* 0x0000000251187220 */ /* 0x084fe20000400000 */
[-C--:B------:R-:W-:Y:S01]  /*7680*/  FMUL R72, R72, R2.reuse ;  /* 0x0000000248487220 */ /* 0x080fe20000400000 */
[----:B------:R-:W2:Y:S01]  /*7690*/  @P0 LDSM.16.MT88.4 R8, [R12+0x36800] ;  /* 0x036800000c08083b */ /* 0x000ea20000004200 */
[-C--:B---3--:R-:W-:Y:S01]  /*76a0*/  FMUL R14, R73, R2.reuse ;  /* 0x00000002490e7220 */ /* 0x088fe20000400000 */
        /* <DEDUP_REMOVED lines=15> */
[----:B------:R-:W-:Y:S02]  /*77a0*/  HADD2.F32 R21, -RZ, R7.H0_H0 ;  /* 0x20000007ff157230 */ /* 0x000fe40000004100 */
[--C-:B--2---:R-:W-:Y:S02]  /*77b0*/  HADD2.F32 R25, -RZ, R8.reuse.H0_H0 ;  /* 0x20000008ff197230 */ /* 0x104fe40000004100 */
        /* <DEDUP_REMOVED lines=11> */
[--C-:B------:R-:W-:Y:S02]  /*7870*/  HADD2.F32 R17, -RZ, R6.reuse.H0_H0 ;  /* 0x20000006ff117230 */ /* 0x100fe40000004100 */
[----:B------:R-:W-:Y:S01]  /*7880*/  FFMA R14, R13, R0, R14 ;  /* 0x000000000d0e7223 */ /* 0x000fe2000000000e */
[----:B------:R-:W-:-:S02]  /*7890*/  HADD2.F32 R19, -RZ, R6.H1_H1 ;  /* 0x30000006ff137230 */ /* 0x000fc40000004100 */
        /* <DEDUP_REMOVED lines=40> */
[----:B------:R3:W-:Y:S02]  /*7b20*/  UTMASTG.2D [UR8], [UR60] ;  /* 0x000000083c0073b5 */ /* 0x0007e40008008000 */
[----:B---3--:R0:W-:Y:S02]  /*7b30*/  UTMACMDFLUSH ;  /* 0x00000000000079b7 */ /* 0x0081e40000000000 */
.L_x_98:
[----:B------:R-:W-:Y:S05]  /*7b40*/  BSYNC B0 ;  /* 0x0000000000007941 */ /* 0x000fea0003800000 */
.L_x_97:
[----:B------:R-:W-:Y:S04]  /*7b50*/  BSSY B0, `(.L_x_99) ;  /* 0x0000003000007945 */ /* 0x000fe80003800000 */
[----:B------:R-:W-:Y:S05]  /*7b60*/  @!P2 BRA `(.L_x_100) ;  /* 0x000000000004a947 */ /* 0x000fea0003800000 */
[----:B------:R-:W-:-:S04]  /*7b70*/  DEPBAR.LE SB0, 0x1 ;  /* 0x000080400000791a */ /* 0x000fc80000000000 */
.L_x_100:
[----:B------:R-:W-:Y:S05]  /*7b80*/  BSYNC B0 ;  /* 0x0000000000007941 */ /* 0x000fea0003800000 */
.L_x_99:
[----:B------:R-:W-:Y:S06]  /*7b90*/  BAR.SYNC.DEFER_BLOCKING 0x1, 0x100 ;  /* 0x0044000000007b1d */ /* 0x000fec0000010000 */
[----:B------:R-:W-:Y:S05]  /*7ba0*/  @!P1 BRA `(.L_x_101) ;  /* 0x0000000000049947 */ /* 0x000fea0003800000 */
[----:B------:R-:W-:Y:S01]  /*7bb0*/  BPT.TRAP 0x1 ;  /* 0x000000040000795c */ /* 0x000fe20000300000 */
.L_x_101:
[----:B------:R-:W-:Y:S02]  /*7bc0*/  UIADD3 UR4, UR7, 0x1, URZ ;  /* 0x0000000107047890 */ /* 0x000fe4000fffe03f */
[----:B------:R-:W-:Y:S02]  /*7bd0*/  UISETP.NE.AND UP1, UPT, UR50, 0x3, UPT ;  /* 0x000000033200788c */ /* 0x000fe4000bf25270 */
[----:B------:R-:W-:-:S04]  /*7be0*/  UISETP.NE.AND UP0, UPT, UR4, 0x4, UPT ;  /* 0x000000040400788c */ /* 0x000fc8000bf05270 */
[----:B------:R-:W-:Y:S01]  /*7bf0*/  USEL UR4, UR4, URZ, UP0 ;  /* 0x0000003f04047287 */ /* 0x000fe20008000000 */
[----:B------:R-:W-:-:S03]  /*7c00*/  PLOP3.LUT P2, PT, PT, PT, UP1, 0x80, 0x0 ;  /* 0x000000000000781c */ /* 0x000fc60003f4f018 */
[----:B------:R-:W-:Y:S02]  /*7c10*/  ULEA UR5, UR4, UR47, 0x3 ;  /* 0x0000002f04057291 */ /* 0x000fe4000f8e183f */
[----:B------:R-:W-:Y:S02]  /*7c20*/  UIADD3 UR4, UR4, 0x1, URZ ;  /* 0x0000000104047890 */ /* 0x000fe4000fffe03f */
[----:B------:R-:W-:Y:S02]  /*7c30*/  UIADD3 UR5, UR5, 0x38520, URZ ;  /* 0x0003852005057890 */ /* 0x000fe4000fffe03f */
[----:B------:R-:W-:Y:S02]  /*7c40*/  UISETP.NE.AND UP0, UPT, UR4, 0x4, UPT ;  /* 0x000000040400788c */ /* 0x000fe4000bf05270 */
[----:B------:R-:W-:Y:S02]  /*7c50*/  UPRMT UR5, UR43, 0x654, UR5 ;  /* 0x000006542b057896 */ /* 0x000fe40008000005 */
[----:B------:R-:W-:-:S07]  /*7c60*/  USEL UR56, UR4, URZ, UP0 ;  /* 0x0000003f04387287 */ /* 0x000fce0008000000 */
[----:B------:R-:W-:Y:S01]  /*7c70*/  SYNCS.ARRIVE.TRANS64.RED.A1T0 RZ, [UR5], RZ ;  /* 0x000000ffffff79a7 */ /* 0x000fe20008100405 */
[----:B------:R-:W-:Y:S05]  /*7c80*/  @!P2 BRA `(.L_x_102) ;  /* 0x000000000004a947 */ /* 0x000fea0003800000 */
[----:B------:R-:W-:Y:S01]  /*7c90*/  BPT.TRAP 0x1 ;  /* 0x000000040000795c */ /* 0x000fe20000300000 */
.L_x_102:
[----:B------:R-:W-:Y:S01]  /*7ca0*/  ULEA UR4, UR39, UR47, 0x3 ;  /* 0x0000002f27047291 */ /* 0x000fe2000f8e183f */
[----:B------:R-:W-:-:S08]  /*7cb0*/  SHF.L.U32 R0, R154, 0x1f, RZ ;  /* 0x0000001f9a007819 */ /* 0x000fd000000006ff */
[----:B------:R-:W3:Y:S02]  /*7cc0*/  SYNCS.PHASECHK.TRANS64.TRYWAIT P0, [UR4+0x38400], R0 ;  /* 0x03840000ff0075a7 */ /* 0x000ee40008000144 */
[----:B---3--:R-:W-:Y:S05]  /*7cd0*/  @!P0 BRA `(.L_x_103) ;  /* 0x0000006800b48947 */ /* 0x008fea0003800000 */
.L_x_279:
[----:B------:R-:W-:-:S09]  /*7ce0*/  ULEA UR5, UR39, UR47, 0x4 ;  /* 0x0000002f27057291 */ /* 0x000fd2000f8e203f */
[----:B------:R-:W4:Y:S01]  /*7cf0*/  LDS.128 R16, [UR5+0x38550] ;  /* 0x03855005ff107984 */ /* 0x000f220008000c00 */
[----:B------:R-:W-:Y:S01]  /*7d00*/  @!PT LDS RZ, [RZ] ;  /* 0x00000000fffff984 */ /* 0x000fe20000000800 */
[----:B------:R-:W-:Y:S01]  /*7d10*/  @!PT LDS RZ, [RZ] ;  /* 0x00000000fffff984 */ /* 0x000fe20000000800 */
[----:B------:R-:W-:Y:S01]  /*7d20*/  @!PT LDS RZ, [RZ] ;  /* 0x00000000fffff984 */ /* 0x000fe20000000800 */
[----:B------:R-:W-:Y:S01]  /*7d30*/  @!PT LDS RZ, [RZ] ;  /* 0x00000000fffff984 */ /* 0x000fe20000000800 */
[----:B------:R5:W-:Y:S06]  /*7d40*/  MEMBAR.ALL.CTA ;  /* 0x0000000000007992 */ /* 0x000bec0000008000 */
[----:B-----5:R-:W1:Y:S01]  /*7d50*/  FENCE.VIEW.ASYNC.S ;  /* 0x00000000000073c6 */ /* 0x020e620000000000 */
[----:B------:R-:W-:Y:S05]  /*7d60*/  @!P2 BRA `(.L_x_104) ;  /* 0x000000000004a947 */ /* 0x000fea0003800000 */
[----:B------:R-:W-:Y:S01]  /*7d70*/  BPT.TRAP 0x1 ;  /* 0x000000040000795c */ /* 0x000fe20000300000 */
.L_x_104:
[----:B----4-:R-:W-:Y:S01]  /*7d80*/  ISETP.NE.AND P0, PT, R19, RZ, PT ;  /* 0x000000ff1300720c */ /* 0x010fe20003f05270 */
[----:B------:R-:W-:Y:S01]  /*7d90*/  UIADD3 UR4, UR4, 0x38440, URZ ;  /* 0x0003844004047890 */ /* 0x000fe2000fffe03f */
[CC--:B------:R-:W-:Y:S02]  /*7da0*/  ISETP.NE.AND P2, PT, R155.reuse, R18.reuse, PT ;  /* 0x000000129b00720c */ /* 0x0c0fe40003f45270 */
[----:B------:R-:W-:Y:S01]  /*7db0*/  ISETP.EQ.OR P0, PT, R155, R18, !P0 ;  /* 0x000000129b00720c */ /* 0x000fe20004702670 */
[----:B------:R-:W-:-:S09]  /*7dc0*/  UPRMT UR4, UR43, 0x654, UR4 ;  /* 0x000006542b047896 */ /* 0x000fd20008000004 */
[----:B-1----:R-:W-:Y:S03]  /*7dd0*/  SYNCS.ARRIVE.TRANS64.RED.A1T0 RZ, [UR4], RZ ;  /* 0x000000ffffff79a7 */ /* 0x002fe60008100404 */
[----:B------:R-:W-:Y:S05]  /*7de0*/  @P0 BRA `(.L_x_105) ;  /* 0x0000000000fc0947 */ /* 0x000fea0003800000 */
[----:B------:R-:W-:-:S13]  /*7df0*/  ISETP.NE.AND P0, PT, RZ, UR55, PT ;  /* 0x00000037ff007c0c */ /* 0x000fda000bf05270 */
[----:B------:R-:W-:Y:S05]  /*7e00*/  @P0 BRA `(.L_x_105) ;  /* 0x0000000000f40947 */ /* 0x000fea0003800000 */
[----:B---3--:R-:W1:Y:S01]  /*7e10*/  S2R R0, SR_LANEID ;  /* 0x0000000000007919 */ /* 0x008e620000000000 */
[----:B------:R-:W-:Y:S01]  /*7e20*/  ELECT P0, URZ, PT ;  /* 0x00000000003f782f */ /* 0x000fe20003800000 */
[----:B------:R-:W-:Y:S01]  /*7e30*/  BSSY B0, `(.L_x_106) ;  /* 0x000002f000007945 */ /* 0x000fe20003800000 */
[----:B-1----:R-:W-:-:S11]  /*7e40*/  IMAD.SHL.U32 R15, R0, 0x4, RZ ;  /* 0x00000004000f7824 */ /* 0x002fd600078e00ff */
[----:B------:R-:W-:Y:S05]  /*7e50*/  @!P0 BRA `(.L_x_107) ;  /* 0x0000000000b08947 */ /* 0x000fea0003800000 */
[----:B------:R-:W-:Y:S01]  /*7e60*/  IMAD.SHL.U32 R0, R18, 0x8, RZ ;  /* 0x0000000812007824 */ /* 0x000fe200078e00ff */
[----:B------:R-:W-:Y:S01]  /*7e70*/  SHF.R.S32.HI R3, RZ, 0x1f, R18 ;  /* 0x0000001fff037819 */ /* 0x000fe20000011412 */
[----:B------:R-:W-:-:S03]  /*7e80*/  ULDC.64 UR4, c[0x0][0x820] ;  /* 0x0002080000047ab9 */ /* 0x000fc60000000a00 */
[----:B------:R-:W-:Y:S02]  /*7e90*/  SHF.L.U64.HI R8, R18, 0x3, R3 ;  /* 0x0000000312087819 */ /* 0x000fe40000010203 */
[----:B--2---:R-:W-:Y:S01]  /*7ea0*/  IADD3 R4, P0, R0, UR4, RZ ;  /* 0x0000000400047c10 */ /* 0x004fe2000ff1e0ff */
[----:B------:R-:W1:Y:S03]  /*7eb0*/  LDC.64 R2, c[0x0][0x290] ;  /* 0x0000a400ff027b82 */ /* 0x000e660000000a00 */
[----:B------:R-:W-:Y:S01]  /*7ec0*/  IADD3.X R5, R8, UR5, RZ, P0, !PT ;  /* 0x0000000508057c10 */ /* 0x000fe200087fe4ff */
[----:B------:R-:W-:-:S05]  /*7ed0*/  ULDC.64 UR4, c[0x0][0x818] ;  /* 0x0002060000047ab9 */ /* 0x000fca0000000a00 */
[----:B------:R-:W2:Y:S01]  /*7ee0*/  LDG.E.64 R4, desc[UR58][R4.64] ;  /* 0x0000003a04047981 */ /* 0x000ea2000c1e1b00 */
[----:B-1----:R-:W-:Y:S01]  /*7ef0*/  IMAD.WIDE R6, R18, 0xc, R2 ;  /* 0x0000000c12067825 */ /* 0x002fe200078e0202 */
[----:B------:R-:W-:Y:S02]  /*7f00*/  IADD3 R2, P0, R0, UR4, RZ ;  /* 0x0000000400027c10 */ /* 0x000fe4000ff1e0ff */
[----:B------:R-:W1:Y:S02]  /*7f10*/  LDS R0, [UR49+0x1c] ;  /* 0x00001c31ff007984 */ /* 0x000e640008000800 */
[----:B------:R-:W-:Y:S02]  /*7f20*/  IADD3.X R3, R8, UR5, RZ, P0, !PT ;  /* 0x0000000508037c10 */ /* 0x000fe400087fe4ff */
[----:B------:R-:W3:Y:S04]  /*7f30*/  LDG.E R12, desc[UR58][R6.64] ;  /* 0x0000003a060c7981 */ /* 0x000ee8000c1e1900 */
[----:B------:R4:W5:Y:S04]  /*7f40*/  LDG.E R13, desc[UR58][R6.64+0x4] ;  /* 0x0000043a060d7981 */ /* 0x000968000c1e1900 */
[----:B------:R-:W5:Y:S01]  /*7f50*/  LDG.E.64 R2, desc[UR58][R2.64] ;  /* 0x0000003a02027981 */ /* 0x000f62000c1e1b00 */
[----:B------:R-:W-:-:S03]  /*7f60*/  IMAD.U32 R8, RZ, RZ, UR49 ;  /* 0x00000031ff087e24 */ /* 0x000fc6000f8e00ff */
[----:B------:R-:W-:Y:S02]  /*7f70*/  STS [UR49+0x30], RZ ;  /* 0x000030ffff007988 */ /* 0x000fe40008000831 */
[----:B------:R-:W-:Y:S02]  /*7f80*/  SHF.R.U64 R8, R8, 0x4, RZ ;  /* 0x0000000408087819 */ /* 0x000fe400000012ff */
[----:B----4-:R-:W-:-:S03]  /*7f90*/  CS2R R6, SRZ ;  /* 0x0000000000067805 */ /* 0x010fc6000001ff00 */
[----:B------:R-:W-:Y:S04]  /*7fa0*/  STS [UR49+0x10], R8 ;  /* 0x00001008ff007988 */ /* 0x000fe80008000831 */
[----:B------:R-:W-:Y:S01]  /*7fb0*/  STS [UR49+0x14], R8 ;  /* 0x00001408ff007988 */ /* 0x000fe20008000831 */
[C---:B--2---:R-:W-:Y:S02]  /*7fc0*/  SHF.L.U64.HI R11, R4.reuse, 0x1, R5 ;  /* 0x00000001040b7819 */ /* 0x044fe40000010205 */
[----:B------:R-:W-:Y:S02]  /*7fd0*/  SHF.L.U32 R10, R4, 0x1, RZ ;  /* 0x00000001040a7819 */ /* 0x000fe400000006ff */
[----:B------:R-:W-:Y:S02]  /*7fe0*/  LOP3.LUT R11, R11, 0x1fffffff, RZ, 0xc0, !PT ;  /* 0x1fffffff0b0b7812 */ /* 0x000fe400078ec0ff */
[----:B------:R-:W-:-:S02]  /*7ff0*/  LOP3.LUT R10, R10, 0xfffffffe, RZ, 0xc0, !PT ;  /* 0xfffffffe0a0a7812 */ /* 0x000fc400078ec0ff */
[--C-:B------:R-:W-:Y:S02]  /*8000*/  SHF.R.U32.HI R5, RZ, 0x4, R11.reuse ;  /* 0x00000004ff057819 */ /* 0x100fe4000001160b */
[----:B------:R-:W-:Y:S02]  /*8010*/  SHF.R.U64 R10, R10, 0x4, R11 ;  /* 0x000000040a0a7819 */ /* 0x000fe4000000120b */
[----:B-1----:R-:W-:-:S03]  /*8020*/  LOP3.LUT R0, R0, 0xf, R5, 0xb8, !PT ;  /* 0x0000000f00007812 */ /* 0x002fc600078eb805 */
[----:B------:R-:W-:Y:S04]  /*8030*/  STS [UR49+0xc], R10 ;  /* 0x00000c0aff007988 */ /* 0x000fe80008000831 */
[----:B------:R-:W-:Y:S01]  /*8040*/  STS [UR49+0x1c], R0 ;  /* 0x00001c00ff007988 */ /* 0x000fe20008000831 */
[----:B---3--:R-:W-:-:S03]  /*8050*/  VIADD R4, R12, 0xffffffff ;  /* 0xffffffff0c047836 */ /* 0x008fc60000000000 */
[----:B------:R-:W1:Y:S04]  /*8060*/  LDS R5, [UR49+0x1c] ;  /* 0x00001c31ff057984 */ /* 0x000e680008000800 */
[----:B-----5:R-:W-:Y:S01]  /*8070*/  STS.64 [UR49], R2 ;  /* 0x00000002ff007988 */ /* 0x020fe20008000a31 */
[----:B-1----:R-:W-:-:S05]  /*8080*/  LOP3.LUT R5, R5, 0xf0, RZ, 0xb8, !PT ;  /* 0x000000f005057812 */ /* 0x002fca00078eb8ff */
[----:B------:R1:W-:Y:S04]  /*8090*/  STS [UR49+0x1c], R5 ;  /* 0x00001c05ff007988 */ /* 0x0003e80008000831 */
[----:B------:R-:W2:Y:S01]  /*80a0*/  LDS R9, [UR49+0x1c] ;  /* 0x00001c31ff097984 */ /* 0x000ea20008000800 */
[----:B-1----:R-:W-:-:S05]  /*80b0*/  VIADD R5, R13, 0xffffffff ;  /* 0xffffffff0d057836 */ /* 0x002fca0000000000 */
[----:B------:R-:W-:Y:S01]  /*80c0*/  STS.128 [UR49+0x20], R4 ;  /* 0x00002004ff007988 */ /* 0x000fe20008000c31 */
[----:B--2---:R-:W-:-:S05]  /*80d0*/  LOP3.LUT R9, R9, 0xf00, RZ, 0xb8, !PT ;  /* 0x00000f0009097812 */ /* 0x004fca00078eb8ff */
[----:B------:R-:W-:Y:S04]  /*80e0*/  STS.64 [UR49+0x18], R8 ;  /* 0x00001808ff007988 */ /* 0x000fe80008000a31 */
[----:B------:R-:W1:Y:S02]  /*80f0*/  LDS R14, [UR49+0x1c] ;  /* 0x00001c31ff0e7984 */ /* 0x000e640008000800 */
[----:B-1----:R-:W-:-:S05]  /*8100*/  LOP3.LUT R0, R14, 0xf000, RZ, 0xb8, !PT ;  /* 0x0000f0000e007812 */ /* 0x002fca00078eb8ff */
[----:B------:R1:W-:Y:S02]  /*8110*/  STS [UR49+0x1c], R0 ;  /* 0x00001c00ff007988 */ /* 0x0003e40008000831 */
.L_x_107:
[----:B------:R-:W-:Y:S05]  /*8120*/  BSYNC B0 ;  /* 0x0000000000007941 */ /* 0x000fea0003800000 */
.L_x_106:
[----:B------:R-:W-:Y:S01]  /*8130*/  NOP ;  /* 0x0000000000007918 */ /* 0x000fe20000000000 */
[----:B--2---:R2:W3:Y:S01]  /*8140*/  LDS R5, [R15+UR49] ;  /* 0x000000310f057984 */ /* 0x0044e20008000800 */
[----:B------:R-:W-:Y:S02]  /*8150*/  ELECT P0, URZ, PT ;  /* 0x00000000003f782f */ /* 0x000fe40003800000 */
[----:B------:R-:W-:Y:S01]  /*8160*/  IADD3 R2, P3, R15, UR60, RZ ;  /* 0x0000003c0f027c10 */ /* 0x000fe2000ff7e0ff */
[----:B------:R-:W-:Y:S04]  /*8170*/  BSSY B0, `(.L_x_108) ;  /* 0x0000005000007945 */ /* 0x000fe80003800000 */
[----:B------:R-:W-:-:S06]  /*8180*/  IMAD.X R3, RZ, RZ, UR61, P3 ;  /* 0x0000003dff037e24 */ /* 0x000fcc00098e06ff */
[----:B--2---:R-:W-:Y:S05]  /*8190*/  @!P0 BRA `(.L_x_109) ;  /* 0x0000000000088947 */ /* 0x004fea0003800000 */
[----:B------:R0:W-:Y:S01]  /*81a0*/  UTMACMDFLUSH ;  /* 0x00000000000079b7 */ /* 0x0001e20000000000 */
[----:B------:R-:W-:-:S04]  /*81b0*/  DEPBAR.LE SB0, 0x0 ;  /* 0x000080000000791a */ /* 0x000fc80000000000 */
.L_x_109:
[----:B------:R-:W-:Y:S05]  /*81c0*/  BSYNC B0 ;  /* 0x0000000000007941 */ /* 0x000fea0003800000 */
.L_x_108:
[----:B---3--:R4:W5:Y:S02]  /*81d0*/  ATOMG.E.EXCH.STRONG.GPU PT, RZ, [R2], R5 ;  /* 0x0000000502ff73a8 */ /* 0x00896400041ee100 */
.L_x_105:
[----:B------:R-:W-:Y:S01]  /*81e0*/  R2UR UR4, R153 ;  /* 0x00000000990472ca */ /* 0x000fe200000e0000 */
[----:B------:R-:W-:Y:S01]  /*81f0*/  UIADD3 UR39, UR39, 0x1, URZ ;  /* 0x0000000127277890 */ /* 0x000fe2000fffe03f */
[----:B------:R-:W-:Y:S01]  /*8200*/  ISETP.NE.AND P0, PT, R19, RZ, PT ;  /* 0x000000ff1300720c */ /* 0x000fe20003f05270 */
[----:B------:R-:W-:Y:S01]  /*8210*/  UIADD3 UR36, UR36, 0x8, URZ ;  /* 0x0000000824247890 */ /* 0x000fe2000fffe03f */
[----:B--2---:R-:W-:Y:S01]  /*8220*/  SEL R4, RZ, 0x1, !P2 ;  /* 0x00000001ff047807 */ /* 0x004fe20005000000 */
[----:B------:R-:W-:-:S04]  /*8230*/  UISETP.NE.AND UP3, UPT, UR39, 0x8, UPT ;  /* 0x000000082700788c */ /* 0x000fc8000bf65270 */
[----:B------:R-:W-:Y:S02]  /*8240*/  USEL UR6, URZ, 0x1, UP3 ;  /* 0x000000013f067887 */ /* 0x000fe40009800000 */
[----:B------:R-:W-:Y:S02]  /*8250*/  USEL UR39, UR39, URZ, UP3 ;  /* 0x0000003f27277287 */ /* 0x000fe40009800000 */
[----:B------:R-:W-:Y:S02]  /*8260*/  UIADD3 UR4, UR4, 0x3f, URZ ;  /* 0x0000003f04047890 */ /* 0x000fe4000fffe03f */
[----:B------:R-:W-:Y:S02]  /*8270*/  LOP3.LUT R154, R154, UR6, RZ, 0x3c, !PT ;  /* 0x000000069a9a7c12 */ /* 0x000fe4000f8e3cff */
[----:B------:R-:W-:-:S04]  /*8280*/  USHF.R.S32.HI UR5, URZ, 0x1f, UR4 ;  /* 0x0000001f3f057899 */ /* 0x000fc80008011404 */
[----:B------:R-:W-:-:S04]  /*8290*/  ULEA.HI UR5, UR5, UR4, URZ, 0x6 ;  /* 0x0000000405057291 */ /* 0x000fc8000f8f303f */
[----:B------:R-:W-:-:S04]  /*82a0*/  USHF.R.S32.HI UR5, URZ, 0x6, UR5 ;  /* 0x000000063f057899 */ /* 0x000fc80008011405 */
[----:B------:R-:W-:-:S04]  /*82b0*/  UIADD3 UR37, UR37, UR5, URZ ;  /* 0x0000000525257290 */ /* 0x000fc8000fffe03f */
[----:B------:R-:W-:Y:S02]  /*82c0*/  USHF.R.U32.HI UR4, URZ, 0x3, UR37 ;  /* 0x000000033f047899 */ /* 0x000fe40008011625 */
[----:B------:R-:W-:Y:S02]  /*82d0*/  UISETP.GT.U32.AND UP0, UPT, UR37, 0x7, UPT ;  /* 0x000000072500788c */ /* 0x000fe4000bf04070 */
[----:B------:R-:W-:Y:S02]  /*82e0*/  ULOP3.LUT UR4, UR4, 0x1, URZ, 0xc0, !UPT ;  /* 0x0000000104047892 */ /* 0x000fe4000f8ec03f */
[----:B------:R-:W-:Y:S02]  /*82f0*/  UISETP.LT.U32.AND UP1, UPT, UR5, 0x8, UP0 ;  /* 0x000000080500788c */ /* 0x000fe40008721070 */
[----:B------:R-:W-:Y:S02]  /*8300*/  UISETP.NE.U32.AND UP2, UPT, UR4, 0x1, UPT ;  /* 0x000000010400788c */ /* 0x000fe4000bf45070 */
[----:B------:R-:W-:-:S02]  /*8310*/  ULOP3.LUT UR37, UR37, 0x7, URZ, 0xc0, !UPT ;  /* 0x0000000725257892 */ /* 0x000fc4000f8ec03f */
[----:B------:R-:W-:Y:S02]  /*8320*/  UISETP.GT.U32.AND UP0, UPT, UR5, 0x7, !UP2 ;  /* 0x000000070500788c */ /* 0x000fe4000d704070 */
[----:B------:R-:W-:Y:S02]  /*8330*/  USEL UR5, URZ, 0x1, !UP1 ;  /* 0x000000013f057887 */ /* 0x000fe4000c800000 */
[----:B------:R-:W-:-:S04]  /*8340*/  USEL UR4, URZ, 0x1, !UP0 ;  /* 0x000000013f047887 */ /* 0x000fc8000c000000 */
[----:B------:R-:W-:Y:S01]  /*8350*/  ULOP3.LUT UR38, UR4, UR38, UR5, 0x96, !UPT ;  /* 0x0000002604267292 */ /* 0x000fe2000f8e9605 */
[----:B------:R-:W-:Y:S11]  /*8360*/  @P0 BRA `(.L_x_110) ;  /* 0xffffffb000e00947 */ /* 0x000ff6000383ffff */
[----:B------:R-:W-:-:S04]  /*8370*/  DEPBAR.LE SB0, 0x0 ;  /* 0x000080000000791a */ /* 0x000fc80000000000 */
[----:B------:R-:W-:Y:S05]  /*8380*/  @!P1 BRA `(.L_x_111) ;  /* 0x0000000000049947 */ /* 0x000fea0003800000 */
[----:B------:R-:W-:Y:S01]  /*8390*/  BPT.TRAP 0x1 ;  /* 0x000000040000795c */ /* 0x000fe20000300000 */
.L_x_111:
[----:B------:R-:W-:-:S04]  /*83a0*/  ULEA UR47, UR56, UR47, 0x3 ;  /* 0x0000002f382f7291 */ /* 0x000fc8000f8e183f */
[----:B------:R-:W-:-:S04]  /*83b0*/  UIADD3 UR47, UR47, 0x38520, URZ ;  /* 0x000385202f2f7890 */ /* 0x000fc8000fffe03f */
[----:B------:R-:W-:-:S09]  /*83c0*/  UPRMT UR47, UR43, 0x654, UR47 ;  /* 0x000006542b2f7896 */ /* 0x000fd2000800002f */
[----:B-----5:R-:W-:Y:S01]  /*83d0*/  SYNCS.ARRIVE.TRANS64.RED.A1T0 RZ, [UR47], RZ ;  /* 0x000000ffffff79a7 */ /* 0x020fe2000810042f */
[----:B------:R-:W-:Y:S05]  /*83e0*/  EXIT ;  /* 0x000000000000794d */ /* 0x000fea0003800000 */
.L_x_20:
[----:B------:R-:W-:-:S08]  /*83f0*/  NOP ;  /* 0x0000000000007918 */ /* 0x000fd00000000000 */
[----:B----45:R-:W1:-:S00]  /*8400*/  USETMAXREG.DEALLOC.CTAPOOL 0x28 ;  /* 0x00000028000079c8 */ /* 0x030e4000080e0500 */
[----:B------:R-:W-:-:S06]  /*8410*/  UISETP.NE.AND UP1, UPT, UR55, 0x3, UPT ;  /* 0x000000033700788c */ /* 0x000fcc000bf25270 */
[----:B------:R-:W-:-:S13]  /*8420*/  PLOP3.LUT P1, PT, PT, PT, UP1, 0x80, 0x0 ;  /* 0x000000000000781c */ /* 0x000fda0003f2f018 */
[----:B-1----:R-:W-:Y:S05]  /*8430*/  @!P1 BRA `(.L_x_112) ;  /* 0x0000003c00089947 */ /* 0x002fea0003800000 */
[----:B------:R-:W-:-:S13]  /*8440*/  ISETP.NE.AND P0, PT, RZ, UR55, PT ;  /* 0x00000037ff007c0c */ /* 0x000fda000bf05270 */
[----:B------:R-:W-:Y:S05]  /*8450*/  @!P0 BRA `(.L_x_113) ;  /* 0x0000001c00a48947 */ /* 0x000fea0003800000 */
[----:B------:R-:W-:-:S06]  /*8460*/  UISETP.NE.AND UP0, UPT, UR55, 0x2, UPT ;  /* 0x000000023700788c */ /* 0x000fcc000bf05270 */
[----:B------:R-:W-:-:S13]  /*8470*/  PLOP3.LUT P0, PT, PT, PT, UP0, 0x80, 0x0 ;  /* 0x000000000000781c */ /* 0x000fda0003f0f008 */
[----:B--2---:R-:W-:Y:S05]  /*8480*/  @P0 EXIT ;  /* 0x000000000000094d */ /* 0x004fea0003800000 */
[----:B------:R-:W1:Y:S01]  /*8490*/  S2UR UR4, SR_CTAID.Y ;  /* 0x00000000000479c3 */ /* 0x000e620000002600 */
[----:B------:R-:W-:Y:S01]  /*84a0*/  ELECT P0, URZ, PT ;  /* 0x00000000003f782f */ /* 0x000fe20003800000 */
[----:B------:R-:W-:Y:S01]  /*84b0*/  BSSY B0, `(.L_x_114) ;  /* 0x000001d000007945 */ /* 0x000fe20003800000 */
[----:B-1----:R-:W-:-:S11]  /*84c0*/  UIMAD UR4, UR4, UR41, UR40 ;  /* 0x00000029040472a4 */ /* 0x002fd6000f8e0228 */
[----:B------:R-:W-:Y:S05]  /*84d0*/  @!P0 BRA `(.L_x_115) ;  /* 0x0000000000688947 */ /* 0x000fea0003800000 */
[----:B------:R-:W1:Y:S01]  /*84e0*/  LDC.64 R4, c[0x0][0x600] ;  /* 0x00018000ff047b82 */ /* 0x000e620000000a00 */
[----:B------:R-:W-:Y:S02]  /*84f0*/  UMOV UR5, 0x400 ;  /* 0x0000040000057882 */ /* 0x000fe40000000000 */
[----:B------:R-:W-:-:S05]  /*8500*/  ULEA UR5, UR42, UR5, 0x18 ;  /* 0x000000052a057291 */ /* 0x000fca000f8ec03f */
[----:B------:R-:W1:Y:S08]  /*8510*/  LDC.64 R6, c[0x0][0x608] ;  /* 0x00018200ff067b82 */ /* 0x000e700000000a00 */
[----:B------:R-:W2:Y:S08]  /*8520*/  LDC.64 R32, c[0x0][0x610] ;  /* 0x00018400ff207b82 */ /* 0x000eb00000000a00 */
[----:B------:R-:W2:Y:S01]  /*8530*/  LDC.64 R34, c[0x0][0x618] ;  /* 0x00018600ff227b82 */ /* 0x000ea20000000a00 */
[----:B-1----:R1:W-:Y:S07]  /*8540*/  STS.128 [UR5+0x38700], R4 ;  /* 0x03870004ff007988 */ /* 0x0023ee0008000c05 */
[----:B------:R-:W3:Y:S08]  /*8550*/  LDC.64 R28, c[0x0][0x620] ;  /* 0x00018800ff1c7b82 */ /* 0x000ef00000000a00 */
[----:B------:R-:W3:Y:S01]  /*8560*/  LDC.64 R30, c[0x0][0x628] ;  /* 0x00018a00ff1e7b82 */ /* 0x000ee20000000a00 */
[----:B--2---:R2:W-:Y:S07]  /*8570*/  STS.128 [UR5+0x38710], R32 ;  /* 0x03871020ff007988 */ /* 0x0045ee0008000c05 */
[----:B------:R-:W4:Y:S08]  /*8580*/  LDC.64 R24, c[0x0][0x630] ;  /* 0x00018c00ff187b82 */ /* 0x000f300000000a00 */
[----:B------:R-:W4:Y:S08]  /*8590*/  LDC.64 R26, c[0x0][0x638] ;  /* 0x00018e00ff1a7b82 */ /* 0x000f300000000a00 */
[----:B------:R-:W5:Y:S01]  /*85a0*/  LDC.64 R20, c[0x0][0x640] ;  /* 0x00019000ff147b82 */ /* 0x000f620000000a00 */
[----:B---3--:R2:W-:Y:S07]  /*85b0*/  STS.128 [UR5+0x38720], R28 ;  /* 0x0387201cff007988 */ /* 0x0085ee0008000c05 */
[----:B------:R-:W5:Y:S08]  /*85c0*/  LDC.64 R22, c[0x0][0x648] ;  /* 0x00019200ff167b82 */ /* 0x000f700000000a00 */
[----:B------:R-:W3:Y:S01]  /*85d0*/  LDC.64 R12, c[0x0][0x650] ;  /* 0x00019400ff0c7b82 */ /* 0x000ee20000000a00 */
[----:B----4-:R2:W-:Y:S07]  /*85e0*/  STS.128 [UR5+0x38730], R24 ;  /* 0x03873018ff007988 */ /* 0x0105ee0008000c05 */
[----:B------:R-:W3:Y:S08]  /*85f0*/  LDC.64 R14, c[0x0][0x658] ;  /* 0x00019600ff0e7b82 */ /* 0x000ef00000000a00 */
[----:B------:R-:W4:Y:S01]  /*8600*/  LDC.64 R8, c[0x0][0x660] ;  /* 0x00019800ff087b82 */ /* 0x000f220000000a00 */
[----:B-----5:R2:W-:Y:S07]  /*8610*/  STS.128 [UR5+0x38740], R20 ;  /* 0x03874014ff007988 */ /* 0x0205ee0008000c05 */
[----:B------:R-:W4:Y:S08]  /*8620*/  LDC.64 R10, c[0x0][0x668] ;  /* 0x00019a00ff0a7b82 */ /* 0x000f300000000a00 */
[----:B-1----:R-:W1:Y:S01]  /*8630*/  LDC.64 R4, c[0x0][0x670] ;  /* 0x00019c00ff047b82 */ /* 0x002e620000000a00 */
[----:B---3--:R2:W-:Y:S07]  /*8640*/  STS.128 [UR5+0x38750], R12 ;  /* 0x0387500cff007988 */ /* 0x0085ee0008000c05 */
[----:B------:R-:W1:Y:S01]  /*8650*/  LDC.64 R6, c[0x0][0x678] ;  /* 0x00019e00ff067b82 */ /* 0x000e620000000a00 */
[----:B----4-:R2:W-:Y:S04]  /*8660*/  STS.128 [UR5+0x38760], R8 ;  /* 0x03876008ff007988 */ /* 0x0105e80008000c05 */
[----:B-1----:R2:W-:Y:S02]  /*8670*/  STS.128 [UR5+0x38770], R4 ;  /* 0x03877004ff007988 */ /* 0x0025e40008000c05 */
.L_x_115:
[----:B------:R-:W-:Y:S05]  /*8680*/  BSYNC B0 ;  /* 0x0000000000007941 */ /* 0x000fea0003800000 */
.L_x_114:
[----:B------:R-:W-:Y:S01]  /*8690*/  ELECT P0, URZ, PT ;  /* 0x00000000003f782f */ /* 0x000fe20003800000 */
[----:B------:R-:W-:Y:S01]  /*86a0*/  NOP ;  /* 0x0000000000007918 */ /* 0x000fe20000000000 */
[----:B------:R-:W-:Y:S01]  /*86b0*/  ULDC UR5, c[0x0][0x884] ;  /* 0x0002210000057ab9 */ /* 0x000fe20000000800 */
[----:B------:R-:W-:Y:S01]  /*86c0*/  ULDC.64 UR38, c[0x0][0x800] ;  /* 0x0002000000267ab9 */ /* 0x000fe20000000a00 */
[----:B------:R-:W-:Y:S01]  /*86d0*/  ULEA UR4, UR5, UR4, 0x1 ;  /* 0x0000000405047291 */ /* 0x000fe2000f8e083f */
[----:B------:R-:W-:Y:S03]  /*86e0*/  BSSY B0, `(.L_x_116) ;  /* 0x0000033000007945 */ /* 0x000fe60003800000 */
[----:B------:R-:W-:-:S05]  /*86f0*/  UIMAD.WIDE UR38, UR4, 0x80, UR38 ;  /* 0x00000080042678a5 */ /* 0x000fca000f8e0226 */
[----:B------:R-:W-:Y:S07]  /*8700*/  @!P0 BRA `(.L_x_117) ;  /* 0x0000000000c08947 */ /* 0x000fee0003800000 */
[----:B------:R-:W-:Y:S01]  /*8710*/  ULDC.64 UR4, c[0x0][0x808] ;  /* 0x0002020000047ab9 */ /* 0x000fe20000000a00 */
[----:B------:R-:W-:Y:S01]  /*8720*/  ULDC.64 UR6, c[0x0][0x810] ;  /* 0x0002040000067ab9 */ /* 0x000fe20000000a00 */
[----:B------:R-:W-:Y:S02]  /*8730*/  ISETP.NE.U32.AND P0, PT, RZ, UR4, PT ;  /* 0x00000004ff007c0c */ /* 0x000fe4000bf05070 */
[----:B------:R-:W-:Y:S02]  /*8740*/  ISETP.NE.U32.AND P1, PT, RZ, UR6, PT ;  /* 0x00000006ff007c0c */ /* 0x000fe4000bf25070 */
[----:B------:R-:W-:Y:S02]  /*8750*/  ISETP.NE.AND.EX P0, PT, RZ, UR5, PT, P0 ;  /* 0x00000005ff007c0c */ /* 0x000fe4000bf05300 */
[----:B------:R-:W-:-:S11]  /*8760*/  ISETP.NE.AND.EX P1, PT, RZ, UR7, PT, P1 ;  /* 0x00000007ff007c0c */ /* 0x000fd6000bf25310 */
[----:B------:R-:W-:Y:S05]  /*8770*/  @!P0 BRA `(.L_x_118) ;  /* 0x0000000000188947 */ /* 0x000fea0003800000 */
[----:B--2---:R-:W-:-:S04]  /*8780*/  LEA R4, P0, R18, UR4, 0x3 ;  /* 0x0000000412047c11 */ /* 0x004fc8000f8018ff */
[----:B------:R-:W-:-:S06]  /*8790*/  LEA.HI.X R5, R18, UR5, R3, 0x3, P0 ;  /* 0x0000000512057c11 */ /* 0x000fcc00080f1c03 */
[----:B------:R-:W2:Y:S01]  /*87a0*/  LDG.E.64 R4, desc[UR58][R4.64] ;  /* 0x0000003a04047981 */ /* 0x000ea2000c1e1b00 */
[----:B------:R-:W-:Y:S02]  /*87b0*/  UMOV UR4, 0x400 ;  /* 0x0000040000047882 */ /* 0x000fe40000000000 */
[----:B------:R-:W-:-:S09]  /*87c0*/  ULEA UR4, UR42, UR4, 0x18 ;  /* 0x000000042a047291 */ /* 0x000fd2000f8ec03f */
[----:B--2---:R1:W-:Y:S03]  /*87d0*/  STS.64 [UR4+0x38700], R4 ;  /* 0x03870004ff007988 */ /* 0x0043e60008000a04 */
.L_x_118:
[----:B------:R-:W-:Y:S05]  /*87e0*/  @!P1 BRA `(.L_x_117) ;  /* 0x0000000000889947 */ /* 0x000fea0003800000 */
[----:B-12---:R-:W-:-:S04]  /*87f0*/  LEA R4, P0, R18, UR6, 0x3 ;  /* 0x0000000612047c11 */ /* 0x006fc8000f8018ff */
[----:B------:R-:W-:-:S06]  /*8800*/  LEA.HI.X R5, R18, UR7, R3, 0x3, P0 ;  /* 0x0000000712057c11 */ /* 0x000fcc00080f1c03 */
[----:B------:R-:W2:Y:S01]  /*8810*/  LDG.E.64 R4, desc[UR58][R4.64] ;  /* 0x0000003a04047981 */ /* 0x000ea2000c1e1b00 */
[----:B------:R-:W-:Y:S02]  /*8820*/  UMOV UR4, 0x400 ;  /* 0x0000040000047882 */ /* 0x000fe40000000000 */
[----:B------:R-:W-:-:S04]  /*8830*/  ULEA UR4, UR42, UR4, 0x18 ;  /* 0x000000042a047291 */ /* 0x000fc8000f8ec03f */
[----:B------:R-:W-:-:S05]  /*8840*/  UIADD3 UR5, UR4, 0x38700, URZ ;  /* 0x0003870004057890 */ /* 0x000fca000fffe03f */
[----:B------:R-:W1:Y:S01]  /*8850*/  LDS R3, [UR4+0x3871c] ;  /* 0x03871c04ff037984 */ /* 0x000e620008000800 */
[----:B------:R-:W-:-:S03]  /*8860*/  IMAD.U32 R8, RZ, RZ, UR5 ;  /* 0x00000005ff087e24 */ /* 0x000fc6000f8e00ff */
[----:B------:R-:W-:Y:S02]  /*8870*/  STS [UR4+0x38730], RZ ;  /* 0x038730ffff007988 */ /* 0x000fe40008000804 */
[----:B------:R-:W-:-:S05]  /*8880*/  SHF.R.U64 R8, R8, 0x4, RZ ;  /* 0x0000000408087819 */ /* 0x000fca00000012ff */
[----:B------:R-:W-:Y:S04]  /*8890*/  STS [UR4+0x38710], R8 ;  /* 0x03871008ff007988 */ /* 0x000fe80008000804 */
[----:B------:R-:W-:Y:S01]  /*88a0*/  STS [UR4+0x38714], R8 ;  /* 0x03871408ff007988 */ /* 0x000fe20008000804 */
[----:B--2---:R-:W-:Y:S01]  /*88b0*/  SHF.L.U64.HI R11, R4, 0x1, R5 ;  /* 0x00000001040b7819 */ /* 0x004fe20000010205 */
[----:B------:R-:W-:-:S03]  /*88c0*/  VIADD R5, R0, 0xffffffff ;  /* 0xffffffff00057836 */ /* 0x000fc60000000000 */
[----:B------:R-:W-:-:S04]  /*88d0*/  LOP3.LUT R11, R11, 0x1fffffff, RZ, 0xc0, !PT ;  /* 0x1fffffff0b0b7812 */ /* 0x000fc800078ec0ff */
[----:B------:R-:W-:-:S04]  /*88e0*/  SHF.R.U32.HI R6, RZ, 0x4, R11 ;  /* 0x00000004ff067819 */ /* 0x000fc8000001160b */
[----:B-1----:R-:W-:-:S05]  /*88f0*/  LOP3.LUT R3, R3, 0xf, R6, 0xb8, !PT ;  /* 0x0000000f03037812 */ /* 0x002fca00078eb806 */
[----:B------:R1:W-:Y:S04]  /*8900*/  STS [UR4+0x3871c], R3 ;  /* 0x03871c03ff007988 */ /* 0x0003e80008000804 */
[----:B------:R-:W2:Y:S01]  /*8910*/  LDS R6, [UR4+0x3871c] ;  /* 0x03871c04ff067984 */ /* 0x000ea20008000800 */
[----:B-1----:R-:W-:Y:S02]  /*8920*/  IMAD.SHL.U32 R3, R4, 0x2, RZ ;  /* 0x0000000204037824 */ /* 0x002fe400078e00ff */
[----:B------:R-:W-:-:S03]  /*8930*/  VIADD R4, R2, 0xffffffff ;  /* 0xffffffff02047836 */ /* 0x000fc60000000000 */
[----:B------:R-:W-:-:S04]  /*8940*/  LOP3.LUT R2, R3, 0xfffffffe, RZ, 0xc0, !PT ;  /* 0xfffffffe03027812 */ /* 0x000fc800078ec0ff */
[----:B------:R-:W-:-:S05]  /*8950*/  SHF.R.U64 R2, R2, 0x4, R11 ;  /* 0x0000000402027819 */ /* 0x000fca000000120b */
[----:B------:R-:W-:Y:S01]  /*8960*/  STS [UR4+0x3870c], R2 ;  /* 0x03870c02ff007988 */ /* 0x000fe20008000804 */
[----:B--2---:R-:W-:-:S05]  /*8970*/  LOP3.LUT R6, R6, 0xf0, RZ, 0xb8, !PT ;  /* 0x000000f006067812 */ /* 0x004fca00078eb8ff */
[----:B------:R1:W-:Y:S04]  /*8980*/  STS [UR4+0x3871c], R6 ;  /* 0x03871c06ff007988 */ /* 0x0003e80008000804 */
[----:B------:R-:W2:Y:S01]  /*8990*/  LDS R9, [UR4+0x3871c] ;  /* 0x03871c04ff097984 */ /* 0x000ea20008000800 */
[----:B-1----:R-:W-:-:S05]  /*89a0*/  CS2R R6, SRZ ;  /* 0x0000000000067805 */ /* 0x002fca000001ff00 */
[----:B------:R-:W-:Y:S01]  /*89b0*/  STS.128 [UR4+0x38720], R4 ;  /* 0x03872004ff007988 */ /* 0x000fe20008000c04 */
[----:B--2---:R-:W-:-:S05]  /*89c0*/  LOP3.LUT R9, R9, 0xf00, RZ, 0xb8, !PT ;  /* 0x00000f0009097812 */ /* 0x004fca00078eb8ff */
[----:B------:R-:W-:Y:S04]  /*89d0*/  STS.64 [UR4+0x38718], R8 ;  /* 0x03871808ff007988 */ /* 0x000fe80008000a04 */
[----:B------:R-:W1:Y:S02]  /*89e0*/  LDS R10, [UR4+0x3871c] ;  /* 0x03871c04ff0a7984 */ /* 0x000e640008000800 */
[----:B-1----:R-:W-:-:S05]  /*89f0*/  LOP3.LUT R0, R10, 0xf000, RZ, 0xb8, !PT ;  /* 0x0000f0000a007812 */ /* 0x002fca00078eb8ff */
[----:B------:R3:W-:Y:S02]  /*8a00*/  STS [UR4+0x3871c], R0 ;  /* 0x03871c00ff007988 */ /* 0x0007e40008000804 */
.L_x_117:
[----:B------:R-:W-:Y:S05]  /*8a10*/  BSYNC B0 ;  /* 0x0000000000007941 */ /* 0x000fea0003800000 */
.L_x_116:
[----:B---3--:R-:W3:Y:S01]  /*8a20*/  S2R R0, SR_LANEID ;  /* 0x0000000000007919 */ /* 0x008ee20000000000 */
[----:B------:R-:W-:Y:S01]  /*8a30*/  ELECT P0, URZ, PT ;  /* 0x00000000003f782f */ /* 0x000fe20003800000 */
[----:B------:R-:W-:Y:S01]  /*8a40*/  NOP ;  /* 0x0000000000007918 */ /* 0x000fe20000000000 */
[----:B------:R-:W-:Y:S01]  /*8a50*/  UMOV UR34, URZ ;  /* 0x0000003f00227c82 */ /* 0x000fe20008000000 */
[----:B------:R-:W-:Y:S10]  /*8a60*/  BSSY B0, `(.L_x_119) ;  /* 0x0000004000007945 */ /* 0x000ff40003800000 */
[----:B------:R-:W-:Y:S05]  /*8a70*/  @!P0 BRA `(.L_x_120) ;  /* 0x0000000000088947 */ /* 0x000fea0003800000 */
[----:B------:R0:W-:Y:S01]  /*8a80*/  UTMACMDFLUSH ;  /* 0x00000000000079b7 */ /* 0x0001e20000000000 */
[----:B------:R-:W-:-:S04]  /*8a90*/  DEPBAR.LE SB0, 0x0 ;  /* 0x000080000000791a */ /* 0x000fc80000000000 */
.L_x_120:
[----:B------:R-:W-:Y:S05]  /*8aa0*/  BSYNC B0 ;  /* 0x0000000000007941 */ /* 0x000fea0003800000 */
.L_x_119:
[----:B------:R-:W-:Y:S01]  /*8ab0*/  UMOV UR31, 0x400 ;  /* 0x00000400001f7882 */ /* 0x000fe20000000000 */
[----:B-123--:R-:W-:Y:S01]  /*8ac0*/  IMAD.SHL.U32 R4, R0, 0x4, RZ ;  /* 0x0000000400047824 */ /* 0x00efe200078e00ff */
[----:B------:R-:W-:-:S04]  /*8ad0*/  ULEA UR31, UR42, UR31, 0x18 ;  /* 0x0000001f2a1f7291 */ /* 0x000fc8000f8ec03f */
[----:B------:R-:W-:Y:S01]  /*8ae0*/  UIADD3 UR30, UR31, 0x38700, URZ ;  /* 0x000387001f1e7890 */ /* 0x000fe2000fffe03f */
[----:B------:R-:W-:Y:S01]  /*8af0*/  IADD3 R2, P0, R4, UR38, RZ ;  /* 0x0000002604027c10 */ /* 0x000fe2000ff1e0ff */
[----:B------:R-:W-:-:S04]  /*8b00*/  IMAD.MOV.U32 R0, RZ, RZ, RZ ;  /* 0x000000ffff007224 */ /* 0x000fc800078e00ff */
[----:B------:R-:W-:-:S03]  /*8b10*/  IMAD.X R3, RZ, RZ, UR39, P0 ;  /* 0x00000027ff037e24 */ /* 0x000fc600080e06ff */
[----:B------:R-:W1:Y:S01]  /*8b20*/  LDS R5, [R4+UR30] ;  /* 0x0000001e04057984 */ /* 0x000e620008000800 */
[----:B------:R-:W-:-:S03]  /*8b30*/  SHF.L.U32 R0, R0, 0x1f, RZ ;  /* 0x0000001f00007819 */ /* 0x000fc600000006ff */
[----:B-1----:R1:W2:Y:S02]  /*8b40*/  ATOMG.E.EXCH.STRONG.GPU PT, RZ, [R2], R5 ;  /* 0x0000000502ff73a8 */ /* 0x0022a400041ee100 */
[----:B--2---:R-:W2:Y:S01]  /*8b50*/  SYNCS.PHASECHK.TRANS64.TRYWAIT P0, [UR31+0x38548], R0 ;  /* 0x03854800ff0075a7 */ /* 0x004ea2000800015f */
[----:B------:R-:W-:Y:S02]  /*8b60*/  ULOP3.LUT UR29, UR54, 0x1, URZ, 0xfc, !UPT ;  /* 0x00000001361d7892 */ /* 0x000fe4000f8efc3f */
[----:B------:R-:W-:Y:S01]  /*8b70*/  ULOP3.LUT UR33, UR52, 0x2, URZ, 0xfc, !UPT ;  /* 0x0000000234217892 */ /* 0x000fe2000f8efc3f */
[----:B-12---:R-:W-:Y:S11]  /*8b80*/  @!P0 BRA `(.L_x_121) ;  /* 0x0000005c00208947 */ /* 0x006ff60003800000 */
.L_x_280:
[----:B------:R-:W-:Y:S01]  /*8b90*/  IMAD.MOV.U32 R2, RZ, RZ, 0x1 ;  /* 0x00000001ff027424 */ /* 0x000fe200078e00ff */
[----:B------:R-:W-:Y:S01]  /*8ba0*/  MOV R12, RZ ;  /* 0x000000ff000c7202 */ /* 0x000fe20000000f00 */
[----:B------:R-:W-:Y:S01]  /*8bb0*/  ULDC UR28, c[0x0][0x598] ;  /* 0x00016600001c7ab9 */ /* 0x000fe20000000800 */
[----:B------:R-:W-:Y:S01]  /*8bc0*/  ULDC UR32, c[0x0][0x580] ;  /* 0x0001600000207ab9 */ /* 0x000fe20000000800 */
[----:B------:R-:W-:Y:S01]  /*8bd0*/  ULDC.64 UR4, c[0x0][0x590] ;  /* 0x0001640000047ab9 */ /* 0x000fe20000000a00 */
[----:B------:R-:W-:-:S05]  /*8be0*/  ULDC.64 UR6, c[0x0][0x588] ;  /* 0x0001620000067ab9 */ /* 0x000fca0000000a00 */
.L_x_182:
[----:B------:R-:W-:-:S06]  /*8bf0*/  UISETP.NE.AND UP0, UPT, UR29, 0x3, UPT ;  /* 0x000000031d00788c */ /* 0x000fcc000bf05270 */
[----:B------:R-:W-:-:S13]  /*8c00*/  PLOP3.LUT P1, PT, PT, PT, UP0, 0x80, 0x0 ;  /* 0x000000000000781c */ /* 0x000fda0003f2f008 */
[----:B---345:R-:W-:Y:S05]  /*8c10*/  @!P1 BRA `(.L_x_122) ;  /* 0x0000000000049947 */ /* 0x038fea0003800000 */
[----:B------:R-:W-:Y:S01]  /*8c20*/  BPT.TRAP 0x1 ;  /* 0x000000040000795c */ /* 0x000fe20000300000 */
.L_x_122:
[----:B------:R-:W-:Y:S01]  /*8c30*/  ULEA UR8, UR34, UR31, 0x3 ;  /* 0x0000001f22087291 */ /* 0x000fe2000f8e183f */
[----:B-1----:R-:W-:-:S08]  /*8c40*/  SHF.L.U32 R0, R12, 0x1f, RZ ;  /* 0x0000001f0c007819 */ /* 0x002fd000000006ff */
[----:B------:R-:W1:Y:S02]  /*8c50*/  SYNCS.PHASECHK.TRANS64.TRYWAIT P0, [UR8+0x38400], R0 ;  /* 0x03840000ff0075a7 */ /* 0x000e640008000148 */
[----:B-1----:R-:W-:Y:S05]  /*8c60*/  @!P0 BRA `(.L_x_123) ;  /* 0x0000005c00008947 */ /* 0x002fea0003800000 */
.L_x_281:
[----:B------:R-:W-:-:S09]  /*8c70*/  ULEA UR9, UR34, UR31, 0x4 ;  /* 0x0000001f22097291 */ /* 0x000fd2000f8e203f */
[----:B------:R-:W2:Y:S01]  /*8c80*/  LDS.128 R4, [UR9+0x38550] ;  /* 0x03855009ff047984 */ /* 0x000ea20008000c00 */
[----:B------:R-:W-:Y:S01]  /*8c90*/  @!PT LDS RZ, [RZ] ;  /* 0x00000000fffff984 */ /* 0x000fe20000000800 */
[----:B------:R-:W-:Y:S01]  /*8ca0*/  @!PT LDS RZ, [RZ] ;  /* 0x00000000fffff984 */ /* 0x000fe20000000800 */
[----:B------:R-:W-:Y:S01]  /*8cb0*/  @!PT LDS RZ, [RZ] ;  /* 0x00000000fffff984 */ /* 0x000fe20000000800 */
[----:B------:R-:W-:Y:S01]  /*8cc0*/  @!PT LDS RZ, [RZ] ;  /* 0x00000000fffff984 */ /* 0x000fe20000000800 */
[----:B------:R3:W-:Y:S06]  /*8cd0*/  MEMBAR.ALL.CTA ;  /* 0x0000000000007992 */ /* 0x0007ec0000008000 */
[----:B---3--:R-:W3:Y:S01]  /*8ce0*/  FENCE.VIEW.ASYNC.S ;  /* 0x00000000000073c6 */ /* 0x008ee20000000000 */
[----:B------:R-:W-:Y:S05]  /*8cf0*/  @!P1 BRA `(.L_x_124) ;  /* 0x0000000000049947 */ /* 0x000fea0003800000 */
[----:B------:R-:W-:Y:S01]  /*8d00*/  BPT.TRAP 0x1 ;  /* 0x000000040000795c */ /* 0x000fe20000300000 */
.L_x_124:
[----:B------:R-:W-:Y:S01]  /*8d10*/  UIADD3 UR8, UR8, 0x38440, URZ ;  /* 0x0003844008087890 */ /* 0x000fe2000fffe03f */
[----:B------:R-:W-:Y:S02]  /*8d20*/  R2UR UR18, R16 ;  /* 0x00000000101272ca */ /* 0x000fe400000e0000 */
[----:B------:R-:W-:Y:S01]  /*8d30*/  R2UR UR19, R17 ;  /* 0x00000000111372ca */ /* 0x000fe200000e0000 */
[----:B------:R-:W-:Y:S01]  /*8d40*/  UPRMT UR8, UR42, 0x654, UR8 ;  /* 0x000006542a087896 */ /* 0x000fe20008000008 */
[----:B------:R-:W-:Y:S02]  /*8d50*/  LOP3.LUT P1, RZ, R2, 0xff, RZ, 0xc0, !PT ;  /* 0x000000ff02ff7812 */ /* 0x000fe4000782c0ff */
[----:B------:R-:W-:-:S04]  /*8d60*/  ISETP.NE.U32.AND P0, PT, RZ, UR4, PT ;  /* 0x00000004ff007c0c */ /* 0x000fc8000bf05070 */
[----:B------:R-:W-:Y:S02]  /*8d70*/  ISETP.NE.AND.EX P0, PT, RZ, UR5, PT, P0 ;  /* 0x00000005ff007c0c */ /* 0x000fe4000bf05300 */
[----:B---3--:R-:W-:Y:S01]  /*8d80*/  SYNCS.ARRIVE.TRANS64.RED.A1T0 RZ, [UR8], RZ ;  /* 0x000000ffffff79a7 */ /* 0x008fe20008100408 */
[----:B------:R-:W-:Y:S02]  /*8d90*/  USHF.L.U32 UR18, UR18, 0x8, URZ ;  /* 0x0000000812127899 */ /* 0x000fe4000800063f */
[----:B------:R-:W-:Y:S02]  /*8da0*/  USHF.L.U32 UR19, UR19, 0x7, URZ ;  /* 0x0000000713137899 */ /* 0x000fe4000800063f */
[----:B------:R-:W-:Y:S10]  /*8db0*/  @!P1 BRA `(.L_x_125) ;  /* 0x00000000000c9947 */ /* 0x000ff40003800000 */
[----:B------:R-:W-:-:S04]  /*8dc0*/  DEPBAR {5,4,3,2,1,0} ;  /* 0x0000003f0000791a */ /* 0x000fc80000000000 */
[----:B------:R3:W-:Y:S02]  /*8dd0*/  UTMACCTL.IV [UR38] ;  /* 0x00000000260079b9 */ /* 0x0007e40008000000 */
[----:B---3--:R-:W-:Y:S01]  /*8de0*/  NOP ;  /* 0x0000000000007918 */ /* 0x008fe20000000000 */
.L_x_125:
[----:B------:R-:W-:Y:S05]  /*8df0*/  @!P0 BRA `(.L_x_126) ;  /* 0x0000000000188947 */ /* 0x000fea0003800000 */
[----:B-1----:R-:W1:Y:S02]  /*8e00*/  LDC.64 R2, c[0x0][0x590] ;  /* 0x00016400ff027b82 */ /* 0x002e640000000a00 */
[----:B-1----:R-:W-:-:S06]  /*8e10*/  IMAD.WIDE R2, R18, 0x8, R2 ;  /* 0x0000000812027825 */ /* 0x002fcc00078e0202 */
[----:B------:R-:W3:Y:S04]  /*8e20*/  LDG.E.64 R2, desc[UR58][R2.64] ;  /* 0x0000003a02027981 */ /* 0x000ee8000c1e1b00 */
[----:B---3--:R-:W3:Y:S02]  /*8e30*/  LD.E R0, desc[UR58][R2.64] ;  /* 0x0000003a02007980 */ /* 0x008ee4000c101900 */
[----:B---3--:R-:W-:Y:S01]  /*8e40*/  FSETP.NEU.AND P0, PT, R0, RZ, PT ;  /* 0x000000ff0000720b */ /* 0x008fe20003f0d000 */
[----:B------:R-:W-:-:S12]  /*8e50*/  BRA `(.L_x_127) ;  /* 0x0000000000247947 */ /* 0x000fd80003800000 */
.L_x_126:
[----:B------:R-:W-:Y:S02]  /*8e60*/  ISETP.NE.U32.AND P1, PT, RZ, UR6, PT ;  /* 0x00000006ff007c0c */ /* 0x000fe4000bf25070 */
[----:B------:R-:W-:Y:S02]  /*8e70*/  FSETP.NEU.AND P0, PT, RZ, UR32, PT ;  /* 0x00000020ff007c0b */ /* 0x000fe4000bf0d000 */
[----:B------:R-:W-:-:S13]  /*8e80*/  ISETP.NE.AND.EX P1, PT, RZ, UR7, PT, P1 ;  /* 0x00000007ff007c0c */ /* 0x000fda000bf25310 */
[----:B------:R-:W-:Y:S05]  /*8e90*/  @!P1 BRA `(.L_x_127) ;  /* 0x0000000000149947 */ /* 0x000fea0003800000 */
[----:B-1----:R-:W1:Y:S01]  /*8ea0*/  LDC.64 R2, c[0x0][0x588] ;  /* 0x00016200ff027b82 */ /* 0x002e620000000a00 */
[----:B------:R-:W-:-:S04]  /*8eb0*/  IMAD R9, R18, UR28, RZ ;  /* 0x0000001c12097c24 */ /* 0x000fc8000f8e02ff */
[----:B-1----:R-:W-:-:S06]  /*8ec0*/  IMAD.WIDE R2, R9, 0x4, R2 ;  /* 0x0000000409027825 */ /* 0x002fcc00078e0202 */
[----:B------:R-:W3:Y:S02]  /*8ed0*/  LDG.E R2, desc[UR58][R2.64] ;  /* 0x0000003a02027981 */ /* 0x000ee4000c1e1900 */
[----:B---3--:R-:W-:-:S13]  /*8ee0*/  FSETP.NEU.AND P0, PT, R2, RZ, PT ;  /* 0x000000ff0200720b */ /* 0x008fda0003f0d000 */
.L_x_127:
[----:B------:R-:W-:Y:S01]  /*8ef0*/  UISETP.NE.AND UP0, UPT, UR33, 0x3, UPT ;  /* 0x000000032100788c */ /* 0x000fe2000bf05270 */
[----:B------:R-:W-:-:S05]  /*8f00*/  ELECT P1, URZ, PT ;  /* 0x00000000003f782f */ /* 0x000fca0003820000 */
[----:B------:R-:W-:Y:S02]  /*8f10*/  PLOP3.LUT P2, PT, PT, PT, UP0, 0x80, 0x0 ;  /* 0x000000000000781c */ /* 0x000fe40003f4f008 */
[----:B------:R-:W-:-:S11]  /*8f20*/  PLOP3.LUT P0, PT, P0, P1, PT, 0x2a, 0x0 ;  /* 0x000000000000781c */ /* 0x000fd60000702572 */
[----:B------:R-:W-:Y:S05]  /*8f30*/  @!P2 BRA `(.L_x_128) ;  /* 0x000000000004a947 */ /* 0x000fea0003800000 */
[----:B------:R-:W-:Y:S01]  /*8f40*/  BPT.TRAP 0x1 ;  /* 0x000000040000795c */ /* 0x000fe20000300000 */
.L_x_128:
[----:B-1----:R-:W-:-:S05]  /*8f50*/  IMAD.MOV.U32 R0, RZ, RZ, 0x1 ;  /* 0x00000001ff007424 */ /* 0x002fca00078e00ff */
[----:B------:R-:W-:-:S04]  /*8f60*/  SHF.L.U32 R0, R0, 0x1f, RZ ;  /* 0x0000001f00007819 */ /* 0x000fc800000006ff */
[----:B------:R-:W1:Y:S02]  /*8f70*/  SYNCS.PHASECHK.TRANS64.TRYWAIT P1, [UR31+0x38520], R0 ;  /* 0x03852000ff0075a7 */ /* 0x000e64000802015f */
[----:B-1----:R-:W-:Y:S05]  /*8f80*/  @!P1 BRA `(.L_x_129) ;  /* 0x0000005800509947 */ /* 0x002fea0003800000 */
.L_x_282:
[----:B------:R-:W-:Y:S04]  /*8f90*/  BSSY B0, `(.L_x_130) ;  /* 0x0000010000007945 */ /* 0x000fe80003800000 */
[----:B------:R-:W-:Y:S05]  /*8fa0*/  @P0 BRA `(.L_x_131) ;  /* 0x0000000000380947 */ /* 0x000fea0003800000 */
[----:B------:R-:W-:Y:S02]  /*8fb0*/  UIADD3 UR16, UR31, 0x30000, URZ ;  /* 0x000300001f107890 */ /* 0x000fe4000fffe03f */
[----:B------:R-:W-:Y:S02]  /*8fc0*/  UIADD3 UR17, UR31, 0x38500, URZ ;  /* 0x000385001f117890 */ /* 0x000fe4000fffe03f */
[----:B------:R-:W-:Y:S02]  /*8fd0*/  UIADD3 UR10, UR18, 0x40, URZ ;  /* 0x00000040120a7890 */ /* 0x000fe4000fffe03f */
[----:B------:R-:W-:Y:S01]  /*8fe0*/  UIADD3 UR8, UR31, 0x31000, URZ ;  /* 0x000310001f087890 */ /* 0x000fe2000fffe03f */
[----:B------:R-:W-:Y:S01]  /*8ff0*/  UMOV UR12, 0x0 ;  /* 0x00000000000c7882 */ /* 0x000fe20000000000 */
[----:B------:R-:W-:Y:S01]  /*9000*/  UMOV UR13, 0x10000000 ;  /* 0x10000000000d7882 */ /* 0x000fe20000000000 */
[----:B------:R-:W-:Y:S01]  /*9010*/  UMOV UR11, UR19 ;  /* 0x00000013000b7c82 */ /* 0x000fe20008000000 */
[----:B------:R-:W-:Y:S01]  /*9020*/  UMOV UR9, UR17 ;  /* 0x0000001100097c82 */ /* 0x000fe20008000000 */
[----:B------:R3:W-:Y:S04]  /*9030*/  UTMALDG.2D [UR16], [UR38], desc[UR12] ;  /* 0x00000c10260075b4 */ /* 0x0007e80008009000 */
[----:B------:R3:W-:Y:S02]  /*9040*/  UTMALDG.2D [UR8], [UR38], desc[UR12] ;  /* 0x00000c08260075b4 */ /* 0x0007e40008009000 */
[----:B---3--:R-:W-:Y:S05]  /*9050*/  @!P2 BRA `(.L_x_132) ;  /* 0x000000000004a947 */ /* 0x008fea0003800000 */
[----:B------:R-:W-:Y:S01]  /*9060*/  BPT.TRAP 0x1 ;  /* 0x000000040000795c */ /* 0x000fe20000300000 */
.L_x_132:
[----:B------:R-:W3:Y:S02]  /*9070*/  LDC R2, c[0x0][0x828] ;  /* 0x00020a00ff027b82 */ /* 0x000ee40000000800 */
[----:B---3--:R3:W-:Y:S02]  /*9080*/  SYNCS.ARRIVE.TRANS64.RED.A0TR RZ, [UR31+0x38500], R2 ;  /* 0x03850002ffff79a7 */ /* 0x0087e4000830041f */
.L_x_131:
[----:B------:R-:W-:Y:S05]  /*9090*/  BSYNC B0 ;  /* 0x0000000000007941 */ /* 0x000fea0003800000 */
.L_x_130:
[----:B------:R-:W-:Y:S05]  /*90a0*/  @!P2 BRA `(.L_x_133) ;  /* 0x000000000004a947 */ /* 0x000fea0003800000 */
[----:B------:R-:W-:Y:S01]  /*90b0*/  BPT.TRAP 0x1 ;  /* 0x000000040000795c */ /* 0x000fe20000300000 */
.L_x_133:
[----:B------:R-:W-:-:S04]  /*90c0*/  UIADD3 UR13, UR31, 0x38500, URZ ;  /* 0x000385001f0d7890 */ /* 0x000fc8000fffe03f */
[----:B------:R-:W-:-:S09]  /*90d0*/  UPRMT UR16, UR42, 0x654, UR13 ;  /* 0x000006542a107896 */ /* 0x000fd2000800000d */
[----:B------:R-:W-:Y:S01]  /*90e0*/  SYNCS.ARRIVE.TRANS64.RED.A1T0 RZ, [UR16], RZ ;  /* 0x000000ffffff79a7 */ /* 0x000fe20008100410 */
[----:B------:R-:W-:Y:S05]  /*90f0*/  @!P2 BRA `(.L_x_134) ;  /* 0x000000000004a947 */ /* 0x000fea0003800000 */
[----:B------:R-:W-:Y:S01]  /*9100*/  BPT.TRAP 0x1 ;  /* 0x000000040000795c */ /* 0x000fe20000300000 */
.L_x_134:
[----:B------:R-:W4:Y:S02]  /*9110*/  SYNCS.PHASECHK.TRANS64.TRYWAIT P1, [UR31+0x38528], R0 ;  /* 0x03852800ff0075a7 */ /* 0x000f24000802015f */
[----:B----4-:R-:W-:Y:S05]  /*9120*/  @!P1 BRA `(.L_x_135) ;  /* 0x0000005800009947 */ /* 0x010fea0003800000 */
.L_x_283:
[----:B------:R-:W-:Y:S04]  /*9130*/  BSSY B0, `(.L_x_136) ;  /* 0x0000012000007945 */ /* 0x000fe80003800000 */
[----:B------:R-:W-:Y:S05]  /*9140*/  @P0 BRA `(.L_x_137) ;  /* 0x0000000000400947 */ /* 0x000fea0003800000 */
[----:B------:R-:W-:Y:S02]  /*9150*/  UIADD3 UR10, UR18, 0x80, URZ ;  /* 0x00000080120a7890 */ /* 0x000fe4000fffe03f */
        /* <DEDUP_REMOVED lines=8> */
[----:B------:R-:W-:Y:S01]  /*91e0*/  UMOV UR21, UR9 ;  /* 0x0000000900157c82 */ /* 0x000fe20008000000 */
[----:B------:R4:W-:Y:S03]  /*91f0*/  UTMALDG.2D [UR8], [UR38], desc[UR14] ;  /* 0x00000e08260075b4 */ /* 0x0009e60008009000 */
[----:B------:R4:W-:Y:S02]  /*9200*/  UTMALDG.2D [UR20], [UR38], desc[UR14] ;  /* 0x00000e14260075b4 */ /* 0x0009e40008009000 */
[----:B----4-:R-:W-:Y:S05]  /*9210*/  @!P2 BRA `(.L_x_138) ;  /* 0x000000000004a947 */ /* 0x010fea0003800000 */
[----:B------:R-:W-:Y:S01]  /*9220*/  BPT.TRAP 0x1 ;  /* 0x000000040000795c */ /* 0x000fe20000300000 */
.L_x_138:
[----:B---3--:R-:W3:Y:S02]  /*9230*/  LDC R2, c[0x0][0x828] ;  /* 0x00020a00ff027b82 */ /* 0x008ee40000000800 */
[----:B---3--:R4:W-:Y:S02]  /*9240*/  SYNCS.ARRIVE.TRANS64.RED.A0TR RZ, [UR31+0x38508], R2 ;  /* 0x03850802ffff79a7 */ /* 0x0089e4000830041f */
.L_x_137:
[----:B------:R-:W-:Y:S05]  /*9250*/  BSYNC B0 ;  /* 0x0000000000007941 */ /* 0x000fea0003800000 */
.L_x_136:
[----:B------:R-:W-:Y:S05]  /*9260*/  @!P2 BRA `(.L_x_139) ;  /* 0x000000000004a947 */ /* 0x000fea0003800000 */
[----:B------:R-:W-:Y:S01]  /*9270*/  BPT.TRAP 0x1 ;  /* 0x000000040000795c */ /* 0x000fe20000300000 */
.L_x_139:
[----:B------:R-:W-:Y:S02]  /*9280*/  UIADD3 UR9, UR31, 0x38508, URZ ;  /* 0x000385081f097890 */ /* 0x000fe4000fffe03f */
[----:B------:R-:W-:Y:S02]  /*9290*/  UIADD3 UR23, UR19, 0x20, URZ ;  /* 0x0000002013177890 */ /* 0x000fe4000fffe03f */
[----:B------:R-:W-:-:S09]  /*92a0*/  UPRMT UR36, UR42, 0x654, UR9 ;  /* 0x000006542a247896 */ /* 0x000fd20008000009 */
[----:B------:R-:W-:Y:S01]  /*92b0*/  SYNCS.ARRIVE.TRANS64.RED.A1T0 RZ, [UR36], RZ ;  /* 0x000000ffffff79a7 */ /* 0x000fe20008100424 */
[----:B------:R-:W-:Y:S05]  /*92c0*/  @!P2 BRA `(.L_x_140) ;  /* 0x000000000004a947 */ /* 0x000fea0003800000 */
[----:B------:R-:W-:Y:S01]  /*92d0*/  BPT.TRAP 0x1 ;  /* 0x000000040000795c */ /* 0x000fe20000300000 */
.L_x_140:
[----:B------:R-:W5:Y:S02]  /*92e0*/  SYNCS.PHASECHK.TRANS64.TRYWAIT P1, [UR31+0x38530], R0 ;  /* 0x03853000ff0075a7 */ /* 0x000f64000802015f */
[----:B-----5:R-:W-:Y:S05]  /*92f0*/  @!P1 BRA `(.L_x_141) ;  /* 0x0000005400a49947 */ /* 0x020fea0003800000 */
.L_x_284:
        /* <DEDUP_REMOVED lines=13> */
[----:B-1----:R-:W-:Y:S05]  /*93d0*/  @!P2 BRA `(.L_x_144) ;  /* 0x000000000004a947 */ /* 0x002fea0003800000 */
[----:B------:R-:W-:Y:S01]  /*93e0*/  BPT.TRAP 0x1 ;  /* 0x000000040000795c */ /* 0x000fe20000300000 */
.L_x_144:
[----:B---34-:R-:W1:Y:S02]  /*93f0*/  LDC R2, c[0x0][0x828] ;  /* 0x00020a00ff027b82 */ /* 0x018e640000000800 */
[----:B-1----:R1:W-:Y:S02]  /*9400*/  SYNCS.ARRIVE.TRANS64.RED.A0TR RZ, [UR31+0x38510], R2 ;  /* 0x03851002ffff79a7 */ /* 0x0023e4000830041f */
.L_x_143:
[----:B------:R-:W-:Y:S05]  /*9410*/  BSYNC B0 ;  /* 0x0000000000007941 */ /* 0x000fea0003800000 */
.L_x_142:
[----:B------:R-:W-:Y:S05]  /*9420*/  @!P2 BRA `(.L_x_145) ;  /* 0x000000000004a947 */ /* 0x000fea0003800000 */
[----:B------:R-:W-:Y:S01]  /*9430*/  BPT.TRAP 0x1 ;  /* 0x000000040000795c */ /* 0x000fe20000300000 */
.L_x_145:
[----:B------:R-:W-:-:S04]  /*9440*/  UIADD3 UR17, UR31, 0x38510, URZ ;  /* 0x000385101f117890 */ /* 0x000fc8000fffe03f */
[----:B------:R-:W-:-:S09]  /*9450*/  UPRMT UR35, UR42, 0x654, UR17 ;  /* 0x000006542a237896 */ /* 0x000fd20008000011 */
[----:B------:R-:W-:Y:S01]  /*9460*/  SYNCS.ARRIVE.TRANS64.RED.A1T0 RZ, [UR35], RZ ;  /* 0x000000ffffff79a7 */ /* 0x000fe20008100423 */
[----:B------:R-:W-:Y:S05]  /*9470*/  @!P2 BRA `(.L_x_146) ;  /* 0x000000000004a947 */ /* 0x000fea0003800000 */
[----:B------:R-:W-:Y:S01]  /*9480*/  BPT.TRAP 0x1 ;  /* 0x000000040000795c */ /* 0x000fe20000300000 */
.L_x_146:
[----:B------:R-:W5:Y:S02]  /*9490*/  SYNCS.PHASECHK.TRANS64.TRYWAIT P1, [UR31+0x38538], R0 ;  /* 0x03853800ff0075a7 */ /* 0x000f64000802015f */
[----:B-----5:R-:W-:Y:S05]  /*94a0*/  @!P1 BRA `(.L_x_147) ;  /* 0x0000005400509947 */ /* 0x020fea0003800000 */
.L_x_285:
        /* <DEDUP_REMOVED lines=13> */
[----:B-1----:R-:W-:Y:S05]  /*9580*/  @!P2 BRA `(.L_x_150) ;  /* 0x000000000004a947 */ /* 0x002fea0003800000 */
[----:B------:R-:W-:Y:S01]  /*9590*/  BPT.TRAP 0x1 ;  /* 0x000000040000795c */ /* 0x000fe20000300000 */
.L_x_150:
[----:B---34-:R-:W1:Y:S02]  /*95a0*/  LDC R2, c[0x0][0x828] ;  /* 0x00020a00ff027b82 */ /* 0x018e640000000800 */
[----:B-1----:R1:W-:Y:S02]  /*95b0*/  SYNCS.ARRIVE.TRANS64.RED.A0TR RZ, [UR31+0x38518], R2 ;  /* 0x03851802ffff79a7 */ /* 0x0023e4000830041f */
.L_x_149:
[----:B------:R-:W-:Y:S05]  /*95c0*/  BSYNC B0 ;  /* 0x0000000000007941 */ /* 0x000fea0003800000 */
.L_x_148:
[----:B------:R-:W-:Y:S05]  /*95d0*/  @!P2 BRA `(.L_x_151) ;  /* 0x000000000004a947 */ /* 0x000fea0003800000 */
[----:B------:R-:W-:Y:S01]  /*95e0*/  BPT.TRAP 0x1 ;  /* 0x000000040000795c */ /* 0x000fe20000300000 */
.L_x_151:
[----:B------:R-:W-:Y:S02]  /*95f0*/  UIADD3 UR25, UR31, 0x38518, URZ ;  /* 0x000385181f197890 */ /* 0x000fe4000fffe03f */
[----:B------:R-:W-:Y:S02]  /*9600*/  UIADD3 UR15, UR19, 0x40, URZ ;  /* 0x00000040130f7890 */ /* 0x000fe4000fffe03f */
[----:B------:R-:W-:-:S09]  /*9610*/  UPRMT UR37, UR42, 0x654, UR25 ;  /* 0x000006542a257896 */ /* 0x000fd20008000019 */
[----:B------:R-:W-:Y:S01]  /*9620*/  SYNCS.ARRIVE.TRANS64.RED.A1T0 RZ, [UR37], RZ ;  /* 0x000000ffffff79a7 */ /* 0x000fe20008100425 */
[----:B------:R-:W-:Y:S05]  /*9630*/  @!P2 BRA `(.L_x_152) ;  /* 0x000000000004a947 */ /* 0x000fea0003800000 */
[----:B------:R-:W-:Y:S01]  /*9640*/  BPT.TRAP 0x1 ;  /* 0x000000040000795c */ /* 0x000fe20000300000 */
.L_x_152:
[----:B-1-34-:R-:W-:-:S04]  /*9650*/  SHF.L.U32 R2, RZ, 0x1f, RZ ;  /* 0x0000001fff027819 */ /* 0x01afc800000006ff */
[----:B------:R-:W1:Y:S02]  /*9660*/  SYNCS.PHASECHK.TRANS64.TRYWAIT P1, [UR31+0x38520], R2 ;  /* 0x03852002ff0075a7 */ /* 0x000e64000802015f */
[----:B-1----:R-:W-:Y:S05]  /*9670*/  @!P1 BRA `(.L_x_153) ;  /* 0x0000005000f49947 */ /* 0x002fea0003800000 */
.L_x_286:
[----:B------:R-:W-:Y:S04]  /*9680*/  BSSY B0, `(.L_x_154) ;  /* 0x0000010000007945 */ /* 0x000fe80003800000 */
[----:B------:R-:W-:Y:S05]  /*9690*/  @P0 BRA `(.L_x_155) ;  /* 0x0000000000380947 */ /* 0x000fea0003800000 */
        /* <DEDUP_REMOVED lines=10> */
[----:B---3--:R-:W-:Y:S05]  /*9740*/  @!P2 BRA `(.L_x_156) ;  /* 0x000000000004a947 */ /* 0x008fea0003800000 */
[----:B------:R-:W-:Y:S01]  /*9750*/  BPT.TRAP 0x1 ;  /* 0x000000040000795c */ /* 0x000fe20000300000 */
.L_x_156:
[----:B-1----:R-:W1:Y:S02]  /*9760*/  LDC R3, c[0x0][0x828] ;  /* 0x00020a00ff037b82 */ /* 0x002e640000000800 */
[----:B-1----:R3:W-:Y:S02]  /*9770*/  SYNCS.ARRIVE.TRANS64.RED.A0TR RZ, [UR31+0x38500], R3 ;  /* 0x03850003ffff79a7 */ /* 0x0027e4000830041f */
.L_x_155:
[----:B------:R-:W-:Y:S05]  /*9780*/  BSYNC B0 ;  /* 0x0000000000007941 */ /* 0x000fea0003800000 */
.L_x_154:
[----:B------:R-:W-:Y:S05]  /*9790*/  @!P2 BRA `(.L_x_157) ;  /* 0x000000000004a947 */ /* 0x000fea0003800000 */
[----:B------:R-:W-:Y:S01]  /*97a0*/  BPT.TRAP 0x1 ;  /* 0x000000040000795c */ /* 0x000fe20000300000 */
.L_x_157:
[----:B------:R-:W-:Y:S01]  /*97b0*/  SYNCS.ARRIVE.TRANS64.RED.A1T0 RZ, [UR16], RZ ;  /* 0x000000ffffff79a7 */ /* 0x000fe20008100410 */
[----:B------:R-:W-:Y:S05]  /*97c0*/  @!P2 BRA `(.L_x_158) ;  /* 0x000000000004a947 */ /* 0x000fea0003800000 */
[----:B------:R-:W-:Y:S01]  /*97d0*/  BPT.TRAP 0x1 ;  /* 0x000000040000795c */ /* 0x000fe20000300000 */
.L_x_158:
[----:B------:R-:W4:Y:S02]  /*97e0*/  SYNCS.PHASECHK.TRANS64.TRYWAIT P1, [UR31+0x38528], R2 ;  /* 0x03852802ff0075a7 */ /* 0x000f24000802015f */
[----:B----4-:R-:W-:Y:S05]  /*97f0*/  @!P1 BRA `(.L_x_159) ;  /* 0x0000005000ac9947 */ /* 0x010fea0003800000 */
.L_x_287:
        /* <DEDUP_REMOVED lines=12> */
[----:B----4-:R-:W-:Y:S05]  /*98c0*/  @!P2 BRA `(.L_x_162) ;  /* 0x000000000004a947 */ /* 0x010fea0003800000 */
[----:B------:R-:W-:Y:S01]  /*98d0*/  BPT.TRAP 0x1 ;  /* 0x000000040000795c */ /* 0x000fe20000300000 */
.L_x_162:
[----:B-1-3--:R-:W1:Y:S02]  /*98e0*/  LDC R3, c[0x0][0x828] ;  /* 0x00020a00ff037b82 */ /* 0x00ae640000000800 */
[----:B-1----:R4:W-:Y:S02]  /*98f0*/  SYNCS.ARRIVE.TRANS64.RED.A0TR RZ, [UR31+0x38508], R3 ;  /* 0x03850803ffff79a7 */ /* 0x0029e4000830041f */
.L_x_161:
[----:B------:R-:W-:Y:S05]  /*9900*/  BSYNC B0 ;  /* 0x0000000000007941 */ /* 0x000fea0003800000 */
.L_x_160:
[----:B------:R-:W-:Y:S05]  /*9910*/  @!P2 BRA `(.L_x_163) ;  /* 0x000000000004a947 */ /* 0x000fea0003800000 */
[----:B------:R-:W-:Y:S01]  /*9920*/  BPT.TRAP 0x1 ;  /* 0x000000040000795c */ /* 0x000fe20000300000 */
.L_x_163:
[----:B------:R-:W-:Y:S01]  /*9930*/  SYNCS.ARRIVE.TRANS64.RED.A1T0 RZ, [UR36], RZ ;  /* 0x000000ffffff79a7 */ /* 0x000fe20008100424 */
[----:B------:R-:W-:Y:S01]  /*9940*/  UIADD3 UR19, UR19, 0x60, URZ ;  /* 0x0000006013137890 */ /* 0x000fe2000fffe03f */
[----:B------:R-:W-:Y:S11]  /*9950*/  @!P2 BRA `(.L_x_164) ;  /* 0x000000000004a947 */ /* 0x000ff60003800000 */
[----:B------:R-:W-:Y:S01]  /*9960*/  BPT.TRAP 0x1 ;  /* 0x000000040000795c */ /* 0x000fe20000300000 */
.L_x_164:
[----:B------:R-:W5:Y:S02]  /*9970*/  SYNCS.PHASECHK.TRANS64.TRYWAIT P1, [UR31+0x38530], R2 ;  /* 0x03853002ff0075a7 */ /* 0x000f64000802015f */
[----:B-----5:R-:W-:Y:S05]  /*9980*/  @!P1 BRA `(.L_x_165) ;  /* 0x0000005000609947 */ /* 0x020fea0003800000 */
.L_x_288:
        /* <DEDUP_REMOVED lines=13> */
.L_x_168:
[----:B---34-:R-:W1:Y:S02]  /*9a60*/  LDC R3, c[0x0][0x828] ;  /* 0x00020a00ff037b82 */ /* 0x018e640000000800 */
[----:B-1----:R1:W-:Y:S02]  /*9a70*/  SYNCS.ARRIVE.TRANS64.RED.A0TR RZ, [UR31+0x38510], R3 ;  /* 0x03851003ffff79a7 */ /* 0x0023e4000830041f */
.L_x_167:
[----:B------:R-:W-:Y:S05]  /*9a80*/  BSYNC B0 ;  /* 0x0000000000007941 */ /* 0x000fea0003800000 */
.L_x_166:
[----:B------:R-:W-:Y:S05]  /*9a90*/  @!P2 BRA `(.L_x_169) ;  /* 0x000000000004a947 */ /* 0x000fea0003800000 */
[----:B------:R-:W-:Y:S01]  /*9aa0*/  BPT.TRAP 0x1 ;  /* 0x000000040000795c */ /* 0x000fe20000300000 */
.L_x_169:
[----:B------:R-:W-:Y:S01]  /*9ab0*/  SYNCS.ARRIVE.TRANS64.RED.A1T0 RZ, [UR35], RZ ;  /* 0x000000ffffff79a7 */ /* 0x000fe20008100423 */
[----:B------:R-:W-:Y:S05]  /*9ac0*/  @!P2 BRA `(.L_x_170) ;  /* 0x000000000004a947 */ /* 0x000fea0003800000 */
[----:B------:R-:W-:Y:S01]  /*9ad0*/  BPT.TRAP 0x1 ;  /* 0x000000040000795c */ /* 0x000fe20000300000 */
.L_x_170:
[----:B------:R-:W5:Y:S02]  /*9ae0*/  SYNCS.PHASECHK.TRANS64.TRYWAIT P1, [UR31+0x38538], R2 ;  /* 0x03853802ff0075a7 */ /* 0x000f64000802015f */
[----:B-----5:R-:W-:Y:S05]  /*9af0*/  @!P1 BRA `(.L_x_171) ;  /* 0x00000050001c9947 */ /* 0x020fea0003800000 */
.L_x_289:
        /* <DEDUP_REMOVED lines=15> */
.L_x_174:
[----:B------:R-:W1:Y:S02]  /*9bf0*/  LDC R2, c[0x0][0x828] ;  /* 0x00020a00ff027b82 */ /* 0x000e640000000800 */
[----:B-1----:R1:W-:Y:S02]  /*9c00*/  SYNCS.ARRIVE.TRANS64.RED.A0TR RZ, [UR31+0x38518], R2 ;  /* 0x03851802ffff79a7 */ /* 0x0023e4000830041f */
.L_x_173:
[----:B------:R-:W-:Y:S05]  /*9c10*/  BSYNC B0 ;  /* 0x0000000000007941 */ /* 0x000fea0003800000 */
.L_x_172:
[----:B------:R-:W-:Y:S05]  /*9c20*/  @!P2 BRA `(.L_x_175) ;  /* 0x000000000004a947 */ /* 0x000fea0003800000 */
[----:B------:R-:W-:Y:S01]  /*9c30*/  BPT.TRAP 0x1 ;  /* 0x000000040000795c */ /* 0x000fe20000300000 */
.L_x_175:
[----:B--2---:R-:W-:Y:S01]  /*9c40*/  ISETP.NE.AND P0, PT, R7, RZ, PT ;  /* 0x000000ff0700720c */ /* 0x004fe20003f05270 */
[----:B------:R-:W-:Y:S01]  /*9c50*/  SYNCS.ARRIVE.TRANS64.RED.A1T0 RZ, [UR37], RZ ;  /* 0x000000ffffff79a7 */ /* 0x000fe20008100425 */
[CC--:B------:R-:W-:Y:S02]  /*9c60*/  ISETP.NE.AND P3, PT, R18.reuse, R6.reuse, PT ;  /* 0x000000061200720c */ /* 0x0c0fe40003f65270 */
[----:B------:R-:W-:-:S13]  /*9c70*/  ISETP.EQ.OR P0, PT, R18, R6, !P0 ;  /* 0x000000061200720c */ /* 0x000fda0004702670 */
[----:B------:R-:W-:Y:S05]  /*9c80*/  @P0 BRA `(.L_x_176) ;  /* 0x0000000400040947 */ /* 0x000fea0003800000 */
[----:B------:R-:W-:Y:S01]  /*9c90*/  ELECT P0, URZ, PT ;  /* 0x00000000003f782f */ /* 0x000fe20003800000 */
[----:B------:R-:W-:-:S12]  /*9ca0*/  BSSY B0, `(.L_x_177) ;  /* 0x0000032000007945 */ /* 0x000fd80003800000 */
[----:B------:R-:W-:Y:S05]  /*9cb0*/  @!P0 BRA `(.L_x_178) ;  /* 0x0000000000c08947 */ /* 0x000fea0003800000 */
[----:B-1-34-:R-:W1:Y:S08]  /*9cc0*/  LDC.64 R2, c[0x0][0x290] ;  /* 0x0000a400ff027b82 */ /* 0x01ae700000000a00 */
[----:B------:R-:W2:Y:S08]  /*9cd0*/  LDC.64 R14, c[0x0][0x808] ;  /* 0x00020200ff0e7b82 */ /* 0x000eb00000000a00 */
[----:B------:R-:W3:Y:S01]  /*9ce0*/  LDC.64 R16, c[0x0][0x810] ;  /* 0x00020400ff107b82 */ /* 0x000ee20000000a00 */
[----:B-1----:R-:W-:-:S05]  /*9cf0*/  IMAD.WIDE R2, R6, 0xc, R2 ;  /* 0x0000000c06027825 */ /* 0x002fca00078e0202 */
[----:B------:R1:W5:Y:S04]  /*9d00*/  LDG.E R10, desc[UR58][R2.64] ;  /* 0x0000003a020a7981 */ /* 0x000368000c1e1900 */
[----:B------:R1:W5:Y:S01]  /*9d10*/  LDG.E R13, desc[UR58][R2.64+0x4] ;  /* 0x0000043a020d7981 */ /* 0x000362000c1e1900 */
[----:B--2---:R-:W-:Y:S02]  /*9d20*/  ISETP.NE.U32.AND P0, PT, R14, RZ, PT ;  /* 0x000000ff0e00720c */ /* 0x004fe40003f05070 */
[----:B------:R-:W-:Y:S02]  /*9d30*/  SHF.R.S32.HI R8, RZ, 0x1f, R6 ;  /* 0x0000001fff087819 */ /* 0x000fe40000011406 */
[----:B------:R-:W-:Y:S02]  /*9d40*/  ISETP.NE.AND.EX P0, PT, R15, RZ, PT, P0 ;  /* 0x000000ff0f00720c */ /* 0x000fe40003f05300 */
[----:B---3--:R-:W-:-:S04]  /*9d50*/  ISETP.NE.U32.AND P1, PT, R16, RZ, PT ;  /* 0x000000ff1000720c */ /* 0x008fc80003f25070 */
[----:B------:R-:W-:-:S07]  /*9d60*/  ISETP.NE.AND.EX P1, PT, R17, RZ, PT, P1 ;  /* 0x000000ff1100720c */ /* 0x000fce0003f25310 */
[----:B-1----:R-:W-:Y:S06]  /*9d70*/  @!P0 BRA `(.L_x_179) ;  /* 0x0000000000108947 */ /* 0x002fec0003800000 */
[----:B------:R-:W-:-:S04]  /*9d80*/  LEA R2, P0, R6, R14, 0x3 ;  /* 0x0000000e06027211 */ /* 0x000fc800078018ff */
[----:B------:R-:W-:-:S06]  /*9d90*/  LEA.HI.X R3, R6, R15, R8, 0x3, P0 ;  /* 0x0000000f06037211 */ /* 0x000fcc00000f1c08 */
[----:B------:R-:W2:Y:S04]  /*9da0*/  LDG.E.64 R2, desc[UR58][R2.64] ;  /* 0x0000003a02027981 */ /* 0x000ea8000c1e1b00 */
[----:B--2---:R1:W-:Y:S02]  /*9db0*/  STS.64 [UR30], R2 ;  /* 0x00000002ff007988 */ /* 0x0043e40008000a1e */
.L_x_179:
[----:B------:R-:W-:Y:S05]  /*9dc0*/  @!P1 BRA `(.L_x_178) ;  /* 0x00000000007c9947 */ /* 0x000fea0003800000 */
[----:B-1----:R-:W-:-:S04]  /*9dd0*/  LEA R2, P0, R6, R16, 0x3 ;  /* 0x0000001006027211 */ /* 0x002fc800078018ff */
[----:B------:R-:W-:Y:S02]  /*9de0*/  LEA.HI.X R3, R6, R17, R8, 0x3, P0 ;  /* 0x0000001106037211 */ /* 0x000fe400000f1c08 */
[----:B------:R-:W1:Y:S04]  /*9df0*/  LDS R8, [UR30+0x1c] ;  /* 0x00001c1eff087984 */ /* 0x000e680008000800 */
[----:B------:R-:W2:Y:S01]  /*9e00*/  LDG.E.64 R2, desc[UR58][R2.64] ;  /* 0x0000003a02027981 */ /* 0x000ea2000c1e1b00 */
        /* <DEDUP_REMOVED lines=10> */
[----:B------:R-:W-:Y:S02]  /*9eb0*/  SHF.R.U64 R3, R3, 0x4, R14 ;  /* 0x0000000403037819 */ /* 0x000fe4000000120e */
[----:B-1----:R-:W-:-:S03]  /*9ec0*/  LOP3.LUT R8, R8, 0xf, R9, 0xb8, !PT ;  /* 0x0000000f08087812 */ /* 0x002fc600078eb809 */
[----:B------:R-:W-:Y:S04]  /*9ed0*/  STS [UR30+0xc], R3 ;  /* 0x00000c03ff007988 */ /* 0x000fe8000800081e */
[----:B------:R1:W-:Y:S04]  /*9ee0*/  STS [UR30+0x1c], R8 ;  /* 0x00001c08ff007988 */ /* 0x0003e8000800081e */
[----:B------:R-:W2:Y:S01]  /*9ef0*/  LDS R11, [UR30+0x1c] ;  /* 0x00001c1eff0b7984 */ /* 0x000ea20008000800 */
[----:B-1---5:R-:W-:Y:S01]  /*9f00*/  VIADD R8, R10, 0xffffffff ;  /* 0xffffffff0a087836 */ /* 0x022fe20000000000 */
[----:B--2---:R-:W-:-:S05]  /*9f10*/  LOP3.LUT R11, R11, 0xf0, RZ, 0xb8, !PT ;  /* 0x000000f00b0b7812 */ /* 0x004fca00078eb8ff */
[----:B------:R1:W-:Y:S04]  /*9f20*/  STS [UR30+0x1c], R11 ;  /* 0x00001c0bff007988 */ /* 0x0003e8000800081e */
[----:B------:R-:W2:Y:S01]  /*9f30*/  LDS R9, [UR30+0x1c] ;  /* 0x00001c1eff097984 */ /* 0x000ea20008000800 */
[----:B-1----:R-:W-:Y:S02]  /*9f40*/  CS2R R10, SRZ ;  /* 0x00000000000a7805 */ /* 0x002fe4000001ff00 */
[----:B--2---:R-:W-:Y:S01]  /*9f50*/  LOP3.LUT R17, R9, 0xf00, RZ, 0xb8, !PT ;  /* 0x00000f0009117812 */ /* 0x004fe200078eb8ff */
[----:B------:R-:W-:-:S04]  /*9f60*/  VIADD R9, R13, 0xffffffff ;  /* 0xffffffff0d097836 */ /* 0x000fc80000000000 */
[----:B------:R-:W-:Y:S04]  /*9f70*/  STS.64 [UR30+0x18], R16 ;  /* 0x00001810ff007988 */ /* 0x000fe80008000a1e */
[----:B------:R-:W1:Y:S04]  /*9f80*/  LDS R15, [UR30+0x1c] ;  /* 0x00001c1eff0f7984 */ /* 0x000e680008000800 */
[----:B------:R2:W-:Y:S01]  /*9f90*/  STS.128 [UR30+0x20], R8 ;  /* 0x00002008ff007988 */ /* 0x0005e20008000c1e */
[----:B-1----:R-:W-:-:S05]  /*9fa0*/  LOP3.LUT R2, R15, 0xf000, RZ, 0xb8, !PT ;  /* 0x0000f0000f027812 */ /* 0x002fca00078eb8ff */
[----:B------:R2:W-:Y:S02]  /*9fb0*/  STS [UR30+0x1c], R2 ;  /* 0x00001c02ff007988 */ /* 0x0005e4000800081e */
.L_x_178:
[----:B------:R-:W-:Y:S05]  /*9fc0*/  BSYNC B0 ;  /* 0x0000000000007941 */ /* 0x000fea0003800000 */
.L_x_177:
[----:B-12---:R-:W1:Y:S01]  /*9fd0*/  S2R R2, SR_LANEID ;  /* 0x0000000000027919 */ /* 0x006e620000000000 */
[----:B------:R-:W-:Y:S01]  /*9fe0*/  NOP ;  /* 0x0000000000007918 */ /* 0x000fe20000000000 */
[----:B------:R-:W-:Y:S01]  /*9ff0*/  ELECT P0, URZ, PT ;  /* 0x00000000003f782f */ /* 0x000fe20003800000 */
[----:B------:R-:W-:Y:S01]  /*a000*/  BSSY B0, `(.L_x_180) ;  /* 0x0000008000007945 */ /* 0x000fe20003800000 */
[----:B-1----:R-:W-:-:S05]  /*a010*/  IMAD.SHL.U32 R8, R2, 0x4, RZ ;  /* 0x0000000402087824 */ /* 0x002fca00078e00ff */
[----:B------:R1:W2:Y:S01]  /*a020*/  LDS R9, [R8+UR30] ;  /* 0x0000001e08097984 */ /* 0x0002a20008000800 */
[----:B------:R-:W-:-:S05]  /*a030*/  IADD3 R2, P1, R8, UR38, RZ ;  /* 0x0000002608027c10 */ /* 0x000fca000ff3e0ff */
[----:B---34-:R-:W-:Y:S01]  /*a040*/  IMAD.X R3, RZ, RZ, UR39, P1 ;  /* 0x00000027ff037e24 */ /* 0x018fe200088e06ff */
[----:B------:R-:W-:Y:S07]  /*a050*/  @!P0 BRA `(.L_x_181) ;  /* 0x0000000000088947 */ /* 0x000fee0003800000 */
[----:B------:R0:W-:Y:S01]  /*a060*/  UTMACMDFLUSH ;  /* 0x00000000000079b7 */ /* 0x0001e20000000000 */
[----:B------:R-:W-:-:S04]  /*a070*/  DEPBAR.LE SB0, 0x0 ;  /* 0x000080000000791a */ /* 0x000fc80000000000 */
.L_x_181:
[----:B------:R-:W-:Y:S05]  /*a080*/  BSYNC B0 ;  /* 0x0000000000007941 */ /* 0x000fea0003800000 */
.L_x_180:
[----:B--2---:R2:W5:Y:S02]  /*a090*/  ATOMG.E.EXCH.STRONG.GPU PT, RZ, [R2], R9 ;  /* 0x0000000902ff73a8 */ /* 0x00456400041ee100 */
.L_x_176:
[----:B------:R-:W-:Y:S01]  /*a0a0*/  UIADD3 UR34, UR34, 0x1, URZ ;  /* 0x0000000122227890 */ /* 0x000fe2000fffe03f */
[----:B------:R-:W-:Y:S01]  /*a0b0*/  ISETP.NE.AND P0, PT, R7, RZ, PT ;  /* 0x000000ff0700720c */ /* 0x000fe20003f05270 */
[----:B------:R-:W-:Y:S01]  /*a0c0*/  IMAD.MOV.U32 R16, RZ, RZ, R4 ;  /* 0x000000ffff107224 */ /* 0x000fe200078e0004 */
[----:B-12---:R-:W-:Y:S01]  /*a0d0*/  SEL R2, RZ, 0x1, !P3 ;  /* 0x00000001ff027807 */ /* 0x006fe20005800000 */
[----:B------:R-:W-:Y:S01]  /*a0e0*/  UISETP.NE.AND UP0, UPT, UR34, 0x8, UPT ;  /* 0x000000082200788c */ /* 0x000fe2000bf05270 */
[----:B------:R-:W-:Y:S02]  /*a0f0*/  IMAD.MOV.U32 R17, RZ, RZ, R5 ;  /* 0x000000ffff117224 */ /* 0x000fe400078e0005 */
[----:B------:R-:W-:Y:S01]  /*a100*/  IMAD.MOV.U32 R18, RZ, RZ, R6 ;  /* 0x000000ffff127224 */ /* 0x000fe200078e0006 */
[----:B------:R-:W-:Y:S02]  /*a110*/  USEL UR8, URZ, 0x1, UP0 ;  /* 0x000000013f087887 */ /* 0x000fe40008000000 */
[----:B------:R-:W-:-:S04]  /*a120*/  USEL UR34, UR34, URZ, UP0 ;  /* 0x0000003f22227287 */ /* 0x000fc80008000000 */
[----:B------:R-:W-:Y:S01]  /*a130*/  LOP3.LUT R12, R12, UR8, RZ, 0x3c, !PT ;  /* 0x000000080c0c7c12 */ /* 0x000fe2000f8e3cff */
[----:B------:R-:W-:Y:S07]  /*a140*/  @P0 BRA `(.L_x_182) ;  /* 0xffffffe800a80947 */ /* 0x000fee000383ffff */
[----:B-----5:R-:W-:Y:S01]  /*a150*/  ELECT P0, URZ, PT ;  /* 0x00000000003f782f */ /* 0x020fe20003800000 */
[----:B------:R-:W-:-:S12]  /*a160*/  BSSY B0, `(.L_x_183) ;  /* 0x0000017000007945 */ /* 0x000fd80003800000 */
[----:B------:R-:W-:Y:S05]  /*a170*/  @!P0 BRA `(.L_x_184) ;  /* 0x0000000000548947 */ /* 0x000fea0003800000 */
[----:B------:R-:W-:Y:S05]  /*a180*/  @!P2 BRA `(.L_x_185) ;  /* 0x000000000004a947 */ /* 0x000fea0003800000 */
[----:B------:R-:W-:Y:S01]  /*a190*/  BPT.TRAP 0x1 ;  /* 0x000000040000795c */ /* 0x000fe20000300000 */
.L_x_185:
[----:B------:R-:W1:Y:S02]  /*a1a0*/  SYNCS.PHASECHK.TRANS64.TRYWAIT P0, [UR31+0x38520], R0 ;  /* 0x03852000ff0075a7 */ /* 0x000e64000800015f */
[----:B-1----:R-:W-:Y:S05]  /*a1b0*/  @!P0 BRA `(.L_x_186) ;  /* 0x0000004800848947 */ /* 0x002fea0003800000 */
.L_x_290:
[----:B------:R-:W-:Y:S05]  /*a1c0*/  @!P2 BRA `(.L_x_187) ;  /* 0x000000000004a947 */ /* 0x000fea0003800000 */
[----:B------:R-:W-:Y:S01]  /*a1d0*/  BPT.TRAP 0x1 ;  /* 0x000000040000795c */ /* 0x000fe20000300000 */
.L_x_187:
[----:B------:R-:W2:Y:S02]  /*a1e0*/  SYNCS.PHASECHK.TRANS64.TRYWAIT P0, [UR31+0x38528], R0 ;  /* 0x03852800ff0075a7 */ /* 0x000ea4000800015f */
[----:B--2---:R-:W-:Y:S05]  /*a1f0*/  @!P0 BRA `(.L_x_188) ;  /* 0x00000048008c8947 */ /* 0x004fea0003800000 */
.L_x_291:
[----:B------:R-:W-:Y:S05]  /*a200*/  @!P2 BRA `(.L_x_189) ;  /* 0x000000000004a947 */ /* 0x000fea0003800000 */
[----:B------:R-:W-:Y:S01]  /*a210*/  BPT.TRAP 0x1 ;  /* 0x000000040000795c */ /* 0x000fe20000300000 */
.L_x_189:
[----:B------:R-:W2:Y:S02]  /*a220*/  SYNCS.PHASECHK.TRANS64.TRYWAIT P0, [UR31+0x38530], R0 ;  /* 0x03853000ff0075a7 */ /* 0x000ea4000800015f */
[----:B--2---:R-:W-:Y:S05]  /*a230*/  @!P0 BRA `(.L_x_190) ;  /* 0x0000004800948947 */ /* 0x004fea0003800000 */
.L_x_292:
[----:B------:R-:W-:Y:S05]  /*a240*/  @!P2 BRA `(.L_x_191) ;  /* 0x000000000004a947 */ /* 0x000fea0003800000 */
[----:B------:R-:W-:Y:S01]  /*a250*/  BPT.TRAP 0x1 ;  /* 0x000000040000795c */ /* 0x000fe20000300000 */
.L_x_191:
[----:B-1----:R-:W-:-:S05]  /*a260*/  IMAD.MOV.U32 R0, RZ, RZ, 0x1 ;  /* 0x00000001ff007424 */ /* 0x002fca00078e00ff */
[----:B------:R-:W-:-:S07]  /*a270*/  SHF.L.U32 R0, R0, 0x1f, RZ ;  /* 0x0000001f00007819 */ /* 0x000fce00000006ff */
.L_x_192:
[----:B-1-34-:R-:W-:-:S04]  /*a280*/  MOV R3, UR31 ;  /* 0x0000001f00037c02 */ /* 0x01afc80008000f00 */
[----:B------:R1:W2:Y:S03]  /*a290*/  SYNCS.PHASECHK.TRANS64.TRYWAIT P0, [R3+URZ+0x38538], R0 ;  /* 0x03853800030075a7 */ /* 0x0002a6000800017f */
[----:B--2---:R-:W-:Y:S05]  /*a2a0*/  @!P0 NANOSLEEP.SYNCS 0x989680 ;  /* 0x009896800000895d */ /* 0x004fea0003900000 */
[----:B------:R-:W2:Y:S02]  /*a2b0*/  @!P0 SYNCS.PHASECHK.TRANS64 P0, [R3+URZ+0x38538], R0 ;  /* 0x03853800030085a7 */ /* 0x000ea4000800007f */
[----:B--2---:R-:W-:Y:S05]  /*a2c0*/  @!P0 BRA `(.L_x_192) ;  /* 0xfffffffc00ec8947 */ /* 0x004fea000383ffff */
.L_x_184:
[----:B------:R-:W-:Y:S05]  /*a2d0*/  BSYNC B0 ;  /* 0x0000000000007941 */ /* 0x000fea0003800000 */
.L_x_183:
[----:B------:R-:W-:Y:S05]  /*a2e0*/  EXIT ;  /* 0x000000000000794d */ /* 0x000fea0003800000 */
.L_x_113:
[----:B------:R-:W1:Y:S01]  /*a2f0*/  S2UR UR4, SR_CTAID.Y ;  /* 0x00000000000479c3 */ /* 0x000e620000002600 */
[----:B------:R-:W3:Y:S01]  /*a300*/  S2R R32, SR_LANEID ;  /* 0x0000000000207919 */ /* 0x000ee20000000000 */
[----:B------:R-:W-:Y:S01]  /*a310*/  ELECT P0, URZ, PT ;  /* 0x00000000003f782f */ /* 0x000fe20003800000 */
[----:B------:R-:W-:Y:S01]  /*a320*/  BSSY B0, `(.L_x_193) ;  /* 0x0000037000007945 */ /* 0x000fe20003800000 */
[----:B------:R-:W-:Y:S01]  /*a330*/  ULDC.64 UR12, c[0x0][0x508] ;  /* 0x00014200000c7ab9 */ /* 0x000fe20000000a00 */
[----:B-1----:R-:W-:-:S04]  /*a340*/  UIMAD UR4, UR4, UR41, UR40 ;  /* 0x00000029040472a4 */ /* 0x002fc8000f8e0228 */
[----:B------:R-:W-:-:S06]  /*a350*/  UIMAD.WIDE UR12, UR4, 0x80, UR12 ;  /* 0x00000080040c78a5 */ /* 0x000fcc000f8e020c */
[----:B------:R-:W-:Y:S06]  /*a360*/  @!P0 BRA `(.L_x_194) ;  /* 0x0000000000c88947 */ /* 0x000fec0003800000 */
[----:B------:R-:W1:Y:S01]  /*a370*/  LDC.64 R20, c[0x0][0x300] ;  /* 0x0000c000ff147b82 */ /* 0x000e620000000a00 */
[----:B------:R-:W-:Y:S02]  /*a380*/  UMOV UR4, 0x400 ;  /* 0x0000040000047882 */ /* 0x000fe40000000000 */
[----:B--2---:R-:W-:-:S05]  /*a390*/  ULEA UR4, UR42, UR4, 0x18 ;  /* 0x000000042a047291 */ /* 0x004fca000f8ec03f */
[----:B------:R-:W1:Y:S08]  /*a3a0*/  LDC.64 R22, c[0x0][0x308] ;  /* 0x0000c200ff167b82 */ /* 0x000e700000000a00 */
[----:B------:R-:W2:Y:S08]  /*a3b0*/  LDC.64 R12, c[0x0][0x310] ;  /* 0x0000c400ff0c7b82 */ /* 0x000eb00000000a00 */
[----:B------:R-:W2:Y:S08]  /*a3c0*/  LDC.64 R14, c[0x0][0x318] ;  /* 0x0000c600ff0e7b82 */ /* 0x000eb00000000a00 */
[----:B------:R-:W4:Y:S01]  /*a3d0*/  LDC.64 R8, c[0x0][0x320] ;  /* 0x0000c800ff087b82 */ /* 0x000f220000000a00 */
[----:B-1----:R1:W-:Y:S07]  /*a3e0*/  STS.128 [UR4+0x38600], R20 ;  /* 0x03860014ff007988 */ /* 0x0023ee0008000c04 */
[----:B------:R-:W4:Y:S08]  /*a3f0*/  LDC.64 R10, c[0x0][0x328] ;  /* 0x0000ca00ff0a7b82 */ /* 0x000f300000000a00 */
[----:B------:R-:W5:Y:S01]  /*a400*/  LDC.64 R4, c[0x0][0x330] ;  /* 0x0000cc00ff047b82 */ /* 0x000f620000000a00 */
[----:B--2---:R2:W-:Y:S07]  /*a410*/  STS.128 [UR4+0x38610], R12 ;  /* 0x0386100cff007988 */ /* 0x0045ee0008000c04 */
[----:B------:R-:W5:Y:S01]  /*a420*/  LDC.64 R6, c[0x0][0x338] ;  /* 0x0000ce00ff067b82 */ /* 0x000f620000000a00 */
[----:B----4-:R4:W-:Y:S07]  /*a430*/  STS.128 [UR4+0x38620], R8 ;  /* 0x03862008ff007988 */ /* 0x0109ee0008000c04 */
[----:B------:R-:W3:Y:S08]  /*a440*/  LDC.64 R28, c[0x0][0x340] ;  /* 0x0000d000ff1c7b82 */ /* 0x000ef00000000a00 */
[----:B------:R-:W3:Y:S01]  /*a450*/  LDC.64 R30, c[0x0][0x348] ;  /* 0x0000d200ff1e7b82 */ /* 0x000ee20000000a00 */
[----:B-----5:R5:W-:Y:S07]  /*a460*/  STS.128 [UR4+0x38630], R4 ;  /* 0x03863004ff007988 */ /* 0x020bee0008000c04 */
[----:B------:R-:W4:Y:S08]  /*a470*/  LDC.64 R24, c[0x0][0x350] ;  /* 0x0000d400ff187b82 */ /* 0x000f300000000a00 */
[----:B------:R-:W4:Y:S08]  /*a480*/  LDC.64 R26, c[0x0][0x358] ;  /* 0x0000d600ff1a7b82 */ /* 0x000f300000000a00 */
[----:B-1----:R-:W1:Y:S01]  /*a490*/  LDC.64 R20, c[0x0][0x360] ;  /* 0x0000d800ff147b82 */ /* 0x002e620000000a00 */
[----:B---3--:R3:W-:Y:S07]  /*a4a0*/  STS.128 [UR4+0x38640], R28 ;  /* 0x0386401cff007988 */ /* 0x0087ee0008000c04 */
[----:B------:R-:W1:Y:S08]  /*a4b0*/  LDC.64 R22, c[0x0][0x368] ;  /* 0x0000da00ff167b82 */ /* 0x000e700000000a00 */
[----:B--2---:R-:W2:Y:S01]  /*a4c0*/  LDC.64 R12, c[0x0][0x370] ;  /* 0x0000dc00ff0c7b82 */ /* 0x004ea20000000a00 */
[----:B----4-:R4:W-:Y:S07]  /*a4d0*/  STS.128 [UR4+0x38650], R24 ;  /* 0x03865018ff007988 */ /* 0x0109ee0008000c04 */
[----:B------:R-:W2:Y:S08]  /*a4e0*/  LDC.64 R14, c[0x0][0x378] ;  /* 0x0000de00ff0e7b82 */ /* 0x000eb00000000a00 */
[----:B------:R-:W3:Y:S01]  /*a4f0*/  LDC.64 R8, c[0x0][0x400] ;  /* 0x00010000ff087b82 */ /* 0x000ee20000000a00 */
[----:B-1----:R1:W-:Y:S07]  /*a500*/  STS.128 [UR4+0x38660], R20 ;  /* 0x03866014ff007988 */ /* 0x0023ee0008000c04 */
[----:B------:R-:W3:Y:S08]  /*a510*/  LDC.64 R10, c[0x0][0x408] ;  /* 0x00010200ff0a7b82 */ /* 0x000ef00000000a00 */
[----:B-----5:R-:W5:Y:S01]  /*a520*/  LDC.64 R4, c[0x0][0x410] ;  /* 0x00010400ff047b82 */ /* 0x020f620000000a00 */
[----:B--2---:R2:W-:Y:S07]  /*a530*/  STS.128 [UR4+0x38670], R12 ;  /* 0x0386700cff007988 */ /* 0x0045ee0008000c04 */
[----:B------:R-:W5:Y:S01]  /*a540*/  LDC.64 R6, c[0x0][0x418] ;  /* 0x00010600ff067b82 */ /* 0x000f620000000a00 */
[----:B---3--:R3:W-:Y:S07]  /*a550*/  STS.128 [UR4+0x38680], R8 ;  /* 0x03868008ff007988 */ /* 0x0087ee0008000c04 */
[----:B------:R-:W2:Y:S08]  /*a560*/  LDC.64 R28, c[0x0][0x420] ;  /* 0x00010800ff1c7b82 */ /* 0x000eb00000000a00 */
[----:B------:R-:W2:Y:S01]  /*a570*/  LDC.64 R30, c[0x0][0x428] ;  /* 0x00010a00ff1e7b82 */ /* 0x000ea20000000a00 */
[----:B-----5:R5:W-:Y:S07]  /*a580*/  STS.128 [UR4+0x38690], R4 ;  /* 0x03869004ff007988 */ /* 0x020bee0008000c04 */
[----:B----4-:R-:W4:Y:S08]  /*a590*/  LDC.64 R24, c[0x0][0x430] ;  /* 0x00010c00ff187b82 */ /* 0x010f300000000a00 */
[----:B------:R-:W4:Y:S08]  /*a5a0*/  LDC.64 R26, c[0x0][0x438] ;  /* 0x00010e00ff1a7b82 */ /* 0x000f300000000a00 */
[----:B-1----:R-:W1:Y:S01]  /*a5b0*/  LDC.64 R20, c[0x0][0x440] ;  /* 0x00011000ff147b82 */ /* 0x002e620000000a00 */
[----:B--2---:R2:W-:Y:S07]  /*a5c0*/  STS.128 [UR4+0x386a0], R28 ;  /* 0x0386a01cff007988 */ /* 0x0045ee0008000c04 */
[----:B------:R-:W1:Y:S08]  /*a5d0*/  LDC.64 R22, c[0x0][0x448] ;  /* 0x00011200ff167b82 */ /* 0x000e700000000a00 */
[----:B------:R-:W2:Y:S01]  /*a5e0*/  LDC.64 R12, c[0x0][0x450] ;  /* 0x00011400ff0c7b82 */ /* 0x000ea20000000a00 */
[----:B----4-:R4:W-:Y:S07]  /*a5f0*/  STS.128 [UR4+0x386b0], R24 ;  /* 0x0386b018ff007988 */ /* 0x0109ee0008000c04 */
[----:B------:R-:W2:Y:S08]  /*a600*/  LDC.64 R14, c[0x0][0x458] ;  /* 0x00011600ff0e7b82 */ /* 0x000eb00000000a00 */
[----:B---3--:R-:W3:Y:S01]  /*a610*/  LDC.64 R8, c[0x0][0x460] ;  /* 0x00011800ff087b82 */ /* 0x008ee20000000a00 */
[----:B-1----:R4:W-:Y:S07]  /*a620*/  STS.128 [UR4+0x386c0], R20 ;  /* 0x0386c014ff007988 */ /* 0x0029ee0008000c04 */
[----:B------:R-:W3:Y:S08]  /*a630*/  LDC.64 R10, c[0x0][0x468] ;  /* 0x00011a00ff0a7b82 */ /* 0x000ef00000000a00 */
[----:B-----5:R-:W1:Y:S01]  /*a640*/  LDC.64 R4, c[0x0][0x470] ;  /* 0x00011c00ff047b82 */ /* 0x020e620000000a00 */
[----:B--2---:R4:W-:Y:S07]  /*a650*/  STS.128 [UR4+0x386d0], R12 ;  /* 0x0386d00cff007988 */ /* 0x0049ee0008000c04 */
[----:B------:R-:W1:Y:S01]  /*a660*/  LDC.64 R6, c[0x0][0x478] ;  /* 0x00011e00ff067b82 */ /* 0x000e620000000a00 */
[----:B---3--:R4:W-:Y:S04]  /*a670*/  STS.128 [UR4+0x386e0], R8 ;  /* 0x0386e008ff007988 */ /* 0x0089e80008000c04 */
[----:B-1----:R4:W-:Y:S02]  /*a680*/  STS.128 [UR4+0x386f0], R4 ;  /* 0x0386f004ff007988 */ /* 0x0029e40008000c04 */
.L_x_194:
[----:B--2---:R-:W-:Y:S05]  /*a690*/  BSYNC B0 ;  /* 0x0000000000007941 */ /* 0x004fea0003800000 */
.L_x_193:
[----:B------:R-:W-:Y:S01]  /*a6a0*/  ELECT P0, URZ, PT ;  /* 0x00000000003f782f */ /* 0x000fe20003800000 */
[----:B------:R-:W-:Y:S01]  /*a6b0*/  NOP ;  /* 0x0000000000007918 */ /* 0x000fe20000000000 */
[----:B------:R-:W-:Y:S11]  /*a6c0*/  BSSY B0, `(.L_x_195) ;  /* 0x000004a000007945 */ /* 0x000ff60003800000 */
[----:B------:R-:W-:Y:S05]  /*a6d0*/  @!P0 BRA `(.L_x_196) ;  /* 0x0000000400208947 */ /* 0x000fea0003800000 */
[C---:B----4-:R-:W-:Y:S01]  /*a6e0*/  IMAD.SHL.U32 R12, R18.reuse, 0x8, RZ ;  /* 0x00000008120c7824 */ /* 0x050fe200078e00ff */
[----:B------:R-:W-:Y:S01]  /*a6f0*/  ULDC.64 UR4, c[0x0][0x518] ;  /* 0x0001460000047ab9 */ /* 0x000fe20000000a00 */
[----:B------:R-:W-:Y:S01]  /*a700*/  SHF.L.U64.HI R3, R18, 0x3, R3 ;  /* 0x0000000312037819 */ /* 0x000fe20000010203 */
[----:B------:R-:W-:Y:S02]  /*a710*/  ULDC.64 UR6, c[0x0][0x520] ;  /* 0x0001480000067ab9 */ /* 0x000fe40000000a00 */
[----:B------:R-:W-:-:S04]  /*a720*/  IADD3 R10, P0, R12, UR4, RZ ;  /* 0x000000040c0a7c10 */ /* 0x000fc8000ff1e0ff */
[----:B------:R-:W-:Y:S01]  /*a730*/  IADD3.X R11, R3, UR5, RZ, P0, !PT ;  /* 0x00000005030b7c10 */ /* 0x000fe200087fe4ff */
[----:B------:R-:W-:Y:S02]  /*a740*/  ULDC.64 UR4, c[0x0][0x528] ;  /* 0x00014a0000047ab9 */ /* 0x000fe40000000a00 */
[----:B------:R-:W-:-:S03]  /*a750*/  IADD3 R8, P0, R12, UR4, RZ ;  /* 0x000000040c087c10 */ /* 0x000fc6000ff1e0ff */
[----:B------:R-:W2:Y:S01]  /*a760*/  LDG.E.64 R10, desc[UR58][R10.64] ;  /* 0x0000003a0a0a7981 */ /* 0x000ea2000c1e1b00 */
[----:B------:R-:W-:Y:S01]  /*a770*/  IADD3.X R9, R3, UR5, RZ, P0, !PT ;  /* 0x0000000503097c10 */ /* 0x000fe200087fe4ff */
[----:B------:R-:W-:-:S05]  /*a780*/  ULDC.64 UR4, c[0x0][0x510] ;  /* 0x0001440000047ab9 */ /* 0x000fca0000000a00 */
[----:B------:R-:W4:Y:S01]  /*a790*/  LDG.E.64 R8, desc[UR58][R8.64] ;  /* 0x0000003a08087981 */ /* 0x000f22000c1e1b00 */
[C---:B------:R-:W-:Y:S02]  /*a7a0*/  IADD3 R14, P0, R12.reuse, UR4, RZ ;  /* 0x000000040c0e7c10 */ /* 0x040fe4000ff1e0ff */
[----:B------:R-:W-:Y:S02]  /*a7b0*/  IADD3 R12, P1, R12, UR6, RZ ;  /* 0x000000060c0c7c10 */ /* 0x000fe4000ff3e0ff */
[C---:B------:R-:W-:Y:S02]  /*a7c0*/  IADD3.X R15, R3.reuse, UR5, RZ, P0, !PT ;  /* 0x00000005030f7c10 */ /* 0x040fe400087fe4ff */
[----:B------:R-:W-:-:S04]  /*a7d0*/  IADD3.X R13, R3, UR7, RZ, P1, !PT ;  /* 0x00000007030d7c10 */ /* 0x000fc80008ffe4ff */
[----:B------:R-:W5:Y:S04]  /*a7e0*/  LDG.E.64 R14, desc[UR58][R14.64] ;  /* 0x0000003a0e0e7981 */ /* 0x000f68000c1e1b00 */
[----:B------:R-:W3:Y:S01]  /*a7f0*/  LDG.E.64 R12, desc[UR58][R12.64] ;  /* 0x0000003a0c0c7981 */ /* 0x000ee2000c1e1b00 */
[----:B------:R-:W-:Y:S02]  /*a800*/  UMOV UR4, 0x400 ;  /* 0x0000040000047882 */ /* 0x000fe40000000000 */
[----:B------:R-:W-:-:S04]  /*a810*/  ULEA UR4, UR42, UR4, 0x18 ;  /* 0x000000042a047291 */ /* 0x000fc8000f8ec03f */
[----:B------:R-:W-:Y:S02]  /*a820*/  UIADD3 UR5, UR4, 0x38600, URZ ;  /* 0x0003860004057890 */ /* 0x000fe4000fffe03f */
[----:B------:R-:W-:-:S03]  /*a830*/  UIADD3 UR6, UR4, 0x38680, URZ ;  /* 0x0003868004067890 */ /* 0x000fc6000fffe03f */
[----:B------:R-:W1:Y:S01]  /*a840*/  LDS R4, [UR4+0x3861c] ;  /* 0x03861c04ff047984 */ /* 0x000e620008000800 */
[----:B------:R-:W-:Y:S02]  /*a850*/  IMAD.U32 R20, RZ, RZ, UR5 ;  /* 0x00000005ff147e24 */ /* 0x000fe4000f8e00ff */
[----:B------:R-:W-:Y:S01]  /*a860*/  IMAD.U32 R22, RZ, RZ, UR6 ;  /* 0x00000006ff167e24 */ /* 0x000fe2000f8e00ff */
[----:B------:R-:W1:Y:S02]  /*a870*/  LDS R5, [UR4+0x3869c] ;  /* 0x03869c04ff057984 */ /* 0x000e640008000800 */
[----:B------:R-:W-:Y:S02]  /*a880*/  SHF.R.U64 R20, R20, 0x4, RZ ;  /* 0x0000000414147819 */ /* 0x000fe400000012ff */
[----:B------:R-:W-:Y:S01]  /*a890*/  SHF.R.U64 R22, R22, 0x4, RZ ;  /* 0x0000000416167819 */ /* 0x000fe200000012ff */
[----:B------:R-:W-:Y:S04]  /*a8a0*/  STS [UR4+0x38630], RZ ;  /* 0x038630ffff007988 */ /* 0x000fe80008000804 */
[----:B------:R-:W-:Y:S04]  /*a8b0*/  STS [UR4+0x38610], R20 ;  /* 0x03861014ff007988 */ /* 0x000fe80008000804 */
[----:B------:R-:W-:Y:S04]  /*a8c0*/  STS [UR4+0x38614], R20 ;  /* 0x03861414ff007988 */ /* 0x000fe80008000804 */
[----:B------:R-:W-:Y:S04]  /*a8d0*/  STS [UR4+0x38690], R22 ;  /* 0x03869016ff007988 */ /* 0x000fe80008000804 */
[----:B------:R-:W-:Y:S04]  /*a8e0*/  STS [UR4+0x38694], R22 ;  /* 0x03869416ff007988 */ /* 0x000fe80008000804 */
[----:B------:R-:W-:Y:S01]  /*a8f0*/  STS [UR4+0x386b0], RZ ;  /* 0x0386b0ffff007988 */ /* 0x000fe20008000804 */
[----:B--2---:R-:W-:-:S04]  /*a900*/  LOP3.LUT R3, R11, 0x1fffffff, RZ, 0xc0, !PT ;  /* 0x1fffffff0b037812 */ /* 0x004fc800078ec0ff */
[--C-:B------:R-:W-:Y:S02]  /*a910*/  SHF.R.U32.HI R7, RZ, 0x4, R3.reuse ;  /* 0x00000004ff077819 */ /* 0x100fe40000011603 */
[----:B------:R-:W-:Y:S02]  /*a920*/  SHF.R.U64 R3, R10, 0x4, R3 ;  /* 0x000000040a037819 */ /* 0x000fe40000001203 */
[----:B----4-:R-:W-:Y:S02]  /*a930*/  LOP3.LUT R9, R9, 0x1fffffff, RZ, 0xc0, !PT ;  /* 0x1fffffff09097812 */ /* 0x010fe400078ec0ff */
[----:B-1----:R-:W-:Y:S01]  /*a940*/  LOP3.LUT R4, R4, 0xf, R7, 0xb8, !PT ;  /* 0x0000000f04047812 */ /* 0x002fe200078eb807 */
[----:B------:R-:W-:Y:S01]  /*a950*/  STS [UR4+0x3860c], R3 ;  /* 0x03860c03ff007988 */ /* 0x000fe20008000804 */
[--C-:B------:R-:W-:Y:S02]  /*a960*/  SHF.R.U32.HI R6, RZ, 0x4, R9.reuse ;  /* 0x00000004ff067819 */ /* 0x100fe40000011609 */
[----:B------:R-:W-:Y:S01]  /*a970*/  SHF.R.U64 R9, R8, 0x4, R9 ;  /* 0x0000000408097819 */ /* 0x000fe20000001209 */
[----:B------:R1:W-:Y:S01]  /*a980*/  STS [UR4+0x3861c], R4 ;  /* 0x03861c04ff007988 */ /* 0x0003e20008000804 */
[----:B------:R-:W-:-:S03]  /*a990*/  LOP3.LUT R6, R5, 0xf, R6, 0xb8, !PT ;  /* 0x0000000f05067812 */ /* 0x000fc600078eb806 */
[----:B------:R-:W2:Y:S04]  /*a9a0*/  LDS R5, [UR4+0x3861c] ;  /* 0x03861c04ff057984 */ /* 0x000ea80008000800 */
[----:B------:R-:W-:Y:S01]  /*a9b0*/  STS [UR4+0x3869c], R6 ;  /* 0x03869c06ff007988 */ /* 0x000fe20008000804 */
[----:B-1----:R-:W-:-:S03]  /*a9c0*/  VIADD R4, R19, 0xffffffff ;  /* 0xffffffff13047836 */ /* 0x002fc60000000000 */
[----:B------:R-:W1:Y:S04]  /*a9d0*/  LDS R7, [UR4+0x3869c] ;  /* 0x03869c04ff077984 */ /* 0x000e680008000800 */
[----:B-----5:R-:W-:Y:S04]  /*a9e0*/  STS.64 [UR4+0x38600], R14 ;  /* 0x0386000eff007988 */ /* 0x020fe80008000a04 */
[----:B---3--:R-:W-:Y:S04]  /*a9f0*/  STS.64 [UR4+0x38680], R12 ;  /* 0x0386800cff007988 */ /* 0x008fe80008000a04 */
[----:B------:R-:W-:Y:S01]  /*aa00*/  STS [UR4+0x3868c], R9 ;  /* 0x03868c09ff007988 */ /* 0x000fe20008000804 */
[----:B--2---:R-:W-:-:S05]  /*aa10*/  LOP3.LUT R5, R5, 0xf0, RZ, 0xb8, !PT ;  /* 0x000000f005057812 */ /* 0x004fca00078eb8ff */
[----:B------:R2:W-:Y:S01]  /*aa20*/  STS [UR4+0x3861c], R5 ;  /* 0x03861c05ff007988 */ /* 0x0005e20008000804 */
[----:B-1----:R-:W-:-:S03]  /*aa30*/  LOP3.LUT R7, R7, 0xf0, RZ, 0xb8, !PT ;  /* 0x000000f007077812 */ /* 0x002fc600078eb8ff */
[----:B------:R-:W1:Y:S04]  /*aa40*/  LDS R21, [UR4+0x3861c] ;  /* 0x03861c04ff157984 */ /* 0x000e680008000800 */
[----:B------:R3:W-:Y:S01]  /*aa50*/  STS [UR4+0x3869c], R7 ;  /* 0x03869c07ff007988 */ /* 0x0007e20008000804 */
[----:B--2---:R-:W-:-:S03]  /*aa60*/  VIADD R5, R2, 0xffffffff ;  /* 0xffffffff02057836 */ /* 0x004fc60000000000 */
[----:B------:R-:W2:Y:S01]  /*aa70*/  LDS R23, [UR4+0x3869c] ;  /* 0x03869c04ff177984 */ /* 0x000ea20008000800 */
[----:B---3--:R-:W-:-:S05]  /*aa80*/  CS2R R6, SRZ ;  /* 0x0000000000067805 */ /* 0x008fca000001ff00 */
[----:B------:R3:W-:Y:S02]  /*aa90*/  STS.128 [UR4+0x38620], R4 ;  /* 0x03862004ff007988 */ /* 0x0007e40008000c04 */
[----:B---3--:R-:W-:-:S05]  /*aaa0*/  VIADD R5, R0, 0xffffffff ;  /* 0xffffffff00057836 */ /* 0x008fca0000000000 */
[----:B------:R-:W-:Y:S01]  /*aab0*/  STS.128 [UR4+0x386a0], R4 ;  /* 0x0386a004ff007988 */ /* 0x000fe20008000c04 */
[----:B-1----:R-:W-:-:S05]  /*aac0*/  LOP3.LUT R21, R21, 0xf00, RZ, 0xb8, !PT ;  /* 0x00000f0015157812 */ /* 0x002fca00078eb8ff */
[----:B------:R-:W-:Y:S01]  /*aad0*/  STS.64 [UR4+0x38618], R20 ;  /* 0x03861814ff007988 */ /* 0x000fe20008000a04 */
[----:B--2---:R-:W-:-:S03]  /*aae0*/  LOP3.LUT R23, R23, 0xf00, RZ, 0xb8, !PT ;  /* 0x00000f0017177812 */ /* 0x004fc600078eb8ff */
[----:B------:R-:W1:Y:S04]  /*aaf0*/  LDS R11, [UR4+0x3861c] ;  /* 0x03861c04ff0b7984 */ /* 0x000e680008000800 */
[----:B------:R-:W-:Y:S04]  /*ab00*/  STS.64 [UR4+0x38698], R22 ;  /* 0x03869816ff007988 */ /* 0x000fe80008000a04 */
[----:B------:R-:W2:Y:S01]  /*ab10*/  LDS R24, [UR4+0x3869c] ;  /* 0x03869c04ff187984 */ /* 0x000ea20008000800 */
[----:B-1----:R-:W-:-:S05]  /*ab20*/  LOP3.LUT R0, R11, 0xf000, RZ, 0xb8, !PT ;  /* 0x0000f0000b007812 */ /* 0x002fca00078eb8ff */
[----:B------:R1:W-:Y:S01]  /*ab30*/  STS [UR4+0x3861c], R0 ;  /* 0x03861c00ff007988 */ /* 0x0003e20008000804 */
[----:B--2---:R-:W-:-:S05]  /*ab40*/  LOP3.LUT R2, R24, 0xf000, RZ, 0xb8, !PT ;  /* 0x0000f00018027812 */ /* 0x004fca00078eb8ff */
[----:B------:R1:W-:Y:S02]  /*ab50*/  STS [UR4+0x3869c], R2 ;  /* 0x03869c02ff007988 */ /* 0x0003e40008000804 */
.L_x_196:
[----:B------:R-:W-:Y:S05]  /*ab60*/  BSYNC B0 ;  /* 0x0000000000007941 */ /* 0x000fea0003800000 */
.L_x_195:
[----:B------:R-:W-:Y:S01]  /*ab70*/  ELECT P0, URZ, PT ;  /* 0x00000000003f782f */ /* 0x000fe20003800000 */
[----:B------:R-:W-:Y:S01]  /*ab80*/  NOP ;  /* 0x0000000000007918 */ /* 0x000fe20000000000 */
[----:B------:R-:W-:Y:S11]  /*ab90*/  BSSY B0, `(.L_x_197) ;  /* 0x0000004000007945 */ /* 0x000ff60003800000 */
[----:B------:R-:W-:Y:S05]  /*aba0*/  @!P0 BRA `(.L_x_198) ;  /* 0x0000000000088947 */ /* 0x000fea0003800000 */
[----:B------:R0:W-:Y:S01]  /*abb0*/  UTMACMDFLUSH ;  /* 0x00000000000079b7 */ /* 0x0001e20000000000 */
[----:B------:R-:W-:-:S04]  /*abc0*/  DEPBAR.LE SB0, 0x0 ;  /* 0x000080000000791a */ /* 0x000fc80000000000 */
.L_x_198:
[----:B------:R-:W-:Y:S05]  /*abd0*/  BSYNC B0 ;  /* 0x0000000000007941 */ /* 0x000fea0003800000 */
.L_x_197:
[----:B------:R-:W-:Y:S01]  /*abe0*/  UMOV UR4, 0x400 ;  /* 0x0000040000047882 */ /* 0x000fe20000000000 */
[----:B---3--:R-:W-:Y:S01]  /*abf0*/  IMAD.SHL.U32 R32, R32, 0x4, RZ ;  /* 0x0000000420207824 */ /* 0x008fe200078e00ff */
[----:B------:R-:W-:Y:S01]  /*ac00*/  ULEA UR16, UR42, UR4, 0x18 ;  /* 0x000000042a107291 */ /* 0x000fe2000f8ec03f */
[----:B------:R-:W-:-:S03]  /*ac10*/  ULDC UR14, c[0x0][0x884] ;  /* 0x00022100000e7ab9 */ /* 0x000fc60000000800 */
[----:B------:R-:W-:Y:S01]  /*ac20*/  UIADD3 UR18, UR16, 0x38600, URZ ;  /* 0x0003860010127890 */ /* 0x000fe2000fffe03f */
[----:B----4-:R-:W-:Y:S01]  /*ac30*/  IADD3 R4, P0, R32, UR12, RZ ;  /* 0x0000000c20047c10 */ /* 0x010fe2000ff1e0ff */
[----:B------:R-:W-:Y:S01]  /*ac40*/  UIMAD.WIDE UR14, UR14, 0x80, UR12 ;  /* 0x000000800e0e78a5 */ /* 0x000fe2000f8e020c */
[----:B------:R-:W-:-:S03]  /*ac50*/  IMAD.MOV.U32 R6, RZ, RZ, 0x1 ;  /* 0x00000001ff067424 */ /* 0x000fc600078e00ff */
[----:B------:R-:W-:Y:S02]  /*ac60*/  IMAD.X R5, RZ, RZ, UR13, P0 ;  /* 0x0000000dff057e24 */ /* 0x000fe400080e06ff */
[----:B-1----:R-:W-:Y:S01]  /*ac70*/  IADD3 R2, P1, R32, UR14, RZ ;  /* 0x0000000e20027c10 */ /* 0x002fe2000ff3e0ff */
[----:B------:R-:W1:Y:S04]  /*ac80*/  LDS R7, [R32+UR18] ;  /* 0x0000001220077984 */ /* 0x000e680008000800 */
[----:B------:R-:W2:Y:S01]  /*ac90*/  LDS R9, [R32+UR18+0x80] ;  /* 0x0000801220097984 */ /* 0x000ea20008000800 */
[----:B------:R-:W-:Y:S01]  /*aca0*/  IMAD.X R3, RZ, RZ, UR15, P1 ;  /* 0x0000000fff037e24 */ /* 0x000fe200088e06ff */
[----:B------:R-:W-:Y:S02]  /*acb0*/  LOP3.LUT P1, RZ, R33, 0x7f, RZ, 0xc0, !PT ;  /* 0x0000007f21ff7812 */ /* 0x000fe4000782c0ff */
[----:B------:R-:W-:Y:S01]  /*acc0*/  MOV R8, 0x1 ;  /* 0x0000000100087802 */ /* 0x000fe20000000f00 */
[----:B------:R-:W-:Y:S01]  /*acd0*/  BSSY B0, `(.L_x_199) ;  /* 0x00000e5000007945 */ /* 0x000fe20003800000 */
[----:B------:R-:W-:Y:S01]  /*ace0*/  ISETP.EQ.OR P2, PT, R34, RZ, P1 ;  /* 0x000000ff2200720c */ /* 0x000fe20000f42670 */
[----:B------:R-:W-:-:S02]  /*acf0*/  IMAD.MOV.U32 R0, RZ, RZ, RZ ;  /* 0x000000ffff007224 */ /* 0x000fc400078e00ff */
[----:B------:R-:W-:Y:S02]  /*ad00*/  IMAD.MOV.U32 R20, RZ, RZ, 0x1 ;  /* 0x00000001ff147424 */ /* 0x000fe400078e00ff */
[----:B------:R-:W-:Y:S02]  /*ad10*/  IMAD.MOV.U32 R21, RZ, RZ, RZ ;  /* 0x000000ffff157224 */ /* 0x000fe400078e00ff */
[----:B------:R-:W-:Y:S01]  /*ad20*/  IMAD.MOV.U32 R22, RZ, RZ, RZ ;  /* 0x000000ffff167224 */ /* 0x000fe200078e00ff */
[----:B------:R-:W-:Y:S02]  /*ad30*/  ULOP3.LUT UR20, UR54, 0x1, URZ, 0xfc, !UPT ;  /* 0x0000000136147892 */ /* 0x000fe4000f8efc3f */
[----:B------:R-:W-:Y:S02]  /*ad40*/  ULOP3.LUT UR17, UR53, 0x2, URZ, 0xfc, !UPT ;  /* 0x0000000235117892 */ /* 0x000fe4000f8efc3f */
[----:B------:R-:W-:Y:S01]  /*ad50*/  UIADD3 UR19, UR16, 0x38680, URZ ;  /* 0x0003868010137890 */ /* 0x000fe2000fffe03f */
[----:B-1----:R-:W5:Y:S04]  /*ad60*/  ATOMG.E.EXCH.STRONG.GPU PT, RZ, [R4], R7 ;  /* 0x0000000704ff73a8 */ /* 0x002f6800041ee100 */
[----:B--2---:R1:W5:Y:S02]  /*ad70*/  ATOMG.E.EXCH.STRONG.GPU PT, RZ, [R2], R9 ;  /* 0x0000000902ff73a8 */ /* 0x00436400041ee100 */
[----:B-1----:R-:W-:-:S02]  /*ad80*/  PRMT R2, R6, 0x7610, R2 ;  /* 0x0000761006027816 */ /* 0x002fc40000000002 */
[----:B------:R-:W-:-:S07]  /*ad90*/  PRMT R3, R8, 0x7610, R3 ;  /* 0x0000761008037816 */ /* 0x000fce0000000003 */
.L_x_219:
[----:B------:R-:W-:Y:S01]  /*ada0*/  LOP3.LUT P0, RZ, R3, 0xff, RZ, 0xc0, !PT ;  /* 0x000000ff03ff7812 */ /* 0x000fe2000780c0ff */
[----:B-----5:R-:W-:Y:S01]  /*adb0*/  VIADD R4, R19, 0x3f ;  /* 0x0000003f13047836 */ /* 0x020fe20000000000 */
[----:B------:R-:W-:Y:S05]  /*adc0*/  YIELD ;  /* 0x0000000000007946 */ /* 0x000fea0003800000 */
[----:B------:R-:W-:Y:S01]  /*add0*/  SHF.R.S32.HI R5, RZ, 0x1f, R4 ;  /* 0x0000001fff057819 */ /* 0x000fe20000011404 */
[----:B------:R-:W-:Y:S03]  /*ade0*/  BSSY B1, `(.L_x_200) ;  /* 0x0000008000017945 */ /* 0x000fe60003800000 */
[----:B------:R-:W-:-:S02]  /*adf0*/  LEA.HI R5, R5, R4, RZ, 0x6 ;  /* 0x0000000405057211 */ /* 0x000fc400078f30ff */
[----:B------:R-:W-:Y:S05]  /*ae00*/  @!P0 BRA `(.L_x_201) ;  /* 0x0000000000148947 */ /* 0x000fea0003800000 */
[----:B------:R-:W-:-:S04]  /*ae10*/  DEPBAR {5,4,3,2,1,0} ;  /* 0x0000003f0000791a */ /* 0x000fc80000000000 */
[----:B------:R1:W-:Y:S01]  /*ae20*/  UTMACCTL.IV [UR12] ;  /* 0x000000000c0079b9 */ /* 0x0003e20008000000 */
[----:B------:R-:W-:-:S04]  /*ae30*/  DEPBAR {5,4,3,2,1,0} ;  /* 0x0000003f0000791a */ /* 0x000fc80000000000 */
[----:B------:R1:W-:Y:S02]  /*ae40*/  UTMACCTL.IV [UR14] ;  /* 0x000000000e0079b9 */ /* 0x0003e40008000000 */
[----:B-1----:R-:W-:Y:S01]  /*ae50*/  NOP ;  /* 0x0000000000007918 */ /* 0x002fe20000000000 */
.L_x_201:
[----:B------:R-:W-:Y:S05]  /*ae60*/  BSYNC B1 ;  /* 0x0000000000017941 */ /* 0x000fea0003800000 */
.L_x_200:
[----:B------:R-:W-:Y:S01]  /*ae70*/  UMOV UR4, 0xffffffff ;  /* 0xffffffff00047882 */ /* 0x000fe20000000000 */
[----:B------:R-:W-:Y:S02]  /*ae80*/  SHF.R.S32.HI R7, RZ, 0x6, R5 ;  /* 0x00000006ff077819 */ /* 0x000fe40000011405 */
[----:B------:R-:W-:Y:S05]  /*ae90*/  BRA.DIV UR4, `(.L_x_202) ;  /* 0x0000003e04947947 */ /* 0x000fea000b800000 */
[----:B-----5:R-:W-:-:S13]  /*aea0*/  ELECT P6, URZ, PT ;  /* 0x00000000003f782f */ /* 0x020fda00038c0000 */
.L_x_295:
[----:B------:R-:W-:Y:S01]  /*aeb0*/  ISETP.LT.OR P6, PT, R19, 0x1, !P6 ;  /* 0x000000011300780c */ /* 0x000fe200077c1670 */
[----:B------:R-:W-:-:S12]  /*aec0*/  BSSY B1, `(.L_x_203) ;  /* 0x000002e000017945 */ /* 0x000fd80003800000 */
[----:B------:R-:W-:Y:S05]  /*aed0*/  @P6 BRA `(.L_x_204) ;  /* 0x0000000000b06947 */ /* 0x000fea0003800000 */
[----:B------:R-:W-:Y:S02]  /*aee0*/  IMAD.SHL.U32 R17, R17, 0x80, RZ ;  /* 0x0000008011117824 */ /* 0x000fe400078e00ff */
[----:B------:R-:W-:Y:S02]  /*aef0*/  IMAD.SHL.U32 R16, R16, 0x100, RZ ;  /* 0x0000010010107824 */ /* 0x000fe400078e00ff */
[----:B------:R-:W-:Y:S02]  /*af00*/  VIADD R9, R7, 0x1 ;  /* 0x0000000107097836 */ /* 0x000fe40000000000 */
[----:B------:R-:W-:Y:S02]  /*af10*/  IMAD.MOV.U32 R10, RZ, RZ, RZ ;  /* 0x000000ffff0a7224 */ /* 0x000fe400078e00ff */
[----:B------:R-:W-:Y:S02]  /*af20*/  IMAD.MOV.U32 R3, RZ, RZ, R20 ;  /* 0x000000ffff037224 */ /* 0x000fe400078e0014 */
[----:B------:R-:W-:-:S07]  /*af30*/  IMAD.MOV.U32 R4, RZ, RZ, R0 ;  /* 0x000000ffff047224 */ /* 0x000fce00078e0000 */
.L_x_208:
[----:B--2---:R-:W-:Y:S01]  /*af40*/  LEA R8, R4, UR16, 0x3 ;  /* 0x0000001004087c11 */ /* 0x004fe2000f8e18ff */
[----:B------:R-:W-:Y:S05]  /*af50*/  YIELD ;  /* 0x0000000000007946 */ /* 0x000fea0003800000 */
[----:B------:R-:W-:Y:S01]  /*af60*/  SHF.L.U32 R5, R3, 0x1f, RZ ;  /* 0x0000001f03057819 */ /* 0x000fe200000006ff */
[----:B------:R-:W1:Y:S03]  /*af70*/  @!P1 LDC R6, c[0x0][0x500] ;  /* 0x00014000ff069b82 */ /* 0x000e660000000800 */
[----:B------:R-:W2:Y:S02]  /*af80*/  SYNCS.PHASECHK.TRANS64.TRYWAIT P0, [R8+URZ+0x384c0], R5 ;  /* 0x0384c005080075a7 */ /* 0x000ea4000800017f */
[----:B--2---:R-:W-:Y:S05]  /*af90*/  @!P0 BRA `(.L_x_205) ;  /* 0x0000003c00748947 */ /* 0x004fea0003800000 */
.L_x_296:
[----:B------:R-:W-:Y:S01]  /*afa0*/  UPRMT UR4, UR17, 0x9910, URZ ;  /* 0x0000991011047896 */ /* 0x000fe2000800003f */
[----:B-1----:R1:W-:Y:S03]  /*afb0*/  @!P1 SYNCS.ARRIVE.TRANS64 RZ, [R8+URZ+0x38480], R6 ;  /* 0x0384800608ff99a7 */ /* 0x0023e6000800003f */
[----:B------:R-:W-:-:S06]  /*afc0*/  UISETP.NE.AND UP0, UPT, UR4, 0x2, UPT ;  /* 0x000000020400788c */ /* 0x000fcc000bf05270 */
[----:B------:R-:W-:-:S13]  /*afd0*/  PLOP3.LUT P0, PT, PT, PT, UP0, 0x80, 0x0 ;  /* 0x000000000000781c */ /* 0x000fda0003f0f008 */
[----:B-1----:R-:W-:Y:S05]  /*afe0*/  @P0 BRA `(.L_x_206) ;  /* 0x0000000000040947 */ /* 0x002fea0003800000 */
[----:B------:R-:W-:Y:S01]  /*aff0*/  BPT.TRAP 0x1 ;  /* 0x000000040000795c */ /* 0x000fe20000300000 */
.L_x_206:
[----:B------:R-:W-:Y:S05]  /*b000*/  @P2 BRA `(.L_x_207) ;  /* 0x0000000000042947 */ /* 0x000fea0003800000 */
[----:B------:R-:W-:Y:S01]  /*b010*/  BPT.TRAP 0x1 ;  /* 0x000000040000795c */ /* 0x000fe20000300000 */
.L_x_207:
[C---:B------:R-:W-:Y:S01]  /*b020*/  R2UR UR8, R4.reuse ;  /* 0x00000000040872ca */ /* 0x040fe200000e0000 */
[----:B------:R-:W-:Y:S01]  /*b030*/  VIADD R4, R4, 0x1 ;  /* 0x0000000104047836 */ /* 0x000fe20000000000 */
[----:B------:R-:W-:Y:S01]  /*b040*/  R2UR UR9, R8 ;  /* 0x00000000080972ca */ /* 0x000fe200000e0000 */
[----:B------:R-:W-:Y:S01]  /*b050*/  UMOV UR22, 0x0 ;  /* 0x0000000000167882 */ /* 0x000fe20000000000 */
[----:B------:R-:W-:Y:S01]  /*b060*/  IADD3 R9, R9, -0x1, RZ ;  /* 0xffffffff09097810 */ /* 0x000fe20007ffe0ff */
[----:B------:R-:W-:Y:S01]  /*b070*/  UMOV UR23, 0x10000000 ;  /* 0x1000000000177882 */ /* 0x000fe20000000000 */
[C---:B------:R-:W-:Y:S01]  /*b080*/  R2UR UR10, R10.reuse ;  /* 0x000000000a0a72ca */ /* 0x040fe200000e0000 */
[----:B------:R-:W-:Y:S01]  /*b090*/  VIADD R10, R10, 0x40 ;  /* 0x000000400a0a7836 */ /* 0x000fe20000000000 */
[----:B------:R-:W-:Y:S02]  /*b0a0*/  R2UR UR11, R16 ;  /* 0x00000000100b72ca */ /* 0x000fe400000e0000 */
[----:B------:R-:W-:-:S02]  /*b0b0*/  R2UR UR7, R17 ;  /* 0x00000000110772ca */ /* 0x000fc400000e0000 */
[----:B------:R-:W-:Y:S01]  /*b0c0*/  ISETP.GT.AND P3, PT, R9, 0x1, PT ;  /* 0x000000010900780c */ /* 0x000fe20003f64270 */
[----:B------:R-:W-:Y:S01]  /*b0d0*/  ULEA UR4, UR8, UR16, 0xd ;  /* 0x0000001008047291 */ /* 0x000fe2000f8e683f */
[C---:B------:R-:W-:Y:S01]  /*b0e0*/  ISETP.NE.AND P0, PT, R4.reuse, 0x8, PT ;  /* 0x000000080400780c */ /* 0x040fe20003f05270 */
[----:B------:R-:W-:Y:S02]  /*b0f0*/  ULEA UR8, UR8, UR16, 0xe ;  /* 0x0000001008087291 */ /* 0x000fe4000f8e703f */
[----:B------:R-:W-:Y:S01]  /*b100*/  UIADD3 UR9, UR9, 0x38480, URZ ;  /* 0x0003848009097890 */ /* 0x000fe2000fffe03f */
[----:B------:R-:W-:Y:S01]  /*b110*/  SEL R6, RZ, 0x1, P0 ;  /* 0x00000001ff067807 */ /* 0x000fe20000000000 */
[----:B------:R-:W-:Y:S01]  /*b120*/  UIADD3 UR4, UR4, 0x20000, URZ ;  /* 0x0002000004047890 */ /* 0x000fe2000fffe03f */
[----:B------:R-:W-:Y:S01]  /*b130*/  SEL R4, R4, RZ, P0 ;  /* 0x000000ff04047207 */ /* 0x000fe20000000000 */
[----:B------:R-:W-:Y:S01]  /*b140*/  UMOV UR6, UR10 ;  /* 0x0000000a00067c82 */ /* 0x000fe20008000000 */
[----:B------:R-:W-:-:S02]  /*b150*/  LOP3.LUT R3, R3, R6, RZ, 0x3c, !PT ;  /* 0x0000000603037212 */ /* 0x000fc400078e3cff */
[----:B------:R-:W-:Y:S02]  /*b160*/  UMOV UR5, UR9 ;  /* 0x0000000900057c82 */ /* 0x000fe40008000000 */
[----:B------:R1:W-:Y:S02]  /*b170*/  UTMALDG.2D [UR8], [UR12], desc[UR22] ;  /* 0x000016080c0075b4 */ /* 0x0003e40008009000 */
[----:B------:R1:W-:Y:S02]  /*b180*/  UTMALDG.2D [UR4], [UR14], desc[UR22] ;  /* 0x000016040e0075b4 */ /* 0x0003e40008009000 */
[----:B-1----:R-:W-:Y:S05]  /*b190*/  @P3 BRA `(.L_x_208) ;  /* 0xfffffffc00683947 */ /* 0x002fea000383ffff */
.L_x_204:
[----:B------:R-:W-:Y:S05]  /*b1a0*/  BSYNC B1 ;  /* 0x0000000000017941 */ /* 0x000fea0003800000 */
.L_x_203:
[----:B------:R-:W-:Y:S01]  /*b1b0*/  IMAD.IADD R0, R7, 0x1, R0 ;  /* 0x0000000107007824 */ /* 0x000fe200078e0200 */
[----:B------:R-:W-:-:S04]  /*b1c0*/  LOP3.LUT P0, RZ, R2, 0xff, RZ, 0xc0, !PT ;  /* 0x000000ff02ff7812 */ /* 0x000fc8000780c0ff */
[----:B------:R-:W-:-:S04]  /*b1d0*/  SHF.R.U32.HI R2, RZ, 0x3, R0 ;  /* 0x00000003ff027819 */ /* 0x000fc80000011600 */
[----:B------:R-:W-:-:S04]  /*b1e0*/  LOP3.LUT R2, R2, 0x1, RZ, 0xc0, !PT ;  /* 0x0000000102027812 */ /* 0x000fc800078ec0ff */
[----:B------:R-:W-:Y:S01]  /*b1f0*/  ISETP.NE.U32.AND P3, PT, R2, 0x1, PT ;  /* 0x000000010200780c */ /* 0x000fe20003f65070 */
[----:B------:R-:W-:Y:S01]  /*b200*/  IMAD.U32 R2, RZ, RZ, UR20 ;  /* 0x00000014ff027e24 */ /* 0x000fe2000f8e00ff */
[----:B------:R-:W-:Y:S01]  /*b210*/  @P0 SYNCS.ARRIVE.TRANS64.A1T0 RZ, [UR16+0x38548], RZ ;  /* 0x038548ffffff09a7 */ /* 0x000fe20008100010 */
[----:B------:R-:W-:Y:S02]  /*b220*/  ISETP.GT.U32.AND P0, PT, R0, 0x7, PT ;  /* 0x000000070000780c */ /* 0x000fe40003f04070 */
[C---:B------:R-:W-:Y:S02]  /*b230*/  ISETP.GT.U32.AND P3, PT, R7.reuse, 0x7, !P3 ;  /* 0x000000070700780c */ /* 0x040fe40005f64070 */
[----:B------:R-:W-:Y:S02]  /*b240*/  ISETP.NE.AND P4, PT, R2, 0x3, PT ;  /* 0x000000030200780c */ /* 0x000fe40003f85270 */
[----:B------:R-:W-:Y:S02]  /*b250*/  ISETP.LT.U32.AND P0, PT, R7, 0x8, P0 ;  /* 0x000000080700780c */ /* 0x000fe40000701070 */
[----:B------:R-:W-:-:S02]  /*b260*/  SEL R2, RZ, 0x1, !P3 ;  /* 0x00000001ff027807 */ /* 0x000fc40005800000 */
[----:B------:R-:W-:Y:S02]  /*b270*/  SEL R3, RZ, 0x1, !P0 ;  /* 0x00000001ff037807 */ /* 0x000fe40004000000 */
[----:B------:R-:W-:Y:S02]  /*b280*/  LOP3.LUT R0, R0, 0x7, RZ, 0xc0, !PT ;  /* 0x0000000700007812 */ /* 0x000fe400078ec0ff */
[----:B------:R-:W-:-:S03]  /*b290*/  LOP3.LUT R20, R2, R20, R3, 0x96, !PT ;  /* 0x0000001402147212 */ /* 0x000fc600078e9603 */
[----:B------:R-:W-:Y:S05]  /*b2a0*/  @!P4 BRA `(.L_x_209) ;  /* 0x000000000004c947 */ /* 0x000fea0003800000 */
[----:B------:R-:W-:Y:S01]  /*b2b0*/  BPT.TRAP 0x1 ;  /* 0x000000040000795c */ /* 0x000fe20000300000 */
.L_x_209:
[C---:B------:R-:W-:Y:S01]  /*b2c0*/  LEA R3, R21.reuse, UR16, 0x3 ;  /* 0x0000001015037c11 */ /* 0x040fe2000f8e18ff */
[----:B------:R-:W-:Y:S01]  /*b2d0*/  BSSY B1, `(.L_x_210) ;  /* 0x0000005000017945 */ /* 0x000fe20003800000 */
[----:B------:R-:W-:Y:S02]  /*b2e0*/  SHF.L.U32 R2, R22, 0x1f, RZ ;  /* 0x0000001f16027819 */ /* 0x000fe400000006ff */
[----:B--2---:R-:W-:Y:S02]  /*b2f0*/  LEA R8, R21, UR16, 0x4 ;  /* 0x0000001015087c11 */ /* 0x004fe4000f8e20ff */
[----:B------:R-:W1:Y:S02]  /*b300*/  SYNCS.PHASECHK.TRANS64.TRYWAIT P0, [R3+URZ+0x38400], R2 ;  /* 0x03840002030075a7 */ /* 0x000e64000800017f */
[----:B-1----:R-:W-:Y:S05]  /*b310*/  @!P0 BRA `(.L_x_211) ;  /* 0x0000003800a88947 */ /* 0x002fea0003800000 */
.L_x_297:
[----:B------:R-:W-:Y:S05]  /*b320*/  BSYNC B1 ;  /* 0x0000000000017941 */ /* 0x000fea0003800000 */
.L_x_210:
[----:B------:R-:W2:Y:S01]  /*b330*/  LDS.128 R8, [R8+0x38550] ;  /* 0x0385500008087984 */ /* 0x000ea20000000c00 */
[----:B------:R-:W-:Y:S01]  /*b340*/  @!PT LDS RZ, [RZ] ;  /* 0x00000000fffff984 */ /* 0x000fe20000000800 */
[----:B------:R-:W-:Y:S01]  /*b350*/  @!PT LDS RZ, [RZ] ;  /* 0x00000000fffff984 */ /* 0x000fe20000000800 */
[----:B------:R-:W-:Y:S01]  /*b360*/  @!PT LDS RZ, [RZ] ;  /* 0x00000000fffff984 */ /* 0x000fe20000000800 */
[----:B------:R-:W-:Y:S01]  /*b370*/  @!PT LDS RZ, [RZ] ;  /* 0x00000000fffff984 */ /* 0x000fe20000000800 */
[----:B------:R3:W-:Y:S06]  /*b380*/  MEMBAR.ALL.CTA ;  /* 0x0000000000007992 */ /* 0x0007ec0000008000 */
[----:B---3--:R-:W3:Y:S01]  /*b390*/  FENCE.VIEW.ASYNC.S ;  /* 0x00000000000073c6 */ /* 0x008ee20000000000 */
[----:B--2---:R-:W-:Y:S02]  /*b3a0*/  IMAD.MOV.U32 R17, RZ, RZ, R9 ;  /* 0x000000ffff117224 */ /* 0x004fe400078e0009 */
[----:B------:R-:W-:Y:S01]  /*b3b0*/  IMAD.MOV.U32 R16, RZ, RZ, R8 ;  /* 0x000000ffff107224 */ /* 0x000fe200078e0008 */
[----:B---3--:R-:W-:Y:S06]  /*b3c0*/  @!P4 BRA `(.L_x_212) ;  /* 0x000000000004c947 */ /* 0x008fec0003800000 */
[----:B------:R-:W-:Y:S01]  /*b3d0*/  BPT.TRAP 0x1 ;  /* 0x000000040000795c */ /* 0x000fe20000300000 */
.L_x_212:
[----:B------:R-:W2:Y:S01]  /*b3e0*/  S2R R5, SR_CgaCtaId ;  /* 0x0000000000057919 */ /* 0x000ea20000008800 */
[----:B------:R-:W-:Y:S01]  /*b3f0*/  ISETP.NE.AND P0, PT, R11, RZ, PT ;  /* 0x000000ff0b00720c */ /* 0x000fe20003f05270 */
[----:B-1----:R-:W-:Y:S01]  /*b400*/  VIADD R2, R3, 0x38440 ;  /* 0x0003844003027836 */ /* 0x002fe20000000000 */
[CC--:B------:R-:W-:Y:S02]  /*b410*/  ISETP.NE.AND P3, PT, R10.reuse, R18.reuse, PT ;  /* 0x000000120a00720c */ /* 0x0c0fe40003f65270 */
[----:B------:R-:W-:Y:S02]  /*b420*/  ISETP.EQ.OR P0, PT, R10, R18, !P0 ;  /* 0x000000120a00720c */ /* 0x000fe40004702670 */
[----:B--2---:R-:W-:-:S04]  /*b430*/  PRMT R2, R5, 0x654, R2 ;  /* 0x0000065405027816 */ /* 0x004fc80000000002 */
[----:B------:R1:W-:Y:S07]  /*b440*/  SYNCS.ARRIVE.TRANS64.RED.A1T0 RZ, [R2+URZ], RZ ;  /* 0x000000ff02ff79a7 */ /* 0x0003ee000810043f */
[----:B------:R-:W-:Y:S05]  /*b450*/  @P0 BRA `(.L_x_213) ;  /* 0x00000004008c0947 */ /* 0x000fea0003800000 */
[----:B-1----:R-:W1:Y:S02]  /*b460*/  LDC.64 R2, c[0x0][0x290] ;  /* 0x0000a400ff027b82 */ /* 0x002e640000000a00 */
[----:B-1----:R-:W-:-:S05]  /*b470*/  IMAD.WIDE R2, R10, 0xc, R2 ;  /* 0x0000000c0a027825 */ /* 0x002fca00078e0202 */
[----:B------:R1:W5:Y:S01]  /*b480*/  LDG.E R19, desc[UR58][R2.64+0x8] ;  /* 0x0000083a02137981 */ /* 0x000362000c1e1900 */
[----:B------:R-:W-:-:S03]  /*b490*/  UMOV UR4, 0xffffffff ;  /* 0xffffffff00047882 */ /* 0x000fc60000000000 */
[----:B------:R-:W-:Y:S05]  /*b4a0*/  BRA.DIV UR4, `(.L_x_214) ;  /* 0x0000003a04587947 */ /* 0x000fea000b800000 */
[----:B------:R-:W-:-:S13]  /*b4b0*/  ELECT P6, URZ, PT ;  /* 0x00000000003f782f */ /* 0x000fda00038c0000 */
.L_x_300:
[----:B------:R-:W-:Y:S04]  /*b4c0*/  BSSY B1, `(.L_x_215) ;  /* 0x0000049000017945 */ /* 0x000fe80003800000 */
[----:B------:R-:W-:Y:S05]  /*b4d0*/  @!P6 BRA `(.L_x_216) ;  /* 0x00000004001ce947 */ /* 0x000fea0003800000 */
[C---:B------:R-:W-:Y:S01]  /*b4e0*/  IMAD.SHL.U32 R4, R10.reuse, 0x8, RZ ;  /* 0x000000080a047824 */ /* 0x040fe200078e00ff */
[----:B------:R-:W-:Y:S01]  /*b4f0*/  SHF.R.S32.HI R5, RZ, 0x1f, R10 ;  /* 0x0000001fff057819 */ /* 0x000fe2000001140a */
[----:B------:R-:W-:Y:S01]  /*b500*/  ULDC.64 UR4, c[0x0][0x510] ;  /* 0x0001440000047ab9 */ /* 0x000fe20000000a00 */
[----:B------:R-:W-:Y:S01]  /*b510*/  ULDC.64 UR6, c[0x0][0x520] ;  /* 0x0001480000067ab9 */ /* 0x000fe20000000a00 */
[----:B------:R-:W2:Y:S01]  /*b520*/  LDG.E R18, desc[UR58][R2.64] ;  /* 0x0000003a02127981 */ /* 0x000ea2000c1e1900 */
[----:B------:R-:W-:Y:S02]  /*b530*/  SHF.L.U64.HI R5, R10, 0x3, R5 ;  /* 0x000000030a057819 */ /* 0x000fe40000010205 */
[C---:B------:R-:W-:Y:S02]  /*b540*/  IADD3 R12, P0, R4.reuse, UR4, RZ ;  /* 0x00000004040c7c10 */ /* 0x040fe4000ff1e0ff */
[C---:B------:R-:W-:Y:S02]  /*b550*/  IADD3 R8, P4, R4.reuse, UR6, RZ ;  /* 0x0000000604087c10 */ /* 0x040fe4000ff9e0ff */
[C---:B------:R-:W-:Y:S01]  /*b560*/  IADD3.X R13, R5.reuse, UR5, RZ, P0, !PT ;  /* 0x00000005050d7c10 */ /* 0x040fe200087fe4ff */
[----:B------:R-:W-:Y:S01]  /*b570*/  ULDC.64 UR4, c[0x0][0x518] ;  /* 0x0001460000047ab9 */ /* 0x000fe20000000a00 */
[----:B------:R-:W-:Y:S01]  /*b580*/  IADD3.X R9, R5, UR7, RZ, P4, !PT ;  /* 0x0000000705097c10 */ /* 0x000fe2000a7fe4ff */
[----:B-1----:R1:W3:Y:S04]  /*b590*/  LDG.E R2, desc[UR58][R2.64+0x4] ;  /* 0x0000043a02027981 */ /* 0x0022e8000c1e1900 */
[----:B------:R-:W4:Y:S04]  /*b5a0*/  LDG.E.64 R12, desc[UR58][R12.64] ;  /* 0x0000003a0c0c7981 */ /* 0x000f28000c1e1b00 */
[----:B------:R-:W2:Y:S01]  /*b5b0*/  LDG.E.64 R8, desc[UR58][R8.64] ;  /* 0x0000003a08087981 */ /* 0x000ea2000c1e1b00 */
[----:B------:R-:W-:-:S04]  /*b5c0*/  IADD3 R6, P0, R4, UR4, RZ ;  /* 0x0000000404067c10 */ /* 0x000fc8000ff1e0ff */
[----:B------:R-:W-:Y:S01]  /*b5d0*/  IADD3.X R7, R5, UR5, RZ, P0, !PT ;  /* 0x0000000505077c10 */ /* 0x000fe200087fe4ff */
[----:B------:R-:W-:-:S05]  /*b5e0*/  ULDC.64 UR4, c[0x0][0x528] ;  /* 0x00014a0000047ab9 */ /* 0x000fca0000000a00 */
[----:B------:R-:W3:Y:S01]  /*b5f0*/  LDG.E.64 R6, desc[UR58][R6.64] ;  /* 0x0000003a06067981 */ /* 0x000ee2000c1e1b00 */
[----:B------:R-:W-:-:S04]  /*b600*/  IADD3 R4, P0, R4, UR4, RZ ;  /* 0x0000000404047c10 */ /* 0x000fc8000ff1e0ff */
[----:B------:R-:W-:-:S06]  /*b610*/  IADD3.X R5, R5, UR5, RZ, P0, !PT ;  /* 0x0000000505057c10 */ /* 0x000fcc00087fe4ff */
[----:B------:R-:W3:Y:S04]  /*b620*/  LDG.E.64 R4, desc[UR58][R4.64] ;  /* 0x0000003a04047981 */ /* 0x000ee8000c1e1b00 */
[----:B----4-:R-:W-:Y:S04]  /*b630*/  STS.64 [UR18], R12 ;  /* 0x0000000cff007988 */ /* 0x010fe80008000a12 */
[----:B--2---:R-:W-:Y:S04]  /*b640*/  STS.64 [UR19], R8 ;  /* 0x00000008ff007988 */ /* 0x004fe80008000a13 */
[----:B------:R-:W2:Y:S01]  /*b650*/  LDS R14, [UR18+0x1c] ;  /* 0x00001c12ff0e7984 */ /* 0x000ea20008000800 */
[----:B---3--:R-:W-:-:S04]  /*b660*/  LOP3.LUT R23, R7, 0x1fffffff, RZ, 0xc0, !PT ;  /* 0x1fffffff07177812 */ /* 0x008fc800078ec0ff */
[----:B------:R-:W-:-:S04]  /*b670*/  SHF.R.U32.HI R15, RZ, 0x4, R23 ;  /* 0x00000004ff0f7819 */ /* 0x000fc80000011617 */
[----:B--2---:R-:W-:-:S05]  /*b680*/  LOP3.LUT R14, R14, 0xf, R15, 0xb8, !PT ;  /* 0x0000000f0e0e7812 */ /* 0x004fca00078eb80f */
[----:B------:R-:W-:Y:S04]  /*b690*/  STS [UR18+0x1c], R14 ;  /* 0x00001c0eff007988 */ /* 0x000fe80008000812 */
[----:B------:R-:W2:Y:S02]  /*b6a0*/  LDS R7, [UR18+0x1c] ;  /* 0x00001c12ff077984 */ /* 0x000ea40008000800 */
[----:B--2---:R-:W-:-:S05]  /*b6b0*/  LOP3.LUT R7, R7, 0xf0, RZ, 0xb8, !PT ;  /* 0x000000f007077812 */ /* 0x004fca00078eb8ff */
[----:B------:R-:W-:Y:S04]  /*b6c0*/  STS [UR18+0x1c], R7 ;  /* 0x00001c07ff007988 */ /* 0x000fe80008000812 */
[----:B------:R-:W2:Y:S01]  /*b6d0*/  LDS R12, [UR18+0x1c] ;  /* 0x00001c12ff0c7984 */ /* 0x000ea20008000800 */
[----:B------:R-:W-:-:S05]  /*b6e0*/  IMAD.U32 R8, RZ, RZ, UR18 ;  /* 0x00000012ff087e24 */ /* 0x000fca000f8e00ff */
[----:B------:R-:W-:Y:S02]  /*b6f0*/  SHF.R.U64 R8, R8, 0x4, RZ ;  /* 0x0000000408087819 */ /* 0x000fe400000012ff */
[----:B--2---:R-:W-:-:S05]  /*b700*/  LOP3.LUT R9, R12, 0xf00, RZ, 0xb8, !PT ;  /* 0x00000f000c097812 */ /* 0x004fca00078eb8ff */
[----:B------:R-:W-:Y:S04]  /*b710*/  STS.64 [UR18+0x18], R8 ;  /* 0x00001808ff007988 */ /* 0x000fe80008000a12 */
[----:B------:R-:W1:Y:S01]  /*b720*/  LDS R24, [UR18+0x1c] ;  /* 0x00001c12ff187984 */ /* 0x000e620008000800 */
[----:B------:R-:W-:Y:S01]  /*b730*/  SHF.R.U64 R23, R6, 0x4, R23 ;  /* 0x0000000406177819 */ /* 0x000fe20000001217 */
[----:B-----5:R-:W-:Y:S01]  /*b740*/  VIADD R12, R19, 0xffffffff ;  /* 0xffffffff130c7836 */ /* 0x020fe20000000000 */
[----:B------:R-:W-:Y:S01]  /*b750*/  CS2R R14, SRZ ;  /* 0x00000000000e7805 */ /* 0x000fe2000001ff00 */
[----:B------:R-:W-:Y:S01]  /*b760*/  VIADD R13, R18, 0xffffffff ;  /* 0xffffffff120d7836 */ /* 0x000fe20000000000 */
[----:B------:R-:W-:Y:S04]  /*b770*/  STS [UR18+0x10], R8 ;  /* 0x00001008ff007988 */ /* 0x000fe80008000812 */
[----:B------:R-:W-:Y:S04]  /*b780*/  STS [UR18+0x14], R8 ;  /* 0x00001408ff007988 */ /* 0x000fe80008000812 */
[----:B------:R-:W-:Y:S04]  /*b790*/  STS.128 [UR18+0x20], R12 ;  /* 0x0000200cff007988 */ /* 0x000fe80008000c12 */
[----:B------:R-:W-:Y:S04]  /*b7a0*/  STS [UR18+0xc], R23 ;  /* 0x00000c17ff007988 */ /* 0x000fe80008000812 */
[----:B------:R-:W-:Y:S01]  /*b7b0*/  STS [UR18+0x30], RZ ;  /* 0x000030ffff007988 */ /* 0x000fe20008000812 */
[----:B-1----:R-:W-:-:S05]  /*b7c0*/  LOP3.LUT R3, R24, 0xf000, RZ, 0xb8, !PT ;  /* 0x0000f00018037812 */ /* 0x002fca00078eb8ff */
[----:B------:R-:W-:Y:S04]  /*b7d0*/  STS [UR18+0x1c], R3 ;  /* 0x00001c03ff007988 */ /* 0x000fe80008000812 */
[----:B------:R-:W1:Y:S01]  /*b7e0*/  LDS R6, [UR19+0x1c] ;  /* 0x00001c13ff067984 */ /* 0x000e620008000800 */
[----:B------:R-:W-:-:S04]  /*b7f0*/  LOP3.LUT R7, R5, 0x1fffffff, RZ, 0xc0, !PT ;  /* 0x1fffffff05077812 */ /* 0x000fc800078ec0ff */
[----:B------:R-:W-:-:S04]  /*b800*/  SHF.R.U32.HI R5, RZ, 0x4, R7 ;  /* 0x00000004ff057819 */ /* 0x000fc80000011607 */
[----:B-1----:R-:W-:-:S05]  /*b810*/  LOP3.LUT R6, R6, 0xf, R5, 0xb8, !PT ;  /* 0x0000000f06067812 */ /* 0x002fca00078eb805 */
[----:B------:R-:W-:Y:S04]  /*b820*/  STS [UR19+0x1c], R6 ;  /* 0x00001c06ff007988 */ /* 0x000fe80008000813 */
[----:B------:R-:W1:Y:S02]  /*b830*/  LDS R5, [UR19+0x1c] ;  /* 0x00001c13ff057984 */ /* 0x000e640008000800 */
[----:B-1----:R-:W-:-:S05]  /*b840*/  LOP3.LUT R5, R5, 0xf0, RZ, 0xb8, !PT ;  /* 0x000000f005057812 */ /* 0x002fca00078eb8ff */
[----:B------:R-:W-:Y:S04]  /*b850*/  STS [UR19+0x1c], R5 ;  /* 0x00001c05ff007988 */ /* 0x000fe80008000813 */
[----:B------:R-:W1:Y:S01]  /*b860*/  LDS R8, [UR19+0x1c] ;  /* 0x00001c13ff087984 */ /* 0x000e620008000800 */
[----:B------:R-:W-:-:S05]  /*b870*/  IMAD.U32 R24, RZ, RZ, UR19 ;  /* 0x00000013ff187e24 */ /* 0x000fca000f8e00ff */
[----:B------:R-:W-:Y:S02]  /*b880*/  SHF.R.U64 R24, R24, 0x4, RZ ;  /* 0x0000000418187819 */ /* 0x000fe400000012ff */
[----:B-1----:R-:W-:-:S05]  /*b890*/  LOP3.LUT R25, R8, 0xf00, RZ, 0xb8, !PT ;  /* 0x00000f0008197812 */ /* 0x002fca00078eb8ff */
[----:B------:R-:W-:Y:S04]  /*b8a0*/  STS.64 [UR19+0x18], R24 ;  /* 0x00001818ff007988 */ /* 0x000fe80008000a13 */
[----:B------:R-:W1:Y:S01]  /*b8b0*/  LDS R3, [UR19+0x1c] ;  /* 0x00001c13ff037984 */ /* 0x000e620008000800 */
[----:B------:R-:W-:Y:S02]  /*b8c0*/  IADD3 R13, R2, -0x1, RZ ;  /* 0xffffffff020d7810 */ /* 0x000fe40007ffe0ff */
[----:B------:R-:W-:Y:S01]  /*b8d0*/  SHF.R.U64 R4, R4, 0x4, R7 ;  /* 0x0000000404047819 */ /* 0x000fe20000001207 */
[----:B------:R2:W-:Y:S04]  /*b8e0*/  STS [UR19+0x10], R24 ;  /* 0x00001018ff007988 */ /* 0x0005e80008000813 */
[----:B------:R2:W-:Y:S04]  /*b8f0*/  STS.128 [UR19+0x20], R12 ;  /* 0x0000200cff007988 */ /* 0x0005e80008000c13 */
[----:B------:R2:W-:Y:S04]  /*b900*/  STS [UR19+0xc], R4 ;  /* 0x00000c04ff007988 */ /* 0x0005e80008000813 */
[----:B------:R2:W-:Y:S04]  /*b910*/  STS [UR19+0x14], R24 ;  /* 0x00001418ff007988 */ /* 0x0005e80008000813 */
[----:B------:R-:W-:Y:S01]  /*b920*/  STS [UR19+0x30], RZ ;  /* 0x000030ffff007988 */ /* 0x000fe20008000813 */
[----:B-1----:R-:W-:-:S05]  /*b930*/  LOP3.LUT R2, R3, 0xf000, RZ, 0xb8, !PT ;  /* 0x0000f00003027812 */ /* 0x002fca00078eb8ff */
[----:B------:R2:W-:Y:S02]  /*b940*/  STS [UR19+0x1c], R2 ;  /* 0x00001c02ff007988 */ /* 0x0005e40008000813 */
.L_x_216:
[----:B------:R-:W-:Y:S05]  /*b950*/  BSYNC B1 ;  /* 0x0000000000017941 */ /* 0x000fea0003800000 */
.L_x_215:
[----:B------:R-:W-:-:S03]  /*b960*/  UMOV UR4, 0xffffffff ;  /* 0xffffffff00047882 */ /* 0x000fc60000000000 */
[----:B------:R-:W-:Y:S05]  /*b970*/  BRA.DIV UR4, `(.L_x_217) ;  /* 0x0000003604447947 */ /* 0x000fea000b800000 */
[----:B------:R-:W-:Y:S01]  /*b980*/  ELECT P6, URZ, PT ;  /* 0x00000000003f782f */ /* 0x000fe200038c0000 */
[----:B------:R-:W-:-:S12]  /*b990*/  NOP ;  /* 0x0000000000007918 */ /* 0x000fd80000000000 */
.L_x_304:
[----:B-12---:R-:W1:Y:S02]  /*b9a0*/  S2R R2, SR_LANEID ;  /* 0x0000000000027919 */ /* 0x006e640000000000 */
[----:B-1----:R-:W-:-:S05]  /*b9b0*/  IMAD.SHL.U32 R6, R2, 0x4, RZ ;  /* 0x0000000402067824 */ /* 0x002fca00078e00ff */
[----:B------:R1:W2:Y:S01]  /*b9c0*/  LDS R7, [R6+UR18] ;  /* 0x0000001206077984 */ /* 0x0002a20008000800 */
[C---:B------:R-:W-:Y:S02]  /*b9d0*/  IADD3 R4, P0, R6.reuse, UR12, RZ ;  /* 0x0000000c06047c10 */ /* 0x040fe4000ff1e0ff */
[----:B------:R-:W-:Y:S01]  /*b9e0*/  IADD3 R2, P4, R6, UR14, RZ ;  /* 0x0000000e06027c10 */ /* 0x000fe2000ff9e0ff */
[----:B------:R1:W3:Y:S01]  /*b9f0*/  LDS R9, [R6+UR18+0x80] ;  /* 0x0000801206097984 */ /* 0x0002e20008000800 */
[----:B------:R-:W-:Y:S11]  /*ba00*/  @!P6 BRA `(.L_x_218) ;  /* 0x000000000008e947 */ /* 0x000ff60003800000 */
[----:B------:R0:W-:Y:S01]  /*ba10*/  UTMACMDFLUSH ;  /* 0x00000000000079b7 */ /* 0x0001e20000000000 */
[----:B------:R-:W-:-:S04]  /*ba20*/  DEPBAR.LE SB0, 0x0 ;  /* 0x000080000000791a */ /* 0x000fc80000000000 */
.L_x_218:
[----:B------:R-:W-:Y:S01]  /*ba30*/  IMAD.X R5, RZ, RZ, UR13, P0 ;  /* 0x0000000dff057e24 */ /* 0x000fe200080e06ff */
[----:B------:R-:W-:Y:S05]  /*ba40*/  WARPSYNC.ALL ;  /* 0x0000000000007948 */ /* 0x000fea0003800000 */
[----:B------:R-:W-:Y:S01]  /*ba50*/  IMAD.X R3, RZ, RZ, UR15, P4 ;  /* 0x0000000fff037e24 */ /* 0x000fe2000a0e06ff */
[----:B--2---:R2:W5:Y:S04]  /*ba60*/  ATOMG.E.EXCH.STRONG.GPU PT, RZ, [R4], R7 ;  /* 0x0000000704ff73a8 */ /* 0x00456800041ee100 */
[----:B---3--:R2:W5:Y:S01]  /*ba70*/  ATOMG.E.EXCH.STRONG.GPU PT, RZ, [R2], R9 ;  /* 0x0000000902ff73a8 */ /* 0x00856200041ee100 */
[----:B------:R-:W-:-:S07]  /*ba80*/  IMAD.MOV.U32 R18, RZ, RZ, R10 ;  /* 0x000000ffff127224 */ /* 0x000fce00078e000a */
.L_x_213:
[----:B------:R-:W-:Y:S01]  /*ba90*/  ISETP.NE.AND P4, PT, R11, RZ, PT ;  /* 0x000000ff0b00720c */ /* 0x000fe20003f85270 */
[----:B------:R-:W-:Y:S01]  /*baa0*/  VIADD R21, R21, 0x1 ;  /* 0x0000000115157836 */ /* 0x000fe20000000000 */
[----:B--2---:R-:W-:Y:S02]  /*bab0*/  SEL R3, RZ, 0x1, !P3 ;  /* 0x00000001ff037807 */ /* 0x004fe40005800000 */
[----:B-1----:R-:W-:Y:S02]  /*bac0*/  PRMT R2, RZ, 0x7610, R2 ;  /* 0x00007610ff027816 */ /* 0x002fe40000000002 */
[----:B------:R-:W-:-:S04]  /*bad0*/  ISETP.NE.AND P0, PT, R21, 0x8, PT ;  /* 0x000000081500780c */ /* 0x000fc80003f05270 */
[----:B------:R-:W-:Y:S02]  /*bae0*/  SEL R5, RZ, 0x1, P0 ;  /* 0x00000001ff057807 */ /* 0x000fe40000000000 */
[----:B------:R-:W-:Y:S02]  /*baf0*/  SEL R21, R21, RZ, P0 ;  /* 0x000000ff15157207 */ /* 0x000fe40000000000 */
[----:B------:R-:W-:Y:S01]  /*bb00*/  LOP3.LUT R22, R22, R5, RZ, 0x3c, !PT ;  /* 0x0000000516167212 */ /* 0x000fe200078e3cff */
[----:B------:R-:W-:Y:S06]  /*bb10*/  @P4 BRA `(.L_x_219) ;  /* 0xfffffff000a04947 */ /* 0x000fec000383ffff */
[----:B------:R-:W-:Y:S05]  /*bb20*/  BSYNC B0 ;  /* 0x0000000000007941 */ /* 0x000fea0003800000 */
.L_x_199:
[----:B------:R-:W-:-:S03]  /*bb30*/  UMOV UR4, 0xffffffff ;  /* 0xffffffff00047882 */ /* 0x000fc60000000000 */
[----:B------:R-:W-:Y:S05]  /*bb40*/  BRA.DIV UR4, `(.L_x_220) ;  /* 0x0000003604007947 */ /* 0x000fea000b800000 */
[----:B-----5:R-:W-:-:S13]  /*bb50*/  ELECT P6, URZ, PT ;  /* 0x00000000003f782f */ /* 0x020fda00038c0000 */
.L_x_307:
[----:B------:R-:W-:Y:S04]  /*bb60*/  BSSY B0, `(.L_x_221) ;  /* 0x000004e000007945 */ /* 0x000fe80003800000 */
[----:B------:R-:W-:Y:S05]  /*bb70*/  @!P6 BRA `(.L_x_222) ;  /* 0x000000040030e947 */ /* 0x000fea0003800000 */
[----:B------:R-:W-:-:S04]  /*bb80*/  ULOP3.LUT UR4, UR53, 0x2, URZ, 0xfc, !UPT ;  /* 0x0000000235047892 */ /* 0x000fc8000f8efc3f */
[----:B------:R-:W-:-:S06]  /*bb90*/  UISETP.NE.AND UP0, UPT, UR4, 0x3, UPT ;  /* 0x000000030400788c */ /* 0x000fcc000bf05270 */
[----:B------:R-:W-:-:S13]  /*bba0*/  PLOP3.LUT P0, PT, PT, PT, UP0, 0x80, 0x0 ;  /* 0x000000000000781c */ /* 0x000fda0003f0f008 */
[----:B------:R-:W-:Y:S05]  /*bbb0*/  @!P0 BRA `(.L_x_223) ;  /* 0x0000000000048947 */ /* 0x000fea0003800000 */
[----:B------:R-:W-:Y:S01]  /*bbc0*/  BPT.TRAP 0x1 ;  /* 0x000000040000795c */ /* 0x000fe20000300000 */
.L_x_223:
[----:B------:R-:W-:Y:S01]  /*bbd0*/  IMAD.U32 R3, RZ, RZ, UR16 ;  /* 0x00000010ff037e24 */ /* 0x000fe2000f8e00ff */
[----:B------:R-:W-:-:S03]  /*bbe0*/  SHF.L.U32 R2, R20, 0x1f, RZ ;  /* 0x0000001f14027819 */ /* 0x000fc600000006ff */
[----:B------:R-:W-:-:S04]  /*bbf0*/  VIADD R3, R3, 0x384c0 ;  /* 0x000384c003037836 */ /* 0x000fc80000000000 */
[C---:B------:R-:W-:Y:S02]  /*bc00*/  IMAD R7, R0.reuse, 0x8, R3 ;  /* 0x0000000800077824 */ /* 0x040fe400078e0203 */
[----:B------:R-:W-:Y:S02]  /*bc10*/  VIADD R0, R0, 0x1 ;  /* 0x0000000100007836 */ /* 0x000fe40000000000 */
[----:B------:R-:W1:Y:S03]  /*bc20*/  SYNCS.PHASECHK.TRANS64.TRYWAIT P0, [R7+URZ], R2 ;  /* 0x00000002070075a7 */ /* 0x000e66000800017f */
[----:B------:R-:W-:-:S04]  /*bc30*/  ISETP.NE.AND P1, PT, R0, 0x8, PT ;  /* 0x000000080000780c */ /* 0x000fc80003f25270 */
[----:B------:R-:W-:Y:S02]  /*bc40*/  SEL R5, RZ, 0x1, P1 ;  /* 0x00000001ff057807 */ /* 0x000fe40000800000 */
[----:B------:R-:W-:Y:S02]  /*bc50*/  SEL R0, R0, RZ, P1 ;  /* 0x000000ff00007207 */ /* 0x000fe40000800000 */
[----:B------:R-:W-:-:S03]  /*bc60*/  LOP3.LUT R5, R20, R5, RZ, 0x3c, !PT ;  /* 0x0000000514057212 */ /* 0x000fc600078e3cff */
[----:B------:R-:W-:Y:S01]  /*bc70*/  IMAD R9, R0, 0x8, R3 ;  /* 0x0000000800097824 */ /* 0x000fe200078e0203 */
[----:B------:R-:W-:Y:S01]  /*bc80*/  SHF.L.U32 R4, R5, 0x1f, RZ ;  /* 0x0000001f05047819 */ /* 0x000fe200000006ff */
[----:B-1----:R-:W-:Y:S06]  /*bc90*/  @!P0 BRA `(.L_x_224) ;  /* 0x0000003000cc8947 */ /* 0x002fec0003800000 */
.L_x_308:
[----:B------:R-:W2:Y:S01]  /*bca0*/  SYNCS.PHASECHK.TRANS64.TRYWAIT P0, [R9+URZ], R4 ;  /* 0x00000004090075a7 */ /* 0x000ea2000800017f */
[----:B------:R-:W-:-:S05]  /*bcb0*/  VIADD R0, R0, 0x1 ;  /* 0x0000000100007836 */ /* 0x000fca0000000000 */
[----:B------:R-:W-:-:S04]  /*bcc0*/  ISETP.NE.AND P1, PT, R0, 0x8, PT ;  /* 0x000000080000780c */ /* 0x000fc80003f25270 */
[----:B-1----:R-:W-:Y:S02]  /*bcd0*/  SEL R2, RZ, 0x1, P1 ;  /* 0x00000001ff027807 */ /* 0x002fe40000800000 */
[----:B------:R-:W-:Y:S02]  /*bce0*/  SEL R0, R0, RZ, P1 ;  /* 0x000000ff00007207 */ /* 0x000fe40000800000 */
[----:B------:R-:W-:Y:S02]  /*bcf0*/  LOP3.LUT R7, R5, R2, RZ, 0x3c, !PT ;  /* 0x0000000205077212 */ /* 0x000fe400078e3cff */
[----:B------:R-:W-:Y:S02]  /*bd00*/  LEA R6, R0, R3, 0x3 ;  /* 0x0000000300067211 */ /* 0x000fe400078e18ff */
[----:B------:R-:W-:Y:S01]  /*bd10*/  SHF.L.U32 R5, R7, 0x1f, RZ ;  /* 0x0000001f07057819 */ /* 0x000fe200000006ff */
[----:B--2---:R-:W-:Y:S06]  /*bd20*/  @!P0 BRA `(.L_x_225) ;  /* 0x0000003000bc8947 */ /* 0x004fec0003800000 */
.L_x_309:
[----:B------:R-:W2:Y:S01]  /*bd30*/  SYNCS.PHASECHK.TRANS64.TRYWAIT P0, [R6+URZ], R5 ;  /* 0x00000005060075a7 */ /* 0x000ea2000800017f */
[----:B------:R-:W-:-:S05]  /*bd40*/  VIADD R0, R0, 0x1 ;  /* 0x0000000100007836 */ /* 0x000fca0000000000 */
[----:B------:R-:W-:-:S04]  /*bd50*/  ISETP.NE.AND P1, PT, R0, 0x8, PT ;  /* 0x000000080000780c */ /* 0x000fc80003f25270 */
[----:B------:R-:W-:Y:S02]  /*bd60*/  SEL R2, RZ, 0x1, P1 ;  /* 0x00000001ff027807 */ /* 0x000fe40000800000 */
[----:B------:R-:W-:Y:S02]  /*bd70*/  SEL R0, R0, RZ, P1 ;  /* 0x000000ff00007207 */ /* 0x000fe40000800000 */
[----:B------:R-:W-:-:S03]  /*bd80*/  LOP3.LUT R7, R7, R2, RZ, 0x3c, !PT ;  /* 0x0000000207077212 */ /* 0x000fc600078e3cff */
[----:B-1----:R-:W-:Y:S01]  /*bd90*/  IMAD R9, R0, 0x8, R3 ;  /* 0x0000000800097824 */ /* 0x002fe200078e0203 */
[----:B------:R-:W-:Y:S01]  /*bda0*/  SHF.L.U32 R4, R7, 0x1f, RZ ;  /* 0x0000001f07047819 */ /* 0x000fe200000006ff */
[----:B--2---:R-:W-:Y:S06]  /*bdb0*/  @!P0 BRA `(.L_x_226) ;  /* 0x0000003000ac8947 */ /* 0x004fec0003800000 */
.L_x_310:
        /* <DEDUP_REMOVED lines=9> */
.L_x_311:
        /* <DEDUP_REMOVED lines=9> */
.L_x_312:
        /* <DEDUP_REMOVED lines=9> */
.L_x_313:
[----:B------:R-:W2:Y:S01]  /*bf70*/  SYNCS.PHASECHK.TRANS64.TRYWAIT P0, [R6+URZ], R5 ;  /* 0x00000005060075a7 */ /* 0x000ea2000800017f */
[----:B------:R-:W-:-:S05]  /*bf80*/  VIADD R0, R0, 0x1 ;  /* 0x0000000100007836 */ /* 0x000fca0000000000 */
[----:B------:R-:W-:-:S04]  /*bf90*/  ISETP.NE.AND P1, PT, R0, 0x8, PT ;  /* 0x000000080000780c */ /* 0x000fc80003f25270 */
[----:B------:R-:W-:Y:S02]  /*bfa0*/  SEL R2, RZ, 0x1, P1 ;  /* 0x00000001ff027807 */ /* 0x000fe40000800000 */
[----:B------:R-:W-:Y:S02]  /*bfb0*/  SEL R0, R0, RZ, P1 ;  /* 0x000000ff00007207 */ /* 0x000fe40000800000 */
[----:B------:R-:W-:Y:S01]  /*bfc0*/  LOP3.LUT R2, R7, R2, RZ, 0x3c, !PT ;  /* 0x0000000207027212 */ /* 0x000fe200078e3cff */
[----:B--2---:R-:W-:Y:S06]  /*bfd0*/  @!P0 BRA `(.L_x_230) ;  /* 0x0000003000748947 */ /* 0x004fec0003800000 */
.L_x_314:
[----:B------:R-:W-:Y:S01]  /*bfe0*/  IMAD R3, R0, 0x8, R3 ;  /* 0x0000000800037824 */ /* 0x000fe200078e0203 */
[----:B------:R-:W-:-:S07]  /*bff0*/  SHF.L.U32 R0, R2, 0x1f, RZ ;  /* 0x0000001f02007819 */ /* 0x000fce00000006ff */
.L_x_231:
[----:B---3--:R3:W4:Y:S02]  /*c000*/  SYNCS.PHASECHK.TRANS64.TRYWAIT P0, [R3+URZ], R0 ;  /* 0x00000000030075a7 */ /* 0x008724000800017f */
[----:B----4-:R-:W-:Y:S05]  /*c010*/  @!P0 NANOSLEEP.SYNCS 0x989680 ;  /* 0x009896800000895d */ /* 0x010fea0003900000 */
[----:B------:R-:W4:Y:S02]  /*c020*/  @!P0 SYNCS.PHASECHK.TRANS64 P0, [R3+URZ], R0 ;  /* 0x00000000030085a7 */ /* 0x000f24000800007f */
[----:B----4-:R-:W-:Y:S05]  /*c030*/  @!P0 BRA `(.L_x_231) ;  /* 0xfffffffc00f08947 */ /* 0x010fea000383ffff */
.L_x_222:
[----:B------:R-:W-:Y:S05]  /*c040*/  BSYNC B0 ;  /* 0x0000000000007941 */ /* 0x000fea0003800000 */
.L_x_221:
[----:B------:R-:W-:Y:S05]  /*c050*/  EXIT ;  /* 0x000000000000794d */ /* 0x000fea0003800000 */
.L_x_112:
[----:B------:R-:W-:Y:S01]  /*c060*/  PLOP3.LUT P1, PT, PT, PT, UP3, 0x80, 0x0 ;  /* 0x000000000000781c */ /* 0x000fe20003f2f038 */
[----:B------:R-:W-:Y:S01]  /*c070*/  ULDC UR20, c[0x0][0x10] ;  /* 0x0000040000147ab9 */ /* 0x000fe20000000800 */
[----:B------:R-:W-:Y:S01]  /*c080*/  ULDC UR24, c[0x0][0x904] ;  /* 0x0002410000187ab9 */ /* 0x000fe20000000800 */
[----:B------:R-:W-:Y:S01]  /*c090*/  UMOV UR19, 0xffffffff ;  /* 0xffffffff00137882 */ /* 0x000fe20000000000 */
[----:B------:R-:W-:Y:S01]  /*c0a0*/  P2R R0, PR, RZ, 0x2 ;  /* 0x00000002ff007803 */ /* 0x000fe20000000000 */
[----:B------:R-:W-:Y:S01]  /*c0b0*/  ULDC.64 UR12, c[0x0][0x8c8] ;  /* 0x00023200000c7ab9 */ /* 0x000fe20000000a00 */
[----:B------:R-:W-:Y:S01]  /*c0c0*/  UIMAD.WIDE.U32 UR20, UR41, UR20, URZ ;  /* 0x00000014291472a5 */ /* 0x000fe2000f8e003f */
[----:B------:R-:W-:Y:S01]  /*c0d0*/  MOV R16, RZ ;  /* 0x000000ff00107202 */ /* 0x000fe20000000f00 */
[----:B------:R-:W-:Y:S01]  /*c0e0*/  ULDC.64 UR14, c[0x0][0x8e0] ;  /* 0x00023800000e7ab9 */ /* 0x000fe20000000a00 */
[----:B------:R-:W-:Y:S02]  /*c0f0*/  USHF.L.U32 UR25, UR19, UR24, URZ ;  /* 0x0000001813197299 */ /* 0x000fe4000800063f */
[----:B------:R-:W-:-:S02]  /*c100*/  UIADD3 UR11, UP1, UR12, -0x1, URZ ;  /* 0xffffffff0c0b7890 */ /* 0x000fc4000ff3e03f */
[----:B------:R-:W1:Y:S01]  /*c110*/  @P1 S2R R0, SR_CTAID.Y ;  /* 0x0000000000001919 */ /* 0x000e620000002600 */
[----:B------:R-:W-:Y:S01]  /*c120*/  ULDC UR19, c[0x0][0x14] ;  /* 0x0000050000137ab9 */ /* 0x000fe20000000800 */
[----:B------:R-:W-:Y:S02]  /*c130*/  UIADD3 UR12, UP2, UR14, -0x1, URZ ;  /* 0xffffffff0e0c7890 */ /* 0x000fe4000ff5e03f */
[----:B------:R-:W-:Y:S02]  /*c140*/  UIMAD.WIDE.U32 UR22, UR20, UR19, URZ ;  /* 0x00000013141672a5 */ /* 0x000fe4000f8e003f */
[----:B------:R-:W-:Y:S01]  /*c150*/  UIMAD UR21, UR21, UR19, URZ ;  /* 0x00000013151572a4 */ /* 0x000fe2000f8e023f */
[----:B------:R-:W-:Y:S01]  /*c160*/  ULDC UR18, c[0x0][0x8a8] ;  /* 0x00022a0000127ab9 */ /* 0x000fe20000000800 */
[----:B------:R-:W-:Y:S01]  /*c170*/  UMOV UR26, 0x1 ;  /* 0x00000001001a7882 */ /* 0x000fe20000000000 */
[----:B------:R-:W-:Y:S02]  /*c180*/  UIADD3.X UR14, UR15, -0x1, URZ, UP2, !UPT ;  /* 0xffffffff0f0e7890 */ /* 0x000fe400097fe43f */
[----:B------:R-:W-:-:S02]  /*c190*/  UIADD3.X UR13, UR13, -0x1, URZ, UP1, !UPT ;  /* 0xffffffff0d0d7890 */ /* 0x000fc40008ffe43f */
[----:B------:R-:W-:Y:S02]  /*c1a0*/  ULOP3.LUT UR15, UR54, 0x2, URZ, 0xfc, !UPT ;  /* 0x00000002360f7892 */ /* 0x000fe4000f8efc3f */
[----:B------:R-:W-:Y:S02]  /*c1b0*/  UIADD3 UR16, UR8, -0x1, URZ ;  /* 0xffffffff08107890 */ /* 0x000fe4000fffe03f */
[----:B------:R-:W-:Y:S02]  /*c1c0*/  UIADD3 UR17, UR7, -0x1, URZ ;  /* 0xffffffff07117890 */ /* 0x000fe4000fffe03f */
[----:B------:R-:W-:Y:S02]  /*c1d0*/  UIADD3 UR18, UR18, -0x1, URZ ;  /* 0xffffffff12127890 */ /* 0x000fe4000fffe03f */
[----:B------:R-:W-:Y:S02]  /*c1e0*/  USHF.L.U32 UR19, UR26, UR24, URZ ;  /* 0x000000181a137299 */ /* 0x000fe4000800063f */
[----:B------:R-:W-:-:S02]  /*c1f0*/  ULOP3.LUT UR20, URZ, UR25, URZ, 0x33, !UPT ;  /* 0x000000193f147292 */ /* 0x000fc4000f8e333f */
[----:B------:R-:W-:Y:S01]  /*c200*/  UIADD3 UR21, UR23, UR21, URZ ;  /* 0x0000001517157290 */ /* 0x000fe2000fffe03f */
[----:B-1----:R-:W-:Y:S01]  /*c210*/  @P1 R2UR UR40, R0 ;  /* 0x00000000002812ca */ /* 0x002fe200000e0000 */
[----:B------:R-:W-:-:S14]  /*c220*/  IMAD.MOV.U32 R0, RZ, RZ, 0x1 ;  /* 0x00000001ff007424 */ /* 0x000fdc00078e00ff */
.L_x_252:
[----:B------:R-:W1:Y:S01]  /*c230*/  LDC.64 R2, c[0x0][0x8f8] ;  /* 0x00023e00ff027b82 */ /* 0x000e620000000a00 */
[----:B------:R-:W-:Y:S01]  /*c240*/  UIADD3 UR10, UP1, UR10, UR22, URZ ;  /* 0x000000160a0a7290 */ /* 0x000fe2000ff3e03f */
[----:B------:R-:W-:Y:S01]  /*c250*/  ISETP.NE.AND P2, PT, R20, RZ, PT ;  /* 0x000000ff1400720c */ /* 0x000fe20003f45270 */
[----:B------:R-:W-:Y:S01]  /*c260*/  UMOV UR24, 0xffffffff ;  /* 0xffffffff00187882 */ /* 0x000fe20000000000 */
[----:B------:R-:W-:Y:S01]  /*c270*/  UMOV UR25, 0xffffffff ;  /* 0xffffffff00197882 */ /* 0x000fe20000000000 */
[----:B------:R-:W-:Y:S01]  /*c280*/  UIADD3.X UR9, UR9, UR21, URZ, UP1, !UPT ;  /* 0x0000001509097290 */ /* 0x000fe20008ffe43f */
[----:B------:R-:W-:Y:S01]  /*c290*/  IMAD.MOV.U32 R15, RZ, RZ, RZ ;  /* 0x000000ffff0f7224 */ /* 0x000fe200078e00ff */
[----:B------:R-:W-:Y:S01]  /*c2a0*/  UMOV UR26, 0xffffffff ;  /* 0xffffffff001a7882 */ /* 0x000fe20000000000 */
[----:B-1----:R-:W-:-:S03]  /*c2b0*/  ISETP.LE.U32.AND P1, PT, R2, UR10, PT ;  /* 0x0000000a02007c0c */ /* 0x002fc6000bf23070 */
[----:B------:R-:W-:-:S05]  /*c2c0*/  IMAD.U32 R2, RZ, RZ, UR9 ;  /* 0x00000009ff027e24 */ /* 0x000fca000f8e00ff */
[----:B------:R-:W-:-:S13]  /*c2d0*/  ISETP.GE.U32.AND.EX P1, PT, R2, R3, PT, P1 ;  /* 0x000000030200720c */ /* 0x000fda0003f26110 */
[----:B---345:R-:W-:Y:S05]  /*c2e0*/  @P2 BRA P1, `(.L_x_232) ;  /* 0x0000001800402947 */ /* 0x038fea0000800000 */
[----:B------:R-:W-:-:S04]  /*c2f0*/  IADD3 R2, P2, R6, UR5, RZ ;  /* 0x0000000506027c10 */ /* 0x000fc8000ff5e0ff */
[----:B------:R-:W-:Y:S02]  /*c300*/  ISETP.GT.U32.AND P1, PT, R2, UR10, PT ;  /* 0x0000000a02007c0c */ /* 0x000fe4000bf24070 */
[----:B------:R-:W-:-:S04]  /*c310*/  IADD3.X R2, R7, UR4, RZ, P2, !PT ;  /* 0x0000000407027c10 */ /* 0x000fc800097fe4ff */
[----:B------:R-:W-:-:S13]  /*c320*/  ISETP.GT.U32.AND.EX P1, PT, R2, UR9, PT, P1 ;  /* 0x0000000902007c0c */ /* 0x000fda000bf24110 */
[----:B------:R-:W-:Y:S05]  /*c330*/  @P1 BRA `(.L_x_233) ;  /* 0x0000001400201947 */ /* 0x000fea0003800000 */
[----:B------:R-:W-:Y:S01]  /*c340*/  VIADD R12, R34, UR6 ;  /* 0x00000006220c7c36 */ /* 0x000fe20008000000 */
[----:B------:R-:W-:Y:S01]  /*c350*/  ULDC UR24, c[0x0][0x910] ;  /* 0x0002440000187ab9 */ /* 0x000fe20000000800 */
[----:B------:R-:W-:Y:S02]  /*c360*/  IMAD.MOV.U32 R22, RZ, RZ, R8 ;  /* 0x000000ffff167224 */ /* 0x000fe400078e0008 */
[----:B------:R-:W-:Y:S02]  /*c370*/  VIADD R13, R12, 0x20 ;  /* 0x000000200c0d7836 */ /* 0x000fe40000000000 */
[----:B------:R-:W-:-:S03]  /*c380*/  IMAD.MOV.U32 R14, RZ, RZ, R9 ;  /* 0x000000ffff0e7224 */ /* 0x000fc600078e0009 */
[----:B------:R-:W-:-:S13]  /*c390*/  ISETP.GE.AND P1, PT, R13, UR24, PT ;  /* 0x000000180d007c0c */ /* 0x000fda000bf26270 */
[----:B------:R-:W1:Y:S01]  /*c3a0*/  @!P1 LDC.64 R2, c[0x0][0x918] ;  /* 0x00024600ff029b82 */ /* 0x000e620000000a00 */
[----:B------:R-:W-:Y:S01]  /*c3b0*/  @!P1 VIADD R7, R12, 0x20 ;  /* 0x000000200c079836 */ /* 0x000fe20000000000 */
[----:B------:R-:W-:Y:S01]  /*c3c0*/  BSSY B0, `(.L_x_234) ;  /* 0x0000064000007945 */ /* 0x000fe20003800000 */
[----:B------:R-:W-:Y:S02]  /*c3d0*/  IMAD.MOV.U32 R6, RZ, RZ, 0x7fffffff ;  /* 0x7fffffffff067424 */ /* 0x000fe400078e00ff */
[----:B-1----:R-:W-:-:S05]  /*c3e0*/  @!P1 IMAD.WIDE R2, R7, 0xc, R2 ;  /* 0x0000000c07029825 */ /* 0x002fca00078e0202 */
[----:B------:R1:W5:Y:S04]  /*c3f0*/  @!P1 LDG.E R8, desc[UR58][R2.64] ;  /* 0x0000003a02089981 */ /* 0x000368000c1e1900 */
[----:B------:R1:W5:Y:S01]  /*c400*/  @!P1 LDG.E R9, desc[UR58][R2.64+0x4] ;  /* 0x0000043a02099981 */ /* 0x000362000c1e1900 */
[----:B------:R-:W-:Y:S01]  /*c410*/  ISETP.GE.AND P1, PT, R12, UR24, PT ;  /* 0x000000180c007c0c */ /* 0x000fe2000bf26270 */
[----:B------:R-:W-:-:S12]  /*c420*/  IMAD.MOV.U32 R7, RZ, RZ, RZ ;  /* 0x000000ffff077224 */ /* 0x000fd800078e00ff */
[----:B-1----:R-:W-:Y:S05]  /*c430*/  @P1 BRA `(.L_x_235) ;  /* 0x0000000400701947 */ /* 0x002fea0003800000 */
[----:B------:R-:W-:Y:S01]  /*c440*/  IABS R7, R11 ;  /* 0x0000000b00077213 */ /* 0x000fe20000000000 */
[----:B------:R-:W-:Y:S01]  /*c450*/  ULDC UR25, c[0x0][0x8f0] ;  /* 0x00023c0000197ab9 */ /* 0x000fe20000000800 */
[----:B------:R-:W-:Y:S02]  /*c460*/  IABS R6, R10 ;  /* 0x0000000a00067213 */ /* 0x000fe40000000000 */
[----:B------:R-:W1:Y:S01]  /*c470*/  I2F.RP R3, R7 ;  /* 0x0000000700037306 */ /* 0x000e620000209400 */
[----:B------:R-:W-:Y:S02]  /*c480*/  PLOP3.LUT P3, PT, PT, PT, UP0, 0x80, 0x0 ;  /* 0x000000000000781c */ /* 0x000fe40003f6f008 */
[----:B------:R-:W-:Y:S02]  /*c490*/  IADD3 R21, P2, R14, UR12, RZ ;  /* 0x0000000c0e157c10 */ /* 0x000fe4000ff5e0ff */
[----:B------:R-:W-:Y:S02]  /*c4a0*/  IADD3 R19, P1, R22, UR11, RZ ;  /* 0x0000000b16137c10 */ /* 0x000fe4000ff3e0ff */
[----:B------:R-:W-:Y:S01]  /*c4b0*/  LEA.HI.X.SX32 R24, R14, UR14, 0x1, P2 ;  /* 0x0000000e0e187c11 */ /* 0x000fe200090f0eff */
[----:B------:R-:W3:Y:S01]  /*c4c0*/  I2F.RP R2, R6 ;  /* 0x0000000600027306 */ /* 0x000ee20000209400 */
[----:B------:R-:W-:-:S07]  /*c4d0*/  LEA.HI.X.SX32 R22, R22, UR13, 0x1, P1 ;  /* 0x0000000d16167c11 */ /* 0x000fce00088f0eff */
[----:B-1----:R-:W1:Y:S08]  /*c4e0*/  MUFU.RCP R3, R3 ;  /* 0x0000000300037308 */ /* 0x002e700000001000 */
[----:B---3--:R-:W3:Y:S01]  /*c4f0*/  MUFU.RCP R2, R2 ;  /* 0x0000000200027308 */ /* 0x008ee20000001000 */
[----:B-1----:R-:W-:-:S07]  /*c500*/  VIADD R17, R3, 0xffffffe ;  /* 0x0ffffffe03117836 */ /* 0x002fce0000000000 */
[----:B------:R-:W1:Y:S01]  /*c510*/  F2I.FTZ.U32.TRUNC.NTZ R17, R17 ;  /* 0x0000001100117305 */ /* 0x000e62000021f000 */
[----:B---3--:R-:W-:-:S07]  /*c520*/  VIADD R15, R2, 0xffffffe ;  /* 0x0ffffffe020f7836 */ /* 0x008fce0000000000 */
[----:B------:R-:W3:Y:S01]  /*c530*/  F2I.FTZ.U32.TRUNC.NTZ R15, R15 ;  /* 0x0000000f000f7305 */ /* 0x000ee2000021f000 */
[----:B-1----:R-:W-:Y:S01]  /*c540*/  IADD3 R18, RZ, -R17, RZ ;  /* 0x80000011ff127210 */ /* 0x002fe20007ffe0ff */
[----:B---3--:R-:W-:Y:S01]  /*c550*/  IMAD.MOV R14, RZ, RZ, -R15 ;  /* 0x000000ffff0e7224 */ /* 0x008fe200078e0a0f */
[----:B------:R-:W-:Y:S06]  /*c560*/  @!P3 BRA `(.L_x_236) ;  /* 0x000000000034b947 */ /* 0x000fec0003800000 */
[----:B------:R-:W-:Y:S01]  /*c570*/  ULDC UR6, c[0x0][0x8dc] ;  /* 0x0002370000067ab9 */ /* 0x000fe20000000800 */
[----:B------:R-:W-:Y:S01]  /*c580*/  ULDC.64 UR26, c[0x0][0x8d0] ;  /* 0x00023400001a7ab9 */ /* 0x000fe20000000a00 */
[----:B------:R-:W-:-:S05]  /*c590*/  IADD3 R3, P1, R19, UR6, RZ ;  /* 0x0000000613037c10 */ /* 0x000fca000ff3e0ff */
[----:B------:R-:W-:-:S04]  /*c5a0*/  IMAD.X R19, RZ, RZ, R22, P1 ;  /* 0x000000ffff137224 */ /* 0x000fc800008e0616 */
[----:B------:R-:W-:-:S04]  /*c5b0*/  IMAD.WIDE.U32 R4, R19, UR26, RZ ;  /* 0x0000001a13047c25 */ /* 0x000fc8000f8e00ff */
[----:B------:R-:W-:-:S04]  /*c5c0*/  IMAD.WIDE.U32 R4, P1, R3, UR27, R4 ;  /* 0x0000001b03047c25 */ /* 0x000fc8000f820004 */
[----:B------:R-:W-:-:S04]  /*c5d0*/  IMAD.WIDE.U32 R2, R3, UR26, RZ ;  /* 0x0000001a03027c25 */ /* 0x000fc8000f8e00ff */
[----:B------:R-:W-:Y:S01]  /*c5e0*/  IMAD.MOV.U32 R2, RZ, RZ, R5 ;  /* 0x000000ffff027224 */ /* 0x000fe200078e0005 */
[----:B------:R-:W-:Y:S01]  /*c5f0*/  IADD3 RZ, P2, R3, R4, RZ ;  /* 0x0000000403ff7210 */ /* 0x000fe20007f5e0ff */
[----:B------:R-:W-:-:S04]  /*c600*/  IMAD.X R3, RZ, RZ, RZ, P1 ;  /* 0x000000ffff037224 */ /* 0x000fc800008e06ff */
[----:B------:R-:W-:-:S04]  /*c610*/  IMAD.WIDE.U32.X R2, R19, UR27, R2, P2 ;  /* 0x0000001b13027c25 */ /* 0x000fc800090e0402 */
[----:B------:R-:W-:Y:S02]  /*c620*/  IMAD.MOV.U32 R19, RZ, RZ, R2 ;  /* 0x000000ffff137224 */ /* 0x000fe400078e0002 */
[----:B------:R-:W-:-:S07]  /*c630*/  IMAD.MOV.U32 R22, RZ, RZ, R3 ;  /* 0x000000ffff167224 */ /* 0x000fce00078e0003 */
.L_x_236:
[----:B------:R-:W-:Y:S05]  /*c640*/  @!P0 BRA `(.L_x_237) ;  /* 0x0000000000348947 */ /* 0x000fea0003800000 */
        /* <DEDUP_REMOVED lines=13> */
.L_x_237:
[----:B------:R-:W-:Y:S01]  /*c720*/  MOV R2, RZ ;  /* 0x000000ff00027202 */ /* 0x000fe20000000f00 */
[----:B------:R-:W-:Y:S01]  /*c730*/  IMAD R18, R18, R7, RZ ;  /* 0x0000000712127224 */ /* 0x000fe200078e02ff */
[----:B------:R-:W-:Y:S01]  /*c740*/  ULDC UR6, c[0x0][0x8d8] ;  /* 0x0002360000067ab9 */ /* 0x000fe20000000800 */
[----:B------:R-:W-:Y:S01]  /*c750*/  IMAD.MOV.U32 R3, RZ, RZ, R17 ;  /* 0x000000ffff037224 */ /* 0x000fe200078e0011 */
[----:B------:R-:W-:Y:S01]  /*c760*/  SHF.R.U64 R21, R21, UR25, R24 ;  /* 0x0000001915157c19 */ /* 0x000fe20008001218 */
[----:B------:R-:W-:Y:S01]  /*c770*/  IMAD R4, R14, R6, RZ ;  /* 0x000000060e047224 */ /* 0x000fe200078e02ff */
[----:B------:R-:W-:Y:S01]  /*c780*/  SHF.R.U64 R19, R19, UR6, R22 ;  /* 0x0000000613137c19 */ /* 0x000fe20008001216 */
[----:B------:R-:W-:Y:S01]  /*c790*/  IMAD.HI.U32 R17, R17, R18, R2 ;  /* 0x0000001211117227 */ /* 0x000fe200078e0002 */
[----:B------:R-:W-:-:S03]  /*c7a0*/  PLOP3.LUT P5, PT, PT, PT, UP3, 0x80, 0x0 ;  /* 0x000000000000781c */ /* 0x000fc60003faf038 */
[----:B------:R-:W-:Y:S02]  /*c7b0*/  IMAD.MOV.U32 R3, RZ, RZ, R15 ;  /* 0x000000ffff037224 */ /* 0x000fe400078e000f */
[----:B------:R-:W-:Y:S02]  /*c7c0*/  VIADD R21, R21, UR17 ;  /* 0x0000001115157c36 */ /* 0x000fe40008000000 */
[----:B------:R-:W-:Y:S02]  /*c7d0*/  VIADD R14, R19, UR16 ;  /* 0x00000010130e7c36 */ /* 0x000fe40008000000 */
[----:B------:R-:W-:Y:S01]  /*c7e0*/  IMAD.HI.U32 R2, R15, R4, R2 ;  /* 0x000000040f027227 */ /* 0x000fe200078e0002 */
[----:B------:R-:W-:Y:S02]  /*c7f0*/  IABS R15, R11 ;  /* 0x0000000b000f7213 */ /* 0x000fe40000000000 */
[----:B------:R-:W-:Y:S02]  /*c800*/  IABS R3, R10 ;  /* 0x0000000a00037213 */ /* 0x000fe40000000000 */
[----:B------:R-:W-:Y:S01]  /*c810*/  IABS R4, R21 ;  /* 0x0000001500047213 */ /* 0x000fe20000000000 */
[----:B------:R-:W-:Y:S01]  /*c820*/  IMAD.MOV R18, RZ, RZ, -R15 ;  /* 0x000000ffff127224 */ /* 0x000fe200078e0a0f */
[----:B------:R-:W-:Y:S01]  /*c830*/  IABS R5, R14 ;  /* 0x0000000e00057213 */ /* 0x000fe20000000000 */
[----:B------:R-:W-:-:S02]  /*c840*/  IMAD.MOV R15, RZ, RZ, -R3 ;  /* 0x000000ffff0f7224 */ /* 0x000fc400078e0a03 */
[----:B------:R-:W-:-:S04]  /*c850*/  IMAD.HI.U32 R3, R17, R4, RZ ;  /* 0x0000000411037227 */ /* 0x000fc800078e00ff */
[----:B------:R-:W-:-:S04]  /*c860*/  IMAD.HI.U32 R2, R2, R5, RZ ;  /* 0x0000000502027227 */ /* 0x000fc800078e00ff */
[----:B------:R-:W-:Y:S02]  /*c870*/  IMAD R4, R3, R18, R4 ;  /* 0x0000001203047224 */ /* 0x000fe400078e0204 */
[----:B------:R-:W-:-:S03]  /*c880*/  IMAD R3, R2, R15, R5 ;  /* 0x0000000f02037224 */ /* 0x000fc600078e0205 */
[----:B------:R-:W-:Y:S02]  /*c890*/  ISETP.GT.U32.AND P2, PT, R7, R4, PT ;  /* 0x000000040700720c */ /* 0x000fe40003f44070 */
[----:B------:R-:W-:-:S11]  /*c8a0*/  ISETP.GT.U32.AND P1, PT, R6, R3, PT ;  /* 0x000000030600720c */ /* 0x000fd60003f24070 */
[----:B------:R-:W-:Y:S01]  /*c8b0*/  @!P2 IMAD.IADD R4, R4, 0x1, -R7 ;  /* 0x000000010404a824 */ /* 0x000fe200078e0a07 */
[----:B------:R-:W-:Y:S01]  /*c8c0*/  ISETP.GE.AND P2, PT, R21, RZ, PT ;  /* 0x000000ff1500720c */ /* 0x000fe20003f46270 */
[----:B------:R-:W-:Y:S01]  /*c8d0*/  @!P1 IMAD.IADD R3, R3, 0x1, -R6 ;  /* 0x0000000103039824 */ /* 0x000fe200078e0a06 */
[----:B------:R-:W-:Y:S02]  /*c8e0*/  ISETP.GE.AND P1, PT, R14, RZ, PT ;  /* 0x000000ff0e00720c */ /* 0x000fe40003f26270 */
[----:B------:R-:W-:Y:S02]  /*c8f0*/  ISETP.GT.U32.AND P4, PT, R7, R4, PT ;  /* 0x000000040700720c */ /* 0x000fe40003f84070 */
[----:B------:R-:W-:-:S11]  /*c900*/  ISETP.GT.U32.AND P3, PT, R6, R3, PT ;  /* 0x000000030600720c */ /* 0x000fd60003f64070 */
[----:B------:R-:W-:Y:S01]  /*c910*/  @!P4 IMAD.IADD R4, R4, 0x1, -R7 ;  /* 0x000000010404c824 */ /* 0x000fe200078e0a07 */
[----:B------:R-:W-:Y:S01]  /*c920*/  ISETP.NE.AND P4, PT, RZ, UR7, PT ;  /* 0x00000007ff007c0c */ /* 0x000fe2000bf85270 */
[----:B------:R-:W-:Y:S01]  /*c930*/  @!P3 IMAD.IADD R3, R3, 0x1, -R6 ;  /* 0x000000010303b824 */ /* 0x000fe200078e0a06 */
[----:B------:R-:W-:Y:S01]  /*c940*/  ISETP.NE.AND P3, PT, RZ, UR8, PT ;  /* 0x00000008ff007c0c */ /* 0x000fe2000bf65270 */
[----:B------:R-:W-:-:S03]  /*c950*/  @!P2 IMAD.MOV R4, RZ, RZ, -R4 ;  /* 0x000000ffff04a224 */ /* 0x000fc600078e0a04 */
[----:B------:R-:W-:-:S07]  /*c960*/  @!P1 IADD3 R3, -R3, RZ, RZ ;  /* 0x000000ff03039210 */ /* 0x000fce0007ffe1ff */
[----:B------:R-:W-:Y:S02]  /*c970*/  @!P4 LOP3.LUT R4, RZ, UR7, RZ, 0x33, !PT ;  /* 0x00000007ff04cc12 */ /* 0x000fe4000f8e33ff */
[----:B------:R-:W-:-:S03]  /*c980*/  @!P3 LOP3.LUT R3, RZ, UR8, RZ, 0x33, !PT ;  /* 0x00000008ff03bc12 */ /* 0x000fc6000f8e33ff */
[----:B------:R-:W-:Y:S02]  /*c990*/  IMAD.IADD R4, R21, 0x1, -R4 ;  /* 0x0000000115047824 */ /* 0x000fe400078e0a04 */
[----:B------:R-:W-:-:S04]  /*c9a0*/  IMAD.IADD R3, R14, 0x1, -R3 ;  /* 0x000000010e037824 */ /* 0x000fc800078e0a03 */
[----:B------:R-:W-:Y:S01]  /*c9b0*/  IMAD R6, R3, R4, RZ ;  /* 0x0000000403067224 */ /* 0x000fe200078e02ff */
[----:B------:R-:W-:-:S04]  /*c9c0*/  SEL R2, R4, R3, !P5 ;  /* 0x0000000304027207 */ /* 0x000fc80006800000 */
[--C-:B------:R-:W-:Y:S01]  /*c9d0*/  SHF.R.S32.HI R5, RZ, 0x1f, R2.reuse ;  /* 0x0000001fff057819 */ /* 0x100fe20000011402 */
[----:B------:R-:W-:Y:S01]  /*c9e0*/  IMAD.MOV.U32 R4, RZ, RZ, R2 ;  /* 0x000000ffff047224 */ /* 0x000fe200078e0002 */
[----:B------:R-:W-:-:S07]  /*c9f0*/  SHF.R.S32.HI R7, RZ, 0x1f, R6 ;  /* 0x0000001fff077819 */ /* 0x000fce0000011406 */
.L_x_235:
[----:B--2---:R-:W-:Y:S05]  /*ca00*/  BSYNC B0 ;  /* 0x0000000000007941 */ /* 0x004fea0003800000 */
.L_x_234:
[----:B------:R-:W1:Y:S01]  /*ca10*/  SHFL.UP PT, R3, R6, 0x1, RZ ;  /* 0x0420000006037989 */ /* 0x000e6200000e00ff */
[----:B------:R-:W-:-:S03]  /*ca20*/  ISETP.NE.AND P1, PT, R34, RZ, PT ;  /* 0x000000ff2200720c */ /* 0x000fc60003f25270 */
[----:B------:R-:W2:Y:S01]  /*ca30*/  SHFL.UP PT, R2, R7, 0x1, RZ ;  /* 0x0420000007027989 */ /* 0x000ea200000e00ff */
[----:B-1----:R-:W-:Y:S02]  /*ca40*/  SEL R3, R3, RZ, P1 ;  /* 0x000000ff03037207 */ /* 0x002fe40000800000 */
[----:B--2---:R-:W-:Y:S02]  /*ca50*/  SEL R2, R2, RZ, P1 ;  /* 0x000000ff02027207 */ /* 0x004fe40000800000 */
[----:B------:R-:W-:-:S05]  /*ca60*/  IADD3 R18, P2, R3, R6, RZ ;  /* 0x0000000603127210 */ /* 0x000fca0007f5e0ff */
[----:B------:R-:W-:Y:S01]  /*ca70*/  IMAD.X R15, R2, 0x1, R7, P2 ;  /* 0x00000001020f7824 */ /* 0x000fe200010e0607 */
[----:B------:R-:W1:Y:S01]  /*ca80*/  SHFL.UP PT, R3, R18, 0x2, RZ ;  /* 0x0440000012037989 */ /* 0x000e6200000e00ff */
[----:B------:R-:W-:-:S03]  /*ca90*/  ISETP.GE.U32.AND P2, PT, R34, 0x2, PT ;  /* 0x000000022200780c */ /* 0x000fc60003f46070 */
[----:B------:R-:W2:Y:S01]  /*caa0*/  SHFL.UP PT, R2, R15, 0x2, RZ ;  /* 0x044000000f027989 */ /* 0x000ea200000e00ff */
[----:B-1----:R-:W-:-:S04]  /*cab0*/  SEL R3, R3, RZ, P2 ;  /* 0x000000ff03037207 */ /* 0x002fc80001000000 */
[----:B------:R-:W-:Y:S02]  /*cac0*/  IADD3 R14, P3, R3, R18, RZ ;  /* 0x00000012030e7210 */ /* 0x000fe40007f7e0ff */
[----:B--2---:R-:W-:-:S03]  /*cad0*/  SEL R2, R2, RZ, P2 ;  /* 0x000000ff02027207 */ /* 0x004fc60001000000 */
[----:B------:R-:W1:Y:S02]  /*cae0*/  SHFL.UP PT, R3, R14, 0x4, RZ ;  /* 0x048000000e037989 */ /* 0x000e6400000e00ff */
[----:B------:R-:W-:Y:S01]  /*caf0*/  IMAD.X R17, R2, 0x1, R15, P3 ;  /* 0x0000000102117824 */ /* 0x000fe200018e060f */
[----:B------:R-:W-:-:S04]  /*cb00*/  ISETP.GE.U32.AND P3, PT, R34, 0x4, PT ;  /* 0x000000042200780c */ /* 0x000fc80003f66070 */
        /* <DEDUP_REMOVED lines=17> */
[----:B--2---:R-:W-:-:S05]  /*cc20*/  SEL R2, R2, RZ, P5 ;  /* 0x000000ff02027207 */ /* 0x004fca0002800000 */
[----:B------:R-:W-:Y:S01]  /*cc30*/  IMAD.X R22, R2, 0x1, R17, P6 ;  /* 0x0000000102167824 */ /* 0x000fe200030e0611 */
[----:B------:R-:W-:-:S04]  /*cc40*/  IADD3 R2, P6, R15, UR5, RZ ;  /* 0x000000050f027c10 */ /* 0x000fc8000ffde0ff */
[----:B------:R-:W-:Y:S02]  /*cc50*/  IADD3.X R3, R22, UR4, RZ, P6, !PT ;  /* 0x0000000416037c10 */ /* 0x000fe4000b7fe4ff */
[----:B------:R-:W-:-:S04]  /*cc60*/  ISETP.GT.U32.AND P6, PT, R2, UR10, PT ;  /* 0x0000000a02007c0c */ /* 0x000fc8000bfc4070 */
[----:B------:R-:W-:-:S13]  /*cc70*/  ISETP.GT.U32.AND.EX P6, PT, R3, UR9, PT, P6 ;  /* 0x0000000903007c0c */ /* 0x000fda000bfc4160 */
[----:B------:R-:W-:-:S04]  /*cc80*/  VOTE.ANY R14, PT, P6 ;  /* 0x00000000000e7806 */ /* 0x000fc800030e0100 */
[----:B------:R-:W-:-:S13]  /*cc90*/  ISETP.NE.AND P6, PT, R14, RZ, PT ;  /* 0x000000ff0e00720c */ /* 0x000fda0003fc5270 */
[----:B------:R-:W-:Y:S05]  /*cca0*/  @P6 BRA `(.L_x_238) ;  /* 0x0000000800746947 */ /* 0x000fea0003800000 */
[----:B------:R-:W-:Y:S01]  /*ccb0*/  IMAD.MOV.U32 R17, RZ, RZ, R2 ;  /* 0x000000ffff117224 */ /* 0x000fe200078e0002 */
[----:B------:R-:W-:Y:S01]  /*ccc0*/  ULDC UR24, c[0x0][0x910] ;  /* 0x0002440000187ab9 */ /* 0x000fe20000000800 */
[----:B------:R-:W-:Y:S01]  /*ccd0*/  IMAD.MOV.U32 R19, RZ, RZ, R3 ;  /* 0x000000ffff137224 */ /* 0x000fe200078e0003 */
[----:B------:R-:W-:Y:S01]  /*cce0*/  ULDC UR25, c[0x0][0x8f4] ;  /* 0x00023d0000197ab9 */ /* 0x000fe20000000800 */
[----:B------:R-:W-:Y:S01]  /*ccf0*/  ULDC UR6, c[0x0][0x8dc] ;  /* 0x0002370000067ab9 */ /* 0x000fe20000000800 */
[----:B------:R-:W-:Y:S01]  /*cd00*/  ULDC UR30, c[0x0][0x8d8] ;  /* 0x00023600001e7ab9 */ /* 0x000fe20000000800 */
[----:B------:R-:W-:Y:S01]  /*cd10*/  ULDC UR31, c[0x0][0x8f0] ;  /* 0x00023c00001f7ab9 */ /* 0x000fe20000000800 */
[----:B------:R-:W-:Y:S01]  /*cd20*/  ULDC.64 UR26, c[0x0][0x8d0] ;  /* 0x00023400001a7ab9 */ /* 0x000fe20000000a00 */
[----:B------:R-:W-:-:S05]  /*cd30*/  ULDC.64 UR28, c[0x0][0x8e8] ;  /* 0x00023a00001c7ab9 */ /* 0x000fca0000000a00 */
.L_x_243:
[----:B------:R-:W-:Y:S01]  /*cd40*/  IMAD.MOV.U32 R12, RZ, RZ, R13 ;  /* 0x000000ffff0c7224 */ /* 0x000fe200078e000d */
[----:B------:R-:W-:Y:S01]  /*cd50*/  IADD3 R13, R13, 0x20, RZ ;  /* 0x000000200d0d7810 */ /* 0x000fe20007ffe0ff */
[----:B-----5:R-:W-:Y:S02]  /*cd60*/  IMAD.MOV.U32 R14, RZ, RZ, R8 ;  /* 0x000000ffff0e7224 */ /* 0x020fe400078e0008 */
[----:B------:R-:W-:Y:S01]  /*cd70*/  IMAD.MOV.U32 R15, RZ, RZ, R9 ;  /* 0x000000ffff0f7224 */ /* 0x000fe200078e0009 */
[----:B------:R-:W-:-:S13]  /*cd80*/  ISETP.GE.AND P6, PT, R13, UR24, PT ;  /* 0x000000180d007c0c */ /* 0x000fda000bfc6270 */
[----:B------:R-:W1:Y:S01]  /*cd90*/  @!P6 LDC.64 R2, c[0x0][0x918] ;  /* 0x00024600ff02eb82 */ /* 0x000e620000000a00 */
[----:B------:R-:W2:Y:S01]  /*cda0*/  SHFL.IDX PT, R19, R19, 0x1f, 0x1f ;  /* 0x03e01f0013137f89 */ /* 0x000ea200000e0000 */
[----:B------:R-:W-:-:S03]  /*cdb0*/  @!P6 VIADD R7, R12, 0x20 ;  /* 0x000000200c07e836 */ /* 0x000fc60000000000 */
[----:B------:R-:W3:Y:S01]  /*cdc0*/  SHFL.IDX PT, R17, R17, 0x1f, 0x1f ;  /* 0x03e01f0011117f89 */ /* 0x000ee200000e0000 */
[----:B------:R-:W-:Y:S01]  /*cdd0*/  BSSY B0, `(.L_x_239) ;  /* 0x0000063000007945 */ /* 0x000fe20003800000 */
[----:B-1----:R-:W-:-:S05]  /*cde0*/  @!P6 IMAD.WIDE R2, R7, 0xc, R2 ;  /* 0x0000000c0702e825 */ /* 0x002fca00078e0202 */
[----:B------:R1:W5:Y:S04]  /*cdf0*/  @!P6 LDG.E R8, desc[UR58][R2.64] ;  /* 0x0000003a0208e981 */ /* 0x000368000c1e1900 */
[----:B------:R1:W5:Y:S01]  /*ce00*/  @!P6 LDG.E R9, desc[UR58][R2.64+0x4] ;  /* 0x0000043a0209e981 */ /* 0x000362000c1e1900 */
[----:B------:R-:W-:Y:S01]  /*ce10*/  ISETP.GE.AND P6, PT, R12, UR24, PT ;  /* 0x000000180c007c0c */ /* 0x000fe2000bfc6270 */
[----:B------:R-:W-:Y:S01]  /*ce20*/  IMAD.MOV.U32 R6, RZ, RZ, 0x7fffffff ;  /* 0x7fffffffff067424 */ /* 0x000fe200078e00ff */
[----:B--2---:R-:W-:Y:S01]  /*ce30*/  R2UR UR4, R19 ;  /* 0x00000000130472ca */ /* 0x004fe200000e0000 */
[----:B------:R-:W-:Y:S01]  /*ce40*/  IMAD.MOV.U32 R7, RZ, RZ, RZ ;  /* 0x000000ffff077224 */ /* 0x000fe200078e00ff */
[----:B---3--:R-:W-:-:S09]  /*ce50*/  R2UR UR5, R17 ;  /* 0x00000000110572ca */ /* 0x008fd200000e0000 */
[----:B-1----:R-:W-:Y:S06]  /*ce60*/  @P6 BRA `(.L_x_240) ;  /* 0x0000000400646947 */ /* 0x002fec0003800000 */
[----:B------:R-:W-:-:S04]  /*ce70*/  IADD3 R17, P6, R14, UR11, RZ ;  /* 0x0000000b0e117c10 */ /* 0x000fc8000ffde0ff */
[----:B------:R-:W-:Y:S02]  /*ce80*/  LEA.HI.X.SX32 R22, R14, UR13, 0x1, P6 ;  /* 0x0000000d0e167c11 */ /* 0x000fe4000b0f0eff */
[----:B------:R-:W-:Y:S02]  /*ce90*/  IABS R14, R11 ;  /* 0x0000000b000e7213 */ /* 0x000fe40000000000 */
[C---:B------:R-:W-:Y:S02]  /*cea0*/  IADD3 R19, P6, R15.reuse, UR12, RZ ;  /* 0x0000000c0f137c10 */ /* 0x040fe4000ffde0ff */
[----:B------:R-:W1:Y:S02]  /*ceb0*/  I2F.RP R2, R14 ;  /* 0x0000000e00027306 */ /* 0x000e640000209400 */
[----:B------:R-:W-:Y:S02]  /*cec0*/  LEA.HI.X.SX32 R24, R15, UR14, 0x1, P6 ;  /* 0x0000000e0f187c11 */ /* 0x000fe4000b0f0eff */
[----:B------:R-:W-:-:S04]  /*ced0*/  PLOP3.LUT P6, PT, PT, PT, UP0, 0x80, 0x0 ;  /* 0x000000000000781c */ /* 0x000fc80003fcf008 */
[----:B-1----:R-:W1:Y:S02]  /*cee0*/  MUFU.RCP R2, R2 ;  /* 0x0000000200027308 */ /* 0x002e640000001000 */
[----:B-1----:R-:W-:-:S06]  /*cef0*/  VIADD R15, R2, 0xffffffe ;  /* 0x0ffffffe020f7836 */ /* 0x002fcc0000000000 */
[----:B------:R-:W1:Y:S02]  /*cf00*/  F2I.FTZ.U32.TRUNC.NTZ R15, R15 ;  /* 0x0000000f000f7305 */ /* 0x000e64000021f000 */
[----:B-1----:R-:W-:Y:S01]  /*cf10*/  IMAD.MOV R18, RZ, RZ, -R15 ;  /* 0x000000ffff127224 */ /* 0x002fe200078e0a0f */
[----:B------:R-:W-:Y:S06]  /*cf20*/  @!P6 BRA `(.L_x_241) ;  /* 0x00000000002ce947 */ /* 0x000fec0003800000 */
        /* <DEDUP_REMOVED lines=11> */
.L_x_241:
[----:B------:R-:W-:Y:S05]  /*cfe0*/  @!P0 BRA `(.L_x_242) ;  /* 0x00000000002c8947 */ /* 0x000fea0003800000 */
        /* <DEDUP_REMOVED lines=11> */
.L_x_242:
[----:B------:R-:W-:Y:S01]  /*d0a0*/  SHF.R.U64 R4, R19, UR31, R24 ;  /* 0x0000001f13047c19 */ /* 0x000fe20008001218 */
[----:B------:R-:W-:Y:S01]  /*d0b0*/  IMAD R5, R18, R14, RZ ;  /* 0x0000000e12057224 */ /* 0x000fe200078e02ff */
[----:B------:R-:W-:Y:S01]  /*d0c0*/  IABS R2, R11 ;  /* 0x0000000b00027213 */ /* 0x000fe20000000000 */
[----:B------:R-:W-:Y:S01]  /*d0d0*/  IMAD.MOV.U32 R3, RZ, RZ, R15 ;  /* 0x000000ffff037224 */ /* 0x000fe200078e000f */
[----:B------:R-:W-:Y:S01]  /*d0e0*/  SHF.R.U64 R17, R17, UR30, R22 ;  /* 0x0000001e11117c19 */ /* 0x000fe20008001216 */
[----:B------:R-:W-:Y:S01]  /*d0f0*/  VIADD R4, R4, UR17 ;  /* 0x0000001104047c36 */ /* 0x000fe20008000000 */
[----:B------:R-:W-:Y:S01]  /*d100*/  IABS R19, R10 ;  /* 0x0000000a00137213 */ /* 0x000fe20000000000 */
[----:B------:R-:W-:Y:S02]  /*d110*/  IMAD.MOV R7, RZ, RZ, -R2 ;  /* 0x000000ffff077224 */ /* 0x000fe400078e0a02 */
[----:B------:R-:W-:Y:S01]  /*d120*/  IMAD.MOV.U32 R2, RZ, RZ, RZ ;  /* 0x000000ffff027224 */ /* 0x000fe200078e00ff */
[----:B------:R-:W-:Y:S01]  /*d130*/  IABS R6, R4 ;  /* 0x0000000400067213 */ /* 0x000fe20000000000 */
[----:B------:R-:W-:-:S02]  /*d140*/  VIADD R17, R17, UR16 ;  /* 0x0000001011117c36 */ /* 0x000fc40008000000 */
[----:B------:R-:W-:-:S04]  /*d150*/  IMAD.HI.U32 R2, R15, R5, R2 ;  /* 0x000000050f027227 */ /* 0x000fc800078e0002 */
[----:B------:R-:W-:Y:S01]  /*d160*/  IMAD.MOV.U32 R3, RZ, RZ, R7 ;  /* 0x000000ffff037224 */ /* 0x000fe200078e0007 */
[----:B------:R-:W-:Y:S01]  /*d170*/  IABS R7, R10 ;  /* 0x0000000a00077213 */ /* 0x000fe20000000000 */
[----:B------:R-:W-:-:S03]  /*d180*/  IMAD.MOV.U32 R5, RZ, RZ, R6 ;  /* 0x000000ffff057224 */ /* 0x000fc600078e0006 */
[----:B------:R-:W1:Y:S01]  /*d190*/  I2F.RP R6, R7 ;  /* 0x0000000700067306 */ /* 0x000e620000209400 */
[----:B------:R-:W-:-:S04]  /*d1a0*/  IMAD.HI.U32 R2, R2, R5, RZ ;  /* 0x0000000502027227 */ /* 0x000fc800078e00ff */
[----:B------:R-:W-:-:S05]  /*d1b0*/  IMAD R5, R2, R3, R5 ;  /* 0x0000000302057224 */ /* 0x000fca00078e0205 */
[----:B------:R-:W-:Y:S01]  /*d1c0*/  ISETP.GT.U32.AND P6, PT, R14, R5, PT ;  /* 0x000000050e00720c */ /* 0x000fe20003fc4070 */
[----:B-1----:R-:W1:-:S12]  /*d1d0*/  MUFU.RCP R6, R6 ;  /* 0x0000000600067308 */ /* 0x002e580000001000 */
[----:B------:R-:W-:Y:S01]  /*d1e0*/  @!P6 IADD3 R5, R5, -R14, RZ ;  /* 0x8000000e0505e210 */ /* 0x000fe20007ffe0ff */
[----:B-1----:R-:W-:-:S04]  /*d1f0*/  VIADD R2, R6, 0xffffffe ;  /* 0x0ffffffe06027836 */ /* 0x002fc80000000000 */
[----:B------:R1:W2:Y:S02]  /*d200*/  F2I.FTZ.U32.TRUNC.NTZ R3, R2 ;  /* 0x0000000200037305 */ /* 0x0002a4000021f000 */
[----:B-1----:R-:W-:Y:S02]  /*d210*/  IMAD.MOV.U32 R2, RZ, RZ, RZ ;  /* 0x000000ffff027224 */ /* 0x002fe400078e00ff */
[----:B--2---:R-:W-:-:S04]  /*d220*/  IMAD.MOV R18, RZ, RZ, -R3 ;  /* 0x000000ffff127224 */ /* 0x004fc800078e0a03 */
[----:B------:R-:W-:Y:S01]  /*d230*/  IMAD R15, R18, R7, RZ ;  /* 0x00000007120f7224 */ /* 0x000fe200078e02ff */
[----:B------:R-:W-:-:S03]  /*d240*/  IABS R18, R17 ;  /* 0x0000001100127213 */ /* 0x000fc60000000000 */
[----:B------:R-:W-:-:S04]  /*d250*/  IMAD.HI.U32 R6, R3, R15, R2 ;  /* 0x0000000f03067227 */ /* 0x000fc800078e0002 */
[----:B------:R-:W-:Y:S02]  /*d260*/  IMAD.MOV.U32 R3, RZ, RZ, R18 ;  /* 0x000000ffff037224 */ /* 0x000fe400078e0012 */
[----:B------:R-:W-:Y:S02]  /*d270*/  IMAD.MOV R15, RZ, RZ, -R19 ;  /* 0x000000ffff0f7224 */ /* 0x000fe400078e0a13 */
[----:B------:R-:W-:-:S04]  /*d280*/  IMAD.HI.U32 R2, R6, R3, RZ ;  /* 0x0000000306027227 */ /* 0x000fc800078e00ff */
[----:B------:R-:W-:-:S05]  /*d290*/  IMAD R2, R2, R15, R3 ;  /* 0x0000000f02027224 */ /* 0x000fca00078e0203 */
[----:B------:R-:W-:-:S13]  /*d2a0*/  ISETP.GT.U32.AND P6, PT, R7, R2, PT ;  /* 0x000000020700720c */ /* 0x000fda0003fc4070 */
[----:B------:R-:W-:Y:S01]  /*d2b0*/  @!P6 IMAD.IADD R2, R2, 0x1, -R7 ;  /* 0x000000010202e824 */ /* 0x000fe200078e0a07 */
[----:B------:R-:W-:-:S13]  /*d2c0*/  ISETP.GT.U32.AND P6, PT, R14, R5, PT ;  /* 0x000000050e00720c */ /* 0x000fda0003fc4070 */
[----:B------:R-:W-:Y:S01]  /*d2d0*/  @!P6 IMAD.IADD R5, R5, 0x1, -R14 ;  /* 0x000000010505e824 */ /* 0x000fe200078e0a0e */
[----:B------:R-:W-:-:S03]  /*d2e0*/  ISETP.GT.U32.AND P6, PT, R7, R2, PT ;  /* 0x000000020700720c */ /* 0x000fc60003fc4070 */
[----:B------:R-:W-:-:S10]  /*d2f0*/  IMAD.MOV.U32 R3, RZ, RZ, R5 ;  /* 0x000000ffff037224 */ /* 0x000fd400078e0005 */
[----:B------:R-:W-:Y:S01]  /*d300*/  @!P6 IMAD.IADD R2, R2, 0x1, -R7 ;  /* 0x000000010202e824 */ /* 0x000fe200078e0a07 */
[----:B------:R-:W-:-:S13]  /*d310*/  ISETP.GE.AND P6, PT, R4, RZ, PT ;  /* 0x000000ff0400720c */ /* 0x000fda0003fc6270 */
[----:B------:R-:W-:Y:S01]  /*d320*/  @!P6 IMAD.MOV R3, RZ, RZ, -R3 ;  /* 0x000000ffff03e224 */ /* 0x000fe200078e0a03 */
[----:B------:R-:W-:-:S13]  /*d330*/  ISETP.GE.AND P6, PT, R17, RZ, PT ;  /* 0x000000ff1100720c */ /* 0x000fda0003fc6270 */
[----:B------:R-:W-:Y:S02]  /*d340*/  @!P6 IADD3 R2, -R2, RZ, RZ ;  /* 0x000000ff0202e210 */ /* 0x000fe40007ffe1ff */
        /* <DEDUP_REMOVED lines=9> */
[----:B------:R-:W-:Y:S02]  /*d3e0*/  SHF.R.S32.HI R5, RZ, 0x1f, R4 ;  /* 0x0000001fff057819 */ /* 0x000fe40000011404 */
[----:B------:R-:W-:-:S07]  /*d3f0*/  SHF.R.S32.HI R7, RZ, 0x1f, R6 ;  /* 0x0000001fff077819 */ /* 0x000fce0000011406 */
.L_x_240:
[----:B------:R-:W-:Y:S05]  /*d400*/  BSYNC B0 ;  /* 0x0000000000007941 */ /* 0x000fea0003800000 */
.L_x_239:
[----:B------:R-:W1:Y:S04]  /*d410*/  SHFL.UP PT, R3, R6, 0x1, RZ ;  /* 0x0420000006037989 */ /* 0x000e6800000e00ff */
[----:B------:R-:W2:Y:S01]  /*d420*/  SHFL.UP PT, R2, R7, 0x1, RZ ;  /* 0x0420000007027989 */ /* 0x000ea200000e00ff */
[----:B-1----:R-:W-:Y:S02]  /*d430*/  SEL R3, R3, RZ, P1 ;  /* 0x000000ff03037207 */ /* 0x002fe40000800000 */
[----:B--2---:R-:W-:Y:S02]  /*d440*/  SEL R2, R2, RZ, P1 ;  /* 0x000000ff02027207 */ /* 0x004fe40000800000 */
[----:B------:R-:W-:-:S05]  /*d450*/  IADD3 R18, P6, R3, R6, RZ ;  /* 0x0000000603127210 */ /* 0x000fca0007fde0ff */
[----:B------:R-:W-:Y:S01]  /*d460*/  IMAD.X R15, R2, 0x1, R7, P6 ;  /* 0x00000001020f7824 */ /* 0x000fe200030e0607 */
        /* <DEDUP_REMOVED lines=24> */
[----:B------:R-:W-:-:S04]  /*d5f0*/  IADD3 R17, P6, R2, UR5, RZ ;  /* 0x0000000502117c10 */ /* 0x000fc8000ffde0ff */
[----:B------:R-:W-:Y:S02]  /*d600*/  IADD3.X R19, R3, UR4, RZ, P6, !PT ;  /* 0x0000000403137c10 */ /* 0x000fe4000b7fe4ff */
[----:B------:R-:W-:-:S04]  /*d610*/  ISETP.GT.U32.AND P6, PT, R17, UR10, PT ;  /* 0x0000000a11007c0c */ /* 0x000fc8000bfc4070 */
[----:B------:R-:W-:-:S13]  /*d620*/  ISETP.GT.U32.AND.EX P6, PT, R19, UR9, PT, P6 ;  /* 0x0000000913007c0c */ /* 0x000fda000bfc4160 */
[----:B------:R-:W-:-:S04]  /*d630*/  VOTE.ANY R14, PT, P6 ;  /* 0x00000000000e7806 */ /* 0x000fc800030e0100 */
[----:B------:R-:W-:-:S13]  /*d640*/  ISETP.NE.AND P6, PT, R14, RZ, PT ;  /* 0x000000ff0e00720c */ /* 0x000fda0003fc5270 */
[----:B------:R-:W-:Y:S05]  /*d650*/  @!P6 BRA `(.L_x_243) ;  /* 0xfffffff400b8e947 */ /* 0x000fea000383ffff */
[----:B------:R-:W-:Y:S02]  /*d660*/  IMAD.MOV.U32 R15, RZ, RZ, R2 ;  /* 0x000000ffff0f7224 */ /* 0x000fe400078e0002 */
[----:B------:R-:W-:-:S07]  /*d670*/  IMAD.MOV.U32 R22, RZ, RZ, R3 ;  /* 0x000000ffff167224 */ /* 0x000fce00078e0003 */
.L_x_238:
[----:B------:R-:W1:Y:S08]  /*d680*/  BREV R14, R14 ;  /* 0x0000000e000e7301 */ /* 0x000e700000000000 */
[----:B-1----:R-:W1:Y:S02]  /*d690*/  FLO.U32.SH R13, R14 ;  /* 0x0000000e000d7300 */ /* 0x002e6400000e0400 */
[----:B-1----:R-:W1:Y:S02]  /*d6a0*/  SHFL.IDX PT, R12, R12, R13, 0x1f ;  /* 0x00001f0d0c0c7589 */ /* 0x002e6400000e0000 */
[----:B-1----:R-:W-:-:S13]  /*d6b0*/  R2UR UR6, R12 ;  /* 0x000000000c0672ca */ /* 0x002fda00000e0000 */
[----:B------:R-:W-:-:S05]  /*d6c0*/  VIADD R17, R34, UR6 ;  /* 0x0000000622117c36 */ /* 0x000fca0008000000 */
[----:B------:R-:W-:-:S13]  /*d6d0*/  ISETP.GE.AND P1, PT, R17, UR24, PT ;  /* 0x0000001811007c0c */ /* 0x000fda000bf26270 */
[----:B------:R-:W1:Y:S02]  /*d6e0*/  @!P1 LDC.64 R2, c[0x0][0x918] ;  /* 0x00024600ff029b82 */ /* 0x000e640000000a00 */
[----:B-1----:R-:W-:-:S05]  /*d6f0*/  @!P1 IMAD.WIDE R2, R17, 0xc, R2 ;  /* 0x0000000c11029825 */ /* 0x002fca00078e0202 */
[----:B-----5:R1:W5:Y:S04]  /*d700*/  @!P1 LDG.E R8, desc[UR58][R2.64] ;  /* 0x0000003a02089981 */ /* 0x020368000c1e1900 */
[----:B------:R1:W5:Y:S01]  /*d710*/  @!P1 LDG.E R9, desc[UR58][R2.64+0x4] ;  /* 0x0000043a02099981 */ /* 0x000362000c1e1900 */
[----:B------:R-:W-:-:S03]  /*d720*/  IADD3 R18, P1, P2, R15, UR5, -R6 ;  /* 0x000000050f127c10 */ /* 0x000fc6000fa3e806 */
[----:B------:R-:W-:Y:S01]  /*d730*/  SHFL.IDX PT, R6, R6, R13, 0x1f ;  /* 0x00001f0d06067589 */ /* 0x000fe200000e0000 */
[----:B------:R-:W-:-:S03]  /*d740*/  IADD3.X R22, R22, UR4, ~R7, P1, P2 ;  /* 0x0000000416167c10 */ /* 0x000fc60008fe4c07 */
[----:B------:R-:W2:Y:S04]  /*d750*/  SHFL.IDX PT, R18, R18, R13, 0x1f ;  /* 0x00001f0d12127589 */ /* 0x000ea800000e0000 */
[----:B------:R-:W3:Y:S04]  /*d760*/  SHFL.IDX PT, R22, R22, R13, 0x1f ;  /* 0x00001f0d16167589 */ /* 0x000ee800000e0000 */
[----:B------:R1:W4:Y:S04]  /*d770*/  SHFL.IDX PT, R7, R7, R13, 0x1f ;  /* 0x00001f0d07077589 */ /* 0x00032800000e0000 */
[----:B------:R1:W1:Y:S04]  /*d780*/  SHFL.IDX PT, R5, R5, R13, 0x1f ;  /* 0x00001f0d05057589 */ /* 0x00026800000e0000 */
[----:B------:R1:W1:Y:S01]  /*d790*/  SHFL.IDX PT, R4, R4, R13, 0x1f ;  /* 0x00001f0d04047589 */ /* 0x00026200000e0000 */
[----:B--2---:R-:W-:-:S02]  /*d7a0*/  R2UR UR5, R18 ;  /* 0x00000000120572ca */ /* 0x004fc400000e0000 */
[----:B---3--:R-:W-:-:S15]  /*d7b0*/  R2UR UR4, R22 ;  /* 0x00000000160472ca */ /* 0x008fde00000e0000 */
.L_x_233:
[----:B-1----:R-:W1:Y:S01]  /*d7c0*/  LDC R2, c[0x0][0x910] ;  /* 0x00024400ff027b82 */ /* 0x002e620000000800 */
[----:B------:R-:W-:Y:S01]  /*d7d0*/  UMOV UR24, 0xffffffff ;  /* 0xffffffff00187882 */ /* 0x000fe20000000000 */
[----:B------:R-:W-:Y:S01]  /*d7e0*/  UMOV UR25, 0xffffffff ;  /* 0xffffffff00197882 */ /* 0x000fe20000000000 */
[----:B------:R-:W-:Y:S01]  /*d7f0*/  UMOV UR26, 0xffffffff ;  /* 0xffffffff001a7882 */ /* 0x000fe20000000000 */
[----:B------:R-:W-:Y:S01]  /*d800*/  IMAD.MOV.U32 R15, RZ, RZ, RZ ;  /* 0x000000ffff0f7224 */ /* 0x000fe200078e00ff */
[----:B-1----:R-:W-:-:S13]  /*d810*/  ISETP.LE.AND P1, PT, R2, UR6, PT ;  /* 0x0000000602007c0c */ /* 0x002fda000bf23270 */
[----:B------:R-:W-:Y:S05]  /*d820*/  @P1 BRA `(.L_x_232) ;  /* 0x0000000000f01947 */ /* 0x000fea0003800000 */
[C---:B------:R-:W-:Y:S01]  /*d830*/  R2UR UR24, R4.reuse ;  /* 0x00000000041872ca */ /* 0x040fe200000e0000 */
[----:B------:R-:W-:Y:S01]  /*d840*/  UIADD3 UR30, UP1, -UR5, UR10, URZ ;  /* 0x0000000a051e7290 */ /* 0x000fe2000ff3e13f */
[----:B------:R-:W-:Y:S01]  /*d850*/  R2UR UR25, R5 ;  /* 0x00000000051972ca */ /* 0x000fe200000e0000 */
[----:B------:R-:W-:Y:S01]  /*d860*/  ULDC UR26, c[0x0][0x8c0] ;  /* 0x00023000001a7ab9 */ /* 0x000fe20000000800 */
[----:B------:R-:W-:Y:S01]  /*d870*/  ULDC UR27, c[0x0][0x8b0] ;  /* 0x00022c00001b7ab9 */ /* 0x000fe20000000800 */
[----:B------:R-:W-:Y:S01]  /*d880*/  ULDC UR28, c[0x0][0x904] ;  /* 0x00024100001c7ab9 */ /* 0x000fe20000000800 */
[----:B------:R-:W-:-:S03]  /*d890*/  SHF.R.U64 R2, R4, UR27, R5 ;  /* 0x0000001b04027c19 */ /* 0x000fc60008001205 */
[----:B------:R-:W-:Y:S01]  /*d8a0*/  UIADD3.X UR24, ~UR4, UR9, URZ, UP1, !UPT ;  /* 0x0000000904187290 */ /* 0x000fe20008ffe53f */
[----:B------:R-:W-:-:S03]  /*d8b0*/  R2UR UR32, R2 ;  /* 0x00000000022072ca */ /* 0x000fc600000e0000 */
[----:B------:R-:W-:Y:S02]  /*d8c0*/  USHF.R.U32.HI UR31, URZ, UR26, UR24 ;  /* 0x0000001a3f1f7299 */ /* 0x000fe40008011618 */
[----:B------:R-:W-:Y:S02]  /*d8d0*/  USHF.R.U32.HI UR35, URZ, UR27, UR25 ;  /* 0x0000001b3f237299 */ /* 0x000fe40008011619 */
[----:B------:R-:W-:Y:S02]  /*d8e0*/  USHF.R.U32.HI UR33, URZ, UR27, UR31 ;  /* 0x0000001b3f217299 */ /* 0x000fe4000801161f */
[----:B------:R-:W-:Y:S02]  /*d8f0*/  USHF.R.U64 UR30, UR30, UR26, UR24 ;  /* 0x0000001a1e1e7299 */ /* 0x000fe40008001218 */
[----:B------:R-:W-:Y:S02]  /*d900*/  USHF.R.U32.HI UR34, URZ, UR28, UR33 ;  /* 0x0000001c3f227299 */ /* 0x000fe40008011621 */
[----:B------:R-:W-:-:S02]  /*d910*/  USHF.R.U64 UR31, UR30, UR27, UR31 ;  /* 0x0000001b1e1f7299 */ /* 0x000fc4000800121f */
[----:B------:R-:W-:Y:S02]  /*d920*/  ULOP3.LUT UR24, UR34, UR35, URZ, 0xfc, !UPT ;  /* 0x0000002322187292 */ /* 0x000fe4000f8efc3f */
[----:B------:R-:W-:-:S04]  /*d930*/  USHF.R.U64 UR33, UR31, UR28, UR33 ;  /* 0x0000001c1f217299 */ /* 0x000fc80008001221 */
[----:B------:R-:W-:-:S13]  /*d940*/  ISETP.NE.U32.AND P1, PT, RZ, UR24, PT ;  /* 0x00000018ff007c0c */ /* 0x000fda000bf25070 */
[----:B------:R-:W-:Y:S05]  /*d950*/  @!P1 BRA `(.L_x_244) ;  /* 0x0000000000189947 */ /* 0x000fea0003800000 */
[----:B------:R-:W-:-:S07]  /*d960*/  MOV R12, 0xd980 ;  /* 0x0000d980000c7802 */ /* 0x000fce0000000f00 */
[----:B--2-45:R-:W-:Y:S05]  /*d970*/  CALL.REL.NOINC `(.L_x_245) ;  /* 0x0000001c00c07944 */ /* 0x034fea0003c00000 */
[----:B------:R-:W-:-:S04]  /*d980*/  UIADD3 UR24, -UR25, URZ, URZ ;  /* 0x0000003f19187290 */ /* 0x000fc8000fffe13f */
[----:B------:R-:W-:-:S03]  /*d990*/  UIMAD UR32, UR32, UR24, UR33 ;  /* 0x00000018202072a4 */ /* 0x000fc6000f8e0221 */
[----:B------:R-:W-:Y:S01]  /*d9a0*/  UMOV UR24, UR25 ;  /* 0x0000001900187c82 */ /* 0x000fe20008000000 */
[----:B------:R-:W-:Y:S08]  /*d9b0*/  BRA `(.L_x_246) ;  /* 0x0000000000587947 */ /* 0x000ff00003800000 */
.L_x_244:
[----:B------:R-:W1:Y:S01]  /*d9c0*/  I2F.U32.RP R2, UR32 ;  /* 0x0000002000027d06 */ /* 0x000e620008209000 */
[----:B------:R-:W-:Y:S01]  /*d9d0*/  UMOV UR24, URZ ;  /* 0x0000003f00187c82 */ /* 0x000fe20008000000 */
[----:B------:R-:W-:-:S06]  /*d9e0*/  UISETP.NE.U32.AND UP4, UPT, UR32, URZ, UPT ;  /* 0x0000003f2000728c */ /* 0x000fcc000bf85070 */
[----:B-1----:R-:W1:Y:S02]  /*d9f0*/  MUFU.RCP R2, R2 ;  /* 0x0000000200027308 */ /* 0x002e640000001000 */
[----:B-1----:R-:W-:-:S06]  /*da00*/  IADD3 R3, R2, 0xffffffe, RZ ;  /* 0x0ffffffe02037810 */ /* 0x002fcc0007ffe0ff */
[----:B------:R-:W1:Y:S02]  /*da10*/  F2I.FTZ.U32.TRUNC.NTZ R3, R3 ;  /* 0x0000000300037305 */ /* 0x000e64000021f000 */
[----:B-1----:R-:W-:-:S13]  /*da20*/  R2UR UR25, R3 ;  /* 0x00000000031972ca */ /* 0x002fda00000e0000 */
[----:B------:R-:W-:-:S04]  /*da30*/  UIADD3 UR26, URZ, -UR25, URZ ;  /* 0x800000193f1a7290 */ /* 0x000fc8000fffe03f */
[----:B------:R-:W-:-:S04]  /*da40*/  UIMAD UR26, UR26, UR32, URZ ;  /* 0x000000201a1a72a4 */ /* 0x000fc8000f8e023f */
[----:B------:R-:W-:-:S04]  /*da50*/  UIMAD.WIDE.U32 UR24, UR25, UR26, UR24 ;  /* 0x0000001a191872a5 */ /* 0x000fc8000f8e0018 */
[----:B------:R-:W-:-:S04]  /*da60*/  UIMAD.WIDE.U32 UR24, UR25, UR33, URZ ;  /* 0x00000021191872a5 */ /* 0x000fc8000f8e003f */
[----:B------:R-:W-:-:S04]  /*da70*/  UIADD3 UR24, -UR25, URZ, URZ ;  /* 0x0000003f19187290 */ /* 0x000fc8000fffe13f */
[----:B------:R-:W-:-:S04]  /*da80*/  UIMAD UR24, UR32, UR24, UR33 ;  /* 0x00000018201872a4 */ /* 0x000fc8000f8e0221 */
[----:B------:R-:W-:-:S11]  /*da90*/  UISETP.GE.U32.AND UP1, UPT, UR24, UR32, UPT ;  /* 0x000000201800728c */ /* 0x000fd6000bf26070 */
[----:B------:R-:W-:Y:S02]  /*daa0*/  @UP1 UIADD3 UR24, UR24, -UR32, URZ ;  /* 0x8000002018181290 */ /* 0x000fe4000fffe03f */
[----:B------:R-:W-:Y:S02]  /*dab0*/  @UP1 UIADD3 UR25, UR25, 0x1, URZ ;  /* 0x0000000119191890 */ /* 0x000fe4000fffe03f */
[----:B------:R-:W-:-:S11]  /*dac0*/  UISETP.GE.U32.AND UP2, UPT, UR24, UR32, UPT ;  /* 0x000000201800728c */ /* 0x000fd6000bf46070 */
[----:B------:R-:W-:Y:S02]  /*dad0*/  @UP2 UIADD3 UR25, UR25, 0x1, URZ ;  /* 0x0000000119192890 */ /* 0x000fe4000fffe03f */
[----:B------:R-:W-:-:S04]  /*dae0*/  @!UP4 ULOP3.LUT UR25, URZ, UR32, URZ, 0x33, !UPT ;  /* 0x000000203f19c292 */ /* 0x000fc8000f8e333f */
[----:B------:R-:W-:-:S04]  /*daf0*/  UIADD3 UR24, -UR25, URZ, URZ ;  /* 0x0000003f19187290 */ /* 0x000fc8000fffe13f */
[----:B------:R-:W-:-:S03]  /*db00*/  UIMAD UR32, UR32, UR24, UR33 ;  /* 0x00000018202072a4 */ /* 0x000fc6000f8e0221 */
[----:B------:R-:W-:-:S09]  /*db10*/  UMOV UR24, UR25 ;  /* 0x0000001900187c82 */ /* 0x000fd20008000000 */
.L_x_246:
[----:B------:R-:W-:Y:S01]  /*db20*/  ULOP3.LUT UR31, UR31, UR20, URZ, 0xc0, !UPT ;  /* 0x000000141f1f7292 */ /* 0x000fe2000f8ec03f */
[----:B------:R-:W-:Y:S01]  /*db30*/  IMAD.MOV.U32 R15, RZ, RZ, 0x1 ;  /* 0x00000001ff0f7424 */ /* 0x000fe200078e00ff */
[----:B------:R-:W-:Y:S02]  /*db40*/  ULOP3.LUT UR30, UR30, UR18, URZ, 0xc0, !UPT ;  /* 0x000000121e1e7292 */ /* 0x000fe4000f8ec03f */
[----:B------:R-:W-:Y:S01]  /*db50*/  UIMAD UR24, UR19, UR24, UR31 ;  /* 0x00000018131872a4 */ /* 0x000fe2000f8e021f */
[----:B------:R-:W-:Y:S01]  /*db60*/  ULDC UR26, c[0x0][0x8a8] ;  /* 0x00022a00001a7ab9 */ /* 0x000fe20000000800 */
[----:B------:R-:W-:Y:S01]  /*db70*/  ULDC UR25, c[0x0][0x8b8] ;  /* 0x00022e0000197ab9 */ /* 0x000fe20000000800 */
[----:B------:R-:W-:Y:S02]  /*db80*/  UIMAD UR30, UR32, UR26, UR30 ;  /* 0x0000001a201e72a4 */ /* 0x000fe4000f8e021e */
[----:B------:R-:W-:Y:S01]  /*db90*/  UIMAD UR25, UR24, UR25, UR40 ;  /* 0x00000019181972a4 */ /* 0x000fe2000f8e0228 */
[----:B------:R-:W-:Y:S01]  /*dba0*/  @UP3 UMOV UR26, UR6 ;  /* 0x00000006001a3c82 */ /* 0x000fe20008000000 */
[----:B------:R-:W-:-:S03]  /*dbb0*/  @!UP3 UMOV UR26, UR6 ;  /* 0x00000006001abc82 */ /* 0x000fc60008000000 */
[----:B------:R-:W-:Y:S02]  /*dbc0*/  @UP3 UMOV UR24, UR30 ;  /* 0x0000001e00183c82 */ /* 0x000fe40008000000 */
[----:B------:R-:W-:Y:S01]  /*dbd0*/  @!UP3 UMOV UR24, UR25 ;  /* 0x000000190018bc82 */ /* 0x000fe20008000000 */
[----:B------:R-:W-:-:S05]  /*dbe0*/  @!UP3 UMOV UR25, UR30 ;  /* 0x0000001e0019bc82 */ /* 0x000fca0008000000 */
.L_x_232:
[----:B------:R-:W-:-:S06]  /*dbf0*/  UISETP.NE.AND UP1, UPT, UR15, 0x3, UPT ;  /* 0x000000030f00788c */ /* 0x000fcc000bf25270 */
[----:B------:R-:W-:-:S13]  /*dc00*/  PLOP3.LUT P1, PT, PT, PT, UP1, 0x80, 0x0 ;  /* 0x000000000000781c */ /* 0x000fda0003f2f018 */
[----:B------:R-:W-:Y:S05]  /*dc10*/  @!P1 BRA `(.L_x_247) ;  /* 0x0000000000049947 */ /* 0x000fea0003800000 */
[----:B--2---:R-:W-:Y:S01]  /*dc20*/  BPT.TRAP 0x1 ;  /* 0x000000040000795c */ /* 0x004fe20000300000 */
.L_x_247:
[----:B------:R-:W1:Y:S01]  /*dc30*/  S2R R2, SR_CgaCtaId ;  /* 0x0000000000027919 */ /* 0x000e620000008800 */
[----:B------:R-:W-:-:S04]  /*dc40*/  MOV R3, 0x400 ;  /* 0x0000040000037802 */ /* 0x000fc80000000f00 */
[----:B-1----:R-:W-:Y:S02]  /*dc50*/  LEA R3, R2, R3, 0x18 ;  /* 0x0000000302037211 */ /* 0x002fe400078ec0ff */
[----:B------:R-:W-:-:S03]  /*dc60*/  SHF.L.U32 R2, R0, 0x1f, RZ ;  /* 0x0000001f00027819 */ /* 0x000fc600000006ff */
[----:B------:R-:W-:-:S04]  /*dc70*/  IMAD R17, R16, 0x8, R3 ;  /* 0x0000000810117824 */ /* 0x000fc800078e0203 */
[----:B------:R-:W1:Y:S02]  /*dc80*/  SYNCS.PHASECHK.TRANS64.TRYWAIT P2, [R17+URZ+0x38440], R2 ;  /* 0x03844002110075a7 */ /* 0x000e64000804017f */
[----:B-1----:R-:W-:Y:S05]  /*dc90*/  @!P2 BRA `(.L_x_248) ;  /* 0x000000140058a947 */ /* 0x002fea0003800000 */
.L_x_315:
[----:B------:R-:W-:Y:S01]  /*dca0*/  ELECT P2, URZ, PT ;  /* 0x00000000003f782f */ /* 0x000fe20003840000 */
[----:B------:R-:W-:-:S12]  /*dcb0*/  BSSY B0, `(.L_x_249) ;  /* 0x0000010000007945 */ /* 0x000fd80003800000 */
[----:B------:R-:W-:Y:S05]  /*dcc0*/  @!P2 BRA `(.L_x_250) ;  /* 0x000000000038a947 */ /* 0x000fea0003800000 */
[----:B-1----:R-:W-:Y:S02]  /*dcd0*/  IMAD R2, R16, 0x10, R3 ;  /* 0x0000001010027824 */ /* 0x002fe400078e0203 */
[----:B------:R-:W-:Y:S02]  /*dce0*/  IMAD.U32 R14, RZ, RZ, UR26 ;  /* 0x0000001aff0e7e24 */ /* 0x000fe4000f8e00ff */
[----:B------:R-:W-:Y:S02]  /*dcf0*/  IMAD.U32 R13, RZ, RZ, UR25 ;  /* 0x00000019ff0d7e24 */ /* 0x000fe4000f8e00ff */
[----:B------:R-:W-:-:S05]  /*dd00*/  IMAD.U32 R12, RZ, RZ, UR24 ;  /* 0x00000018ff0c7e24 */ /* 0x000fca000f8e00ff */
[----:B------:R1:W-:Y:S01]  /*dd10*/  STS.128 [R2+0x38550], R12 ;  /* 0x0385500c02007388 */ /* 0x0003e20000000c00 */
[----:B------:R-:W-:Y:S01]  /*dd20*/  @!PT LDS RZ, [RZ] ;  /* 0x00000000fffff984 */ /* 0x000fe20000000800 */
[----:B------:R-:W-:Y:S01]  /*dd30*/  @!PT LDS RZ, [RZ] ;  /* 0x00000000fffff984 */ /* 0x000fe20000000800 */
[----:B------:R-:W-:Y:S01]  /*dd40*/  @!PT LDS RZ, [RZ] ;  /* 0x00000000fffff984 */ /* 0x000fe20000000800 */
[----:B------:R-:W-:Y:S01]  /*dd50*/  @!PT LDS RZ, [RZ] ;  /* 0x00000000fffff984 */ /* 0x000fe20000000800 */
[----:B------:R3:W-:Y:S06]  /*dd60*/  MEMBAR.ALL.CTA ;  /* 0x0000000000007992 */ /* 0x0007ec0000008000 */
[----:B---3--:R-:W3:Y:S01]  /*dd70*/  FENCE.VIEW.ASYNC.S ;  /* 0x00000000000073c6 */ /* 0x008ee20000000000 */
[----:B------:R-:W-:Y:S05]  /*dd80*/  @!P1 BRA `(.L_x_251) ;  /* 0x0000000000049947 */ /* 0x000fea0003800000 */
[----:B--2---:R-:W-:Y:S01]  /*dd90*/  BPT.TRAP 0x1 ;  /* 0x000000040000795c */ /* 0x004fe20000300000 */
.L_x_251:
[----:B---3--:R3:W-:Y:S02]  /*dda0*/  SYNCS.ARRIVE.TRANS64.A1T0 RZ, [R17+URZ+0x38400], RZ ;  /* 0x038400ff11ff79a7 */ /* 0x0087e4000810003f */
.L_x_250:
[----:B--2---:R-:W-:Y:S05]  /*ddb0*/  BSYNC B0 ;  /* 0x0000000000007941 */ /* 0x004fea0003800000 */
.L_x_249:
[----:B------:R-:W-:Y:S01]  /*ddc0*/  ISETP.NE.AND P3, PT, R15, RZ, PT ;  /* 0x000000ff0f00720c */ /* 0x000fe20003f65270 */
[----:B------:R-:W-:-:S05]  /*ddd0*/  VIADD R16, R16, 0x1 ;  /* 0x0000000110107836 */ /* 0x000fca0000000000 */
[----:B------:R-:W-:-:S04]  /*dde0*/  ISETP.NE.AND P2, PT, R16, 0x8, PT ;  /* 0x000000081000780c */ /* 0x000fc80003f45270 */
[----:B-1----:R-:W-:Y:S02]  /*ddf0*/  SEL R13, RZ, 0x1, P2 ;  /* 0x00000001ff0d7807 */ /* 0x002fe40001000000 */
[----:B------:R-:W-:Y:S02]  /*de00*/  SEL R16, R16, RZ, P2 ;  /* 0x000000ff10107207 */ /* 0x000fe40001000000 */
[----:B------:R-:W-:Y:S01]  /*de10*/  LOP3.LUT R0, R0, R13, RZ, 0x3c, !PT ;  /* 0x0000000d00007212 */ /* 0x000fe200078e3cff */
[----:B------:R-:W-:Y:S06]  /*de20*/  @P3 BRA `(.L_x_252) ;  /* 0xffffffe400003947 */ /* 0x000fec000383ffff */
[----:B------:R-:W-:Y:S05]  /*de30*/  @!P1 BRA `(.L_x_253) ;  /* 0x0000000000049947 */ /* 0x000fea0003800000 */
[----:B------:R-:W-:Y:S01]  /*de40*/  BPT.TRAP 0x1 ;  /* 0x000000040000795c */ /* 0x000fe20000300000 */
.L_x_253:
[----:B------:R-:W-:Y:S01]  /*de50*/  IMAD R5, R16, 0x8, R3 ;  /* 0x0000000810057824 */ /* 0x000fe200078e0203 */
[----:B------:R-:W-:-:S04]  /*de60*/  SHF.L.U32 R2, R0, 0x1f, RZ ;  /* 0x0000001f00027819 */ /* 0x000fc800000006ff */
[----:B------:R-:W1:Y:S02]  /*de70*/  SYNCS.PHASECHK.TRANS64.TRYWAIT P0, [R5+URZ+0x38440], R2 ;  /* 0x03844002050075a7 */ /* 0x000e64000800017f */
[----:B-1----:R-:W-:Y:S05]  /*de80*/  @!P0 BRA `(.L_x_254) ;  /* 0x0000001000f08947 */ /* 0x002fea0003800000 */
.L_x_316:
[----:B------:R-:W-:Y:S05]  /*de90*/  @!P1 BRA `(.L_x_255) ;  /* 0x0000000000049947 */ /* 0x000fea0003800000 */
[----:B------:R-:W-:Y:S01]  /*dea0*/  BPT.TRAP 0x1 ;  /* 0x000000040000795c */ /* 0x000fe20000300000 */
.L_x_255:
[----:B------:R-:W-:-:S05]  /*deb0*/  VIADD R16, R16, 0x1 ;  /* 0x0000000110107836 */ /* 0x000fca0000000000 */
[----:B------:R-:W-:-:S04]  /*dec0*/  ISETP.NE.AND P0, PT, R16, 0x8, PT ;  /* 0x000000081000780c */ /* 0x000fc80003f05270 */
[----:B-1----:R-:W-:Y:S02]  /*ded0*/  SEL R5, RZ, 0x1, P0 ;  /* 0x00000001ff057807 */ /* 0x002fe40000000000 */
[----:B------:R-:W-:Y:S02]  /*dee0*/  SEL R16, R16, RZ, P0 ;  /* 0x000000ff10107207 */ /* 0x000fe40000000000 */
[----:B------:R-:W-:-:S03]  /*def0*/  LOP3.LUT R5, R0, R5, RZ, 0x3c, !PT ;  /* 0x0000000500057212 */ /* 0x000fc600078e3cff */
[----:B----4-:R-:W-:Y:S01]  /*df00*/  IMAD R7, R16, 0x8, R3 ;  /* 0x0000000810077824 */ /* 0x010fe200078e0203 */
[----:B------:R-:W-:-:S04]  /*df10*/  SHF.L.U32 R0, R5, 0x1f, RZ ;  /* 0x0000001f05007819 */ /* 0x000fc800000006ff */
[----:B------:R-:W1:Y:S02]  /*df20*/  SYNCS.PHASECHK.TRANS64.TRYWAIT P0, [R7+URZ+0x38440], R0 ;  /* 0x03844000070075a7 */ /* 0x000e64000800017f */
[----:B-1----:R-:W-:Y:S05]  /*df30*/  @!P0 BRA `(.L_x_256) ;  /* 0x0000001000d88947 */ /* 0x002fea0003800000 */
.L_x_317:
[----:B------:R-:W-:Y:S05]  /*df40*/  @!P1 BRA `(.L_x_257) ;  /* 0x0000000000049947 */ /* 0x000fea0003800000 */
[----:B------:R-:W-:Y:S01]  /*df50*/  BPT.TRAP 0x1 ;  /* 0x000000040000795c */ /* 0x000fe20000300000 */
.L_x_257:
[----:B-1----:R-:W-:-:S05]  /*df60*/  VIADD R0, R16, 0x1 ;  /* 0x0000000110007836 */ /* 0x002fca0000000000 */
[----:B------:R-:W-:-:S04]  /*df70*/  ISETP.NE.AND P0, PT, R0, 0x8, PT ;  /* 0x000000080000780c */ /* 0x000fc80003f05270 */
[----:B------:R-:W-:Y:S02]  /*df80*/  SEL R2, RZ, 0x1, P0 ;  /* 0x00000001ff027807 */ /* 0x000fe40000000000 */
[----:B------:R-:W-:Y:S02]  /*df90*/  SEL R4, R0, RZ, P0 ;  /* 0x000000ff00047207 */ /* 0x000fe40000000000 */
[----:B------:R-:W-:Y:S02]  /*dfa0*/  LOP3.LUT R5, R5, R2, RZ, 0x3c, !PT ;  /* 0x0000000205057212 */ /* 0x000fe400078e3cff */
[----:B------:R-:W-:Y:S02]  /*dfb0*/  LEA R7, R4, R3, 0x3 ;  /* 0x0000000304077211 */ /* 0x000fe400078e18ff */
[----:B------:R-:W-:-:S04]  /*dfc0*/  SHF.L.U32 R0, R5, 0x1f, RZ ;  /* 0x0000001f05007819 */ /* 0x000fc800000006ff */
[----:B------:R-:W1:Y:S02]  /*dfd0*/  SYNCS.PHASECHK.TRANS64.TRYWAIT P0, [R7+URZ+0x38440], R0 ;  /* 0x03844000070075a7 */ /* 0x000e64000800017f */
[----:B-1----:R-:W-:Y:S05]  /*dfe0*/  @!P0 BRA `(.L_x_258) ;  /* 0x0000001000c08947 */ /* 0x002fea0003800000 */
.L_x_318:
[----:B------:R-:W-:Y:S05]  /*dff0*/  @!P1 BRA `(.L_x_259) ;  /* 0x0000000000049947 */ /* 0x000fea0003800000 */
[----:B------:R-:W-:Y:S01]  /*e000*/  BPT.TRAP 0x1 ;  /* 0x000000040000795c */ /* 0x000fe20000300000 */
.L_x_259:
[----:B-1----:R-:W-:-:S05]  /*e010*/  VIADD R0, R4, 0x1 ;  /* 0x0000000104007836 */ /* 0x002fca0000000000 */
[----:B------:R-:W-:-:S04]  /*e020*/  ISETP.NE.AND P0, PT, R0, 0x8, PT ;  /* 0x000000080000780c */ /* 0x000fc80003f05270 */
[----:B------:R-:W-:Y:S02]  /*e030*/  SEL R2, RZ, 0x1, P0 ;  /* 0x00000001ff027807 */ /* 0x000fe40000000000 */
[----:B------:R-:W-:Y:S02]  /*e040*/  SEL R4, R0, RZ, P0 ;  /* 0x000000ff00047207 */ /* 0x000fe40000000000 */
[----:B------:R-:W-:-:S03]  /*e050*/  LOP3.LUT R5, R5, R2, RZ, 0x3c, !PT ;  /* 0x0000000205057212 */ /* 0x000fc600078e3cff */
[----:B------:R-:W-:Y:S01]  /*e060*/  IMAD R7, R4, 0x8, R3 ;  /* 0x0000000804077824 */ /* 0x000fe200078e0203 */
[----:B------:R-:W-:-:S04]  /*e070*/  SHF.L.U32 R0, R5, 0x1f, RZ ;  /* 0x0000001f05007819 */ /* 0x000fc800000006ff */
[----:B------:R-:W1:Y:S02]  /*e080*/  SYNCS.PHASECHK.TRANS64.TRYWAIT P0, [R7+URZ+0x38440], R0 ;  /* 0x03844000070075a7 */ /* 0x000e64000800017f */
[----:B-1----:R-:W-:Y:S05]  /*e090*/  @!P0 BRA `(.L_x_260) ;  /* 0x0000001000a88947 */ /* 0x002fea0003800000 */
.L_x_319:
[----:B------:R-:W-:Y:S05]  /*e0a0*/  @!P1 BRA `(.L_x_261) ;  /* 0x0000000000049947 */ /* 0x000fea0003800000 */
[----:B------:R-:W-:Y:S01]  /*e0b0*/  BPT.TRAP 0x1 ;  /* 0x000000040000795c */ /* 0x000fe20000300000 */
.L_x_261:
        /* <DEDUP_REMOVED lines=9> */
.L_x_320:
[----:B------:R-:W-:Y:S05]  /*e150*/  @!P1 BRA `(.L_x_263) ;  /* 0x0000000000049947 */ /* 0x000fea0003800000 */
[----:B------:R-:W-:Y:S01]  /*e160*/  BPT.TRAP 0x1 ;  /* 0x000000040000795c */ /* 0x000fe20000300000 */
.L_x_263:
        /* <DEDUP_REMOVED lines=9> */
.L_x_321:
[----:B------:R-:W-:Y:S05]  /*e200*/  @!P1 BRA `(.L_x_265) ;  /* 0x0000000000049947 */ /* 0x000fea0003800000 */
[----:B------:R-:W-:Y:S01]  /*e210*/  BPT.TRAP 0x1 ;  /* 0x000000040000795c */ /* 0x000fe20000300000 */
.L_x_265:
        /* <DEDUP_REMOVED lines=9> */
.L_x_322:
[----:B------:R-:W-:Y:S05]  /*e2b0*/  @!P1 BRA `(.L_x_267) ;  /* 0x0000000000049947 */ /* 0x000fea0003800000 */
[----:B------:R-:W-:Y:S01]  /*e2c0*/  BPT.TRAP 0x1 ;  /* 0x000000040000795c */ /* 0x000fe20000300000 */
.L_x_267:
[----:B-1----:R-:W-:-:S05]  /*e2d0*/  VIADD R0, R4, 0x1 ;  /* 0x0000000104007836 */ /* 0x002fca0000000000 */
[----:B------:R-:W-:-:S04]  /*e2e0*/  ISETP.NE.AND P0, PT, R0, 0x8, PT ;  /* 0x000000080000780c */ /* 0x000fc80003f05270 */
[----:B------:R-:W-:Y:S02]  /*e2f0*/  SEL R2, RZ, 0x1, P0 ;  /* 0x00000001ff027807 */ /* 0x000fe40000000000 */
[----:B------:R-:W-:Y:S02]  /*e300*/  SEL R0, R0, RZ, P0 ;  /* 0x000000ff00007207 */ /* 0x000fe40000000000 */
[----:B------:R-:W-:-:S03]  /*e310*/  LOP3.LUT R2, R5, R2, RZ, 0x3c, !PT ;  /* 0x0000000205027212 */ /* 0x000fc600078e3cff */
[----:B------:R-:W-:Y:S01]  /*e320*/  IMAD R3, R0, 0x8, R3 ;  /* 0x0000000800037824 */ /* 0x000fe200078e0203 */
[----:B------:R-:W-:-:S07]  /*e330*/  SHF.L.U32 R0, R2, 0x1f, RZ ;  /* 0x0000001f02007819 */ /* 0x000fce00000006ff */
.L_x_268:
[----:B-1----:R1:W2:Y:S02]  /*e340*/  SYNCS.PHASECHK.TRANS64.TRYWAIT P0, [R3+URZ+0x38440], R0 ;  /* 0x03844000030075a7 */ /* 0x0022a4000800017f */
[----:B--2---:R-:W-:Y:S05]  /*e350*/  @!P0 NANOSLEEP.SYNCS 0x989680 ;  /* 0x009896800000895d */ /* 0x004fea0003900000 */
[----:B------:R-:W2:Y:S02]  /*e360*/  @!P0 SYNCS.PHASECHK.TRANS64 P0, [R3+URZ+0x38440], R0 ;  /* 0x03844000030085a7 */ /* 0x000ea4000800007f */
[----:B--2---:R-:W-:Y:S05]  /*e370*/  @P0 EXIT ;  /* 0x000000000000094d */ /* 0x004fea0003800000 */
[----:B------:R-:W-:Y:S05]  /*e380*/  BRA `(.L_x_268) ;  /* 0xfffffffc00ec7947 */ /* 0x000fea000383ffff */
.L_x_34:
[----:B--2---:R-:W-:-:S04]  /*e390*/  IMAD.U32 R3, RZ, RZ, UR4 ;  /* 0x00000004ff037e24 */ /* 0x004fc8000f8e00ff */
[----:B------:R2:W3:Y:S03]  /*e3a0*/  SYNCS.PHASECHK.TRANS64.TRYWAIT P0, [R3+URZ+0x38480], R0 ;  /* 0x03848000030075a7 */ /* 0x0004e6000800017f */
[----:B---3--:R-:W-:Y:S05]  /*e3b0*/  @!P0 NANOSLEEP.SYNCS 0x989680 ;  /* 0x009896800000895d */ /* 0x008fea0003900000 */
[----:B------:R-:W3:Y:S02]  /*e3c0*/  @!P0 SYNCS.PHASECHK.TRANS64 P0, [R3+URZ+0x38480], R0 ;  /* 0x03848000030085a7 */ /* 0x000ee4000800007f */
[----:B---3--:R-:W-:Y:S05]  /*e3d0*/  @!P0 BRA `(.L_x_34) ;  /* 0xfffffffc00ec8947 */ /* 0x008fea000383ffff */
[----:B------:R-:W-:Y:S05]  /*e3e0*/  BRA `(.L_x_33) ;  /* 0xffffff5800507947 */ /* 0x000fea000383ffff */
.L_x_39:
[----:B--2---:R-:W-:-:S04]  /*e3f0*/  MOV R6, UR4 ;  /* 0x0000000400067c02 */ /* 0x004fc80008000f00 */
[----:B------:R2:W3:Y:S03]  /*e400*/  SYNCS.PHASECHK.TRANS64.TRYWAIT P0, [R6+URZ+0x38480], R3 ;  /* 0x03848003060075a7 */ /* 0x0004e6000800017f */
[----:B---3--:R-:W-:Y:S05]  /*e410*/  @!P0 NANOSLEEP.SYNCS 0x989680 ;  /* 0x009896800000895d */ /* 0x008fea0003900000 */
[----:B------:R-:W3:Y:S02]  /*e420*/  @!P0 SYNCS.PHASECHK.TRANS64 P0, [R6+URZ+0x38480], R3 ;  /* 0x03848003060085a7 */ /* 0x000ee4000800007f */
[----:B---3--:R-:W-:Y:S05]  /*e430*/  @!P0 BRA `(.L_x_39) ;  /* 0xfffffffc00ec8947 */ /* 0x008fea000383ffff */
[----:B------:R-:W-:Y:S05]  /*e440*/  BRA `(.L_x_38) ;  /* 0xffffff5c00207947 */ /* 0x000fea000383ffff */
.L_x_56:
[----:B------:R-:W-:-:S07]  /*e450*/  IMAD.MOV.U32 R15, RZ, RZ, -0x1 ;  /* 0xffffffffff0f7424 */ /* 0x000fce00078e00ff */
[----:B-12--5:R-:W-:Y:S05]  /*e460*/  WARPSYNC.COLLECTIVE R15, `(.L_x_269) ;  /* 0x000000000f0c7348 */ /* 0x026fea0003c00000 */
[----:B------:R-:W-:Y:S02]  /*e470*/  ELECT P6, UR62, PT ;  /* 0x00000000003e782f */ /* 0x000fe400038c0000 */
[----:B------:R-:W-:Y:S01]  /*e480*/  MOV R14, UR62 ;  /* 0x0000003e000e7c02 */ /* 0x000fe20008000f00 */
[----:B-12--5:R-:W-:Y:S10]  /*e490*/  ENDCOLLECTIVE ;  /* 0x000000000000791b */ /* 0x026ff40003800000 */
.L_x_269:
[----:B------:R-:W-:Y:S05]  /*e4a0*/  BRA `(.L_x_270) ;  /* 0xffffff6400907947 */ /* 0x000fea000383ffff */
.L_x_58:
[----:B-1----:R-:W-:-:S04]  /*e4b0*/  IMAD.U32 R6, RZ, RZ, UR47 ;  /* 0x0000002fff067e24 */ /* 0x002fc8000f8e00ff */
[----:B------:R1:W2:Y:S03]  /*e4c0*/  SYNCS.PHASECHK.TRANS64.TRYWAIT P2, [R6+URZ+0x38500], R3 ;  /* 0x03850003060075a7 */ /* 0x0002a6000804017f */
[----:B--2---:R-:W-:Y:S05]  /*e4d0*/  @!P2 NANOSLEEP.SYNCS 0x989680 ;  /* 0x009896800000a95d */ /* 0x004fea0003900000 */
[----:B------:R-:W2:Y:S02]  /*e4e0*/  @!P2 SYNCS.PHASECHK.TRANS64 P2, [R6+URZ+0x38500], R3 ;  /* 0x038500030600a5a7 */ /* 0x000ea4000804007f */
[----:B--2---:R-:W-:Y:S05]  /*e4f0*/  @!P2 BRA `(.L_x_58) ;  /* 0xfffffffc00eca947 */ /* 0x004fea000383ffff */
[----:B------:R-:W-:Y:S05]  /*e500*/  BRA `(.L_x_271) ;  /* 0xffffff6400a87947 */ /* 0x000fea000383ffff */
.L_x_66:
[----:B--2---:R-:W-:-:S04]  /*e510*/  IMAD.U32 R14, RZ, RZ, UR47 ;  /* 0x0000002fff0e7e24 */ /* 0x004fc8000f8e00ff */
[----:B------:R2:W3:Y:S03]  /*e520*/  SYNCS.PHASECHK.TRANS64.TRYWAIT P3, [R14+URZ+0x38508], R3 ;  /* 0x038508030e0075a7 */ /* 0x0004e6000806017f */
[----:B---3--:R-:W-:Y:S05]  /*e530*/  @!P3 NANOSLEEP.SYNCS 0x989680 ;  /* 0x009896800000b95d */ /* 0x008fea0003900000 */
[----:B------:R-:W3:Y:S02]  /*e540*/  @!P3 SYNCS.PHASECHK.TRANS64 P3, [R14+URZ+0x38508], R3 ;  /* 0x038508030e00b5a7 */ /* 0x000ee4000806007f */
[----:B---3--:R-:W-:Y:S05]  /*e550*/  @!P3 BRA `(.L_x_66) ;  /* 0xfffffffc00ecb947 */ /* 0x008fea000383ffff */
[----:B------:R-:W-:Y:S05]  /*e560*/  BRA `(.L_x_272) ;  /* 0xffffff6c00387947 */ /* 0x000fea000383ffff */
.L_x_71:
[----:B---3--:R-:W-:-:S04]  /*e570*/  IMAD.U32 R14, RZ, RZ, UR47 ;  /* 0x0000002fff0e7e24 */ /* 0x008fc8000f8e00ff */
[----:B------:R3:W4:Y:S03]  /*e580*/  SYNCS.PHASECHK.TRANS64.TRYWAIT P3, [R14+URZ+0x38510], R3 ;  /* 0x038510030e0075a7 */ /* 0x000726000806017f */
[----:B----4-:R-:W-:Y:S05]  /*e590*/  @!P3 NANOSLEEP.SYNCS 0x989680 ;  /* 0x009896800000b95d */ /* 0x010fea0003900000 */
[----:B------:R-:W4:Y:S02]  /*e5a0*/  @!P3 SYNCS.PHASECHK.TRANS64 P3, [R14+URZ+0x38510], R3 ;  /* 0x038510030e00b5a7 */ /* 0x000f24000806007f */
[----:B----4-:R-:W-:Y:S05]  /*e5b0*/  @!P3 BRA `(.L_x_71) ;  /* 0xfffffffc00ecb947 */ /* 0x010fea000383ffff */
[----:B------:R-:W-:Y:S05]  /*e5c0*/  BRA `(.L_x_273) ;  /* 0xffffff7000947947 */ /* 0x000fea000383ffff */
.L_x_76:
[----:B---3--:R-:W-:-:S04]  /*e5d0*/  IMAD.U32 R14, RZ, RZ, UR47 ;  /* 0x0000002fff0e7e24 */ /* 0x008fc8000f8e00ff */
[----:B------:R3:W4:Y:S03]  /*e5e0*/  SYNCS.PHASECHK.TRANS64.TRYWAIT P3, [R14+URZ+0x38518], R3 ;  /* 0x038518030e0075a7 */ /* 0x000726000806017f */
[----:B----4-:R-:W-:Y:S05]  /*e5f0*/  @!P3 NANOSLEEP.SYNCS 0x989680 ;  /* 0x009896800000b95d */ /* 0x010fea0003900000 */
[----:B------:R-:W4:Y:S02]  /*e600*/  @!P3 SYNCS.PHASECHK.TRANS64 P3, [R14+URZ+0x38518], R3 ;  /* 0x038518030e00b5a7 */ /* 0x000f24000806007f */
[----:B----4-:R-:W-:Y:S05]  /*e610*/  @!P3 BRA `(.L_x_76) ;  /* 0xfffffffc00ecb947 */ /* 0x010fea000383ffff */
[----:B------:R-:W-:Y:S05]  /*e620*/  BRA `(.L_x_274) ;  /* 0xffffff7400fc7947 */ /* 0x000fea000383ffff */
.L_x_81:
[----:B---3--:R-:W-:-:S04]  /*e630*/  IMAD.U32 R14, RZ, RZ, UR47 ;  /* 0x0000002fff0e7e24 */ /* 0x008fc8000f8e00ff */
[----:B------:R3:W4:Y:S03]  /*e640*/  SYNCS.PHASECHK.TRANS64.TRYWAIT P3, [R14+URZ+0x38500], R3 ;  /* 0x038500030e0075a7 */ /* 0x000726000806017f */
[----:B----4-:R-:W-:Y:S05]  /*e650*/  @!P3 NANOSLEEP.SYNCS 0x989680 ;  /* 0x009896800000b95d */ /* 0x010fea0003900000 */
[----:B------:R-:W4:Y:S02]  /*e660*/  @!P3 SYNCS.PHASECHK.TRANS64 P3, [R14+URZ+0x38500], R3 ;  /* 0x038500030e00b5a7 */ /* 0x000f24000806007f */
[----:B----4-:R-:W-:Y:S05]  /*e670*/  @!P3 BRA `(.L_x_81) ;  /* 0xfffffffc00ecb947 */ /* 0x010fea000383ffff */
[----:B------:R-:W-:Y:S05]  /*e680*/  BRA `(.L_x_275) ;  /* 0xffffff7c006c7947 */ /* 0x000fea000383ffff */
.L_x_86:
[----:B---3--:R-:W-:-:S04]  /*e690*/  IMAD.U32 R14, RZ, RZ, UR47 ;  /* 0x0000002fff0e7e24 */ /* 0x008fc8000f8e00ff */
[----:B------:R3:W4:Y:S03]  /*e6a0*/  SYNCS.PHASECHK.TRANS64.TRYWAIT P3, [R14+URZ+0x38508], R3 ;  /* 0x038508030e0075a7 */ /* 0x000726000806017f */
[----:B----4-:R-:W-:Y:S05]  /*e6b0*/  @!P3 NANOSLEEP.SYNCS 0x989680 ;  /* 0x009896800000b95d */ /* 0x010fea0003900000 */
[----:B------:R-:W4:Y:S02]  /*e6c0*/  @!P3 SYNCS.PHASECHK.TRANS64 P3, [R14+URZ+0x38508], R3 ;  /* 0x038508030e00b5a7 */ /* 0x000f24000806007f */
[----:B----4-:R-:W-:Y:S05]  /*e6d0*/  @!P3 BRA `(.L_x_86) ;  /* 0xfffffffc00ecb947 */ /* 0x010fea000383ffff */
[----:B------:R-:W-:Y:S05]  /*e6e0*/  BRA `(.L_x_276) ;  /* 0xffffff8000d47947 */ /* 0x000fea000383ffff */
.L_x_91:
[----:B---3--:R-:W-:-:S04]  /*e6f0*/  IMAD.U32 R14, RZ, RZ, UR47 ;  /* 0x0000002fff0e7e24 */ /* 0x008fc8000f8e00ff */
[----:B------:R3:W4:Y:S03]  /*e700*/  SYNCS.PHASECHK.TRANS64.TRYWAIT P3, [R14+URZ+0x38510], R3 ;  /* 0x038510030e0075a7 */ /* 0x000726000806017f */
[----:B----4-:R-:W-:Y:S05]  /*e710*/  @!P3 NANOSLEEP.SYNCS 0x989680 ;  /* 0x009896800000b95d */ /* 0x010fea0003900000 */
[----:B------:R-:W4:Y:S02]  /*e720*/  @!P3 SYNCS.PHASECHK.TRANS64 P3, [R14+URZ+0x38510], R3 ;  /* 0x038510030e00b5a7 */ /* 0x000f24000806007f */
[----:B----4-:R-:W-:Y:S05]  /*e730*/  @!P3 BRA `(.L_x_91) ;  /* 0xfffffffc00ecb947 */ /* 0x010fea000383ffff */
[----:B------:R-:W-:Y:S05]  /*e740*/  BRA `(.L_x_277) ;  /* 0xffffff88003c7947 */ /* 0x000fea000383ffff */
.L_x_96:
[----:B---3--:R-:W-:-:S04]  /*e750*/  IMAD.U32 R14, RZ, RZ, UR47 ;  /* 0x0000002fff0e7e24 */ /* 0x008fc8000f8e00ff */
[----:B------:R3:W4:Y:S03]  /*e760*/  SYNCS.PHASECHK.TRANS64.TRYWAIT P3, [R14+URZ+0x38518], R3 ;  /* 0x038518030e0075a7 */ /* 0x000726000806017f */
[----:B----4-:R-:W-:Y:S05]  /*e770*/  @!P3 NANOSLEEP.SYNCS 0x989680 ;  /* 0x009896800000b95d */ /* 0x010fea0003900000 */
[----:B------:R-:W4:Y:S02]  /*e780*/  @!P3 SYNCS.PHASECHK.TRANS64 P3, [R14+URZ+0x38518], R3 ;  /* 0x038518030e00b5a7 */ /* 0x000f24000806007f */
[----:B----4-:R-:W-:Y:S05]  /*e790*/  @!P3 BRA `(.L_x_96) ;  /* 0xfffffffc00ecb947 */ /* 0x010fea000383ffff */
[----:B------:R-:W-:Y:S05]  /*e7a0*/  BRA `(.L_x_278) ;  /* 0xffffff8c00a47947 */ /* 0x000fea000383ffff */
.L_x_103:
[----:B---3--:R-:W-:-:S04]  /*e7b0*/  IMAD.U32 R3, RZ, RZ, UR4 ;  /* 0x00000004ff037e24 */ /* 0x008fc8000f8e00ff */
[----:B------:R3:W4:Y:S03]  /*e7c0*/  SYNCS.PHASECHK.TRANS64.TRYWAIT P0, [R3+URZ+0x38400], R0 ;  /* 0x03840000030075a7 */ /* 0x000726000800017f */
[----:B----4-:R-:W-:Y:S05]  /*e7d0*/  @!P0 NANOSLEEP.SYNCS 0x989680 ;  /* 0x009896800000895d */ /* 0x010fea0003900000 */
[----:B------:R-:W4:Y:S02]  /*e7e0*/  @!P0 SYNCS.PHASECHK.TRANS64 P0, [R3+URZ+0x38400], R0 ;  /* 0x03840000030085a7 */ /* 0x000f24000800007f */
[----:B----4-:R-:W-:Y:S05]  /*e7f0*/  @!P0 BRA `(.L_x_103) ;  /* 0xfffffffc00ec8947 */ /* 0x010fea000383ffff */
[----:B------:R-:W-:Y:S05]  /*e800*/  BRA `(.L_x_279) ;  /* 0xffffff9400347947 */ /* 0x000fea000383ffff */
.L_x_121:
[----:B-1----:R-:W-:-:S04]  /*e810*/  IMAD.U32 R3, RZ, RZ, UR31 ;  /* 0x0000001fff037e24 */ /* 0x002fc8000f8e00ff */
[----:B------:R1:W2:Y:S03]  /*e820*/  SYNCS.PHASECHK.TRANS64.TRYWAIT P0, [R3+URZ+0x38548], R0 ;  /* 0x03854800030075a7 */ /* 0x0002a6000800017f */
[----:B--2---:R-:W-:Y:S05]  /*e830*/  @!P0 NANOSLEEP.SYNCS 0x989680 ;  /* 0x009896800000895d */ /* 0x004fea0003900000 */
[----:B------:R-:W2:Y:S02]  /*e840*/  @!P0 SYNCS.PHASECHK.TRANS64 P0, [R3+URZ+0x38548], R0 ;  /* 0x03854800030085a7 */ /* 0x000ea4000800007f */
[----:B--2---:R-:W-:Y:S05]  /*e850*/  @!P0 BRA `(.L_x_121) ;  /* 0xfffffffc00ec8947 */ /* 0x004fea000383ffff */
[----:B------:R-:W-:Y:S05]  /*e860*/  BRA `(.L_x_280) ;  /* 0xffffffa000c87947 */ /* 0x000fea000383ffff */
.L_x_123:
[----:B-1----:R-:W-:-:S04]  /*e870*/  MOV R3, UR8 ;  /* 0x0000000800037c02 */ /* 0x002fc80008000f00 */
[----:B------:R1:W2:Y:S03]  /*e880*/  SYNCS.PHASECHK.TRANS64.TRYWAIT P0, [R3+URZ+0x38400], R0 ;  /* 0x03840000030075a7 */ /* 0x0002a6000800017f */
[----:B--2---:R-:W-:Y:S05]  /*e890*/  @!P0 NANOSLEEP.SYNCS 0x989680 ;  /* 0x009896800000895d */ /* 0x004fea0003900000 */
[----:B------:R-:W2:Y:S02]  /*e8a0*/  @!P0 SYNCS.PHASECHK.TRANS64 P0, [R3+URZ+0x38400], R0 ;  /* 0x03840000030085a7 */ /* 0x000ea4000800007f */
[----:B--2---:R-:W-:Y:S05]  /*e8b0*/  @!P0 BRA `(.L_x_123) ;  /* 0xfffffffc00ec8947 */ /* 0x004fea000383ffff */
[----:B------:R-:W-:Y:S05]  /*e8c0*/  BRA `(.L_x_281) ;  /* 0xffffffa000e87947 */ /* 0x000fea000383ffff */
.L_x_129:
[----:B-1----:R-:W-:-:S04]  /*e8d0*/  IMAD.U32 R3, RZ, RZ, UR31 ;  /* 0x0000001fff037e24 */ /* 0x002fc8000f8e00ff */
[----:B------:R1:W3:Y:S03]  /*e8e0*/  SYNCS.PHASECHK.TRANS64.TRYWAIT P1, [R3+URZ+0x38520], R0 ;  /* 0x03852000030075a7 */ /* 0x0002e6000802017f */
[----:B---3--:R-:W-:Y:S05]  /*e8f0*/  @!P1 NANOSLEEP.SYNCS 0x989680 ;  /* 0x009896800000995d */ /* 0x008fea0003900000 */
[----:B------:R-:W3:Y:S02]  /*e900*/  @!P1 SYNCS.PHASECHK.TRANS64 P1, [R3+URZ+0x38520], R0 ;  /* 0x03852000030095a7 */ /* 0x000ee4000802007f */
[----:B---3--:R-:W-:Y:S05]  /*e910*/  @!P1 BRA `(.L_x_129) ;  /* 0xfffffffc00ec9947 */ /* 0x008fea000383ffff */
[----:B------:R-:W-:Y:S05]  /*e920*/  BRA `(.L_x_282) ;  /* 0xffffffa400987947 */ /* 0x000fea000383ffff */
.L_x_135:
[----:B-1----:R-:W-:-:S04]  /*e930*/  IMAD.U32 R3, RZ, RZ, UR31 ;  /* 0x0000001fff037e24 */ /* 0x002fc8000f8e00ff */
[----:B------:R1:W4:Y:S03]  /*e940*/  SYNCS.PHASECHK.TRANS64.TRYWAIT P1, [R3+URZ+0x38528], R0 ;  /* 0x03852800030075a7 */ /* 0x000326000802017f */
[----:B----4-:R-:W-:Y:S05]  /*e950*/  @!P1 NANOSLEEP.SYNCS 0x989680 ;  /* 0x009896800000995d */ /* 0x010fea0003900000 */
[----:B------:R-:W4:Y:S02]  /*e960*/  @!P1 SYNCS.PHASECHK.TRANS64 P1, [R3+URZ+0x38528], R0 ;  /* 0x03852800030095a7 */ /* 0x000f24000802007f */
[----:B----4-:R-:W-:Y:S05]  /*e970*/  @!P1 BRA `(.L_x_135) ;  /* 0xfffffffc00ec9947 */ /* 0x010fea000383ffff */
[----:B------:R-:W-:Y:S05]  /*e980*/  BRA `(.L_x_283) ;  /* 0xffffffa400e87947 */ /* 0x000fea000383ffff */
.L_x_141:
[----:B-1----:R-:W-:-:S04]  /*e990*/  IMAD.U32 R3, RZ, RZ, UR31 ;  /* 0x0000001fff037e24 */ /* 0x002fc8000f8e00ff */
[----:B------:R1:W1:Y:S03]  /*e9a0*/  SYNCS.PHASECHK.TRANS64.TRYWAIT P1, [R3+URZ+0x38530], R0 ;  /* 0x03853000030075a7 */ /* 0x000266000802017f */
[----:B-1----:R-:W-:Y:S05]  /*e9b0*/  @!P1 NANOSLEEP.SYNCS 0x989680 ;  /* 0x009896800000995d */ /* 0x002fea0003900000 */
[----:B------:R-:W1:Y:S02]  /*e9c0*/  @!P1 SYNCS.PHASECHK.TRANS64 P1, [R3+URZ+0x38530], R0 ;  /* 0x03853000030095a7 */ /* 0x000e64000802007f */
[----:B-1----:R-:W-:Y:S05]  /*e9d0*/  @!P1 BRA `(.L_x_141) ;  /* 0xfffffffc00ec9947 */ /* 0x002fea000383ffff */
[----:B------:R-:W-:Y:S05]  /*e9e0*/  BRA `(.L_x_284) ;  /* 0xffffffa800447947 */ /* 0x000fea000383ffff */
.L_x_147:
[----:B-1----:R-:W-:-:S04]  /*e9f0*/  IMAD.U32 R3, RZ, RZ, UR31 ;  /* 0x0000001fff037e24 */ /* 0x002fc8000f8e00ff */
[----:B------:R1:W1:Y:S03]  /*ea00*/  SYNCS.PHASECHK.TRANS64.TRYWAIT P1, [R3+URZ+0x38538], R0 ;  /* 0x03853800030075a7 */ /* 0x000266000802017f */
[----:B-1----:R-:W-:Y:S05]  /*ea10*/  @!P1 NANOSLEEP.SYNCS 0x989680 ;  /* 0x009896800000995d */ /* 0x002fea0003900000 */
[----:B------:R-:W1:Y:S02]  /*ea20*/  @!P1 SYNCS.PHASECHK.TRANS64 P1, [R3+URZ+0x38538], R0 ;  /* 0x03853800030095a7 */ /* 0x000e64000802007f */
[----:B-1----:R-:W-:Y:S05]  /*ea30*/  @!P1 BRA `(.L_x_147) ;  /* 0xfffffffc00ec9947 */ /* 0x002fea000383ffff */
[----:B------:R-:W-:Y:S05]  /*ea40*/  BRA `(.L_x_285) ;  /* 0xffffffa800987947 */ /* 0x000fea000383ffff */
.L_x_153:
[----:B-1----:R-:W-:-:S04]  /*ea50*/  IMAD.U32 R3, RZ, RZ, UR31 ;  /* 0x0000001fff037e24 */ /* 0x002fc8000f8e00ff */
[----:B------:R1:W3:Y:S03]  /*ea60*/  SYNCS.PHASECHK.TRANS64.TRYWAIT P1, [R3+URZ+0x38520], R2 ;  /* 0x03852002030075a7 */ /* 0x0002e6000802017f */
[----:B---3--:R-:W-:Y:S05]  /*ea70*/  @!P1 NANOSLEEP.SYNCS 0x989680 ;  /* 0x009896800000995d */ /* 0x008fea0003900000 */
[----:B------:R-:W3:Y:S02]  /*ea80*/  @!P1 SYNCS.PHASECHK.TRANS64 P1, [R3+URZ+0x38520], R2 ;  /* 0x03852002030095a7 */ /* 0x000ee4000802007f */
[----:B---3--:R-:W-:Y:S05]  /*ea90*/  @!P1 BRA `(.L_x_153) ;  /* 0xfffffffc00ec9947 */ /* 0x008fea000383ffff */
[----:B------:R-:W-:Y:S05]  /*eaa0*/  BRA `(.L_x_286) ;  /* 0xffffffa800f47947 */ /* 0x000fea000383ffff */
.L_x_159:
[----:B-1-3--:R-:W-:-:S04]  /*eab0*/  IMAD.U32 R3, RZ, RZ, UR31 ;  /* 0x0000001fff037e24 */ /* 0x00afc8000f8e00ff */
[----:B------:R1:W3:Y:S03]  /*eac0*/  SYNCS.PHASECHK.TRANS64.TRYWAIT P1, [R3+URZ+0x38528], R2 ;  /* 0x03852802030075a7 */ /* 0x0002e6000802017f */
[----:B---3--:R-:W-:Y:S05]  /*ead0*/  @!P1 NANOSLEEP.SYNCS 0x989680 ;  /* 0x009896800000995d */ /* 0x008fea0003900000 */
[----:B------:R-:W3:Y:S02]  /*eae0*/  @!P1 SYNCS.PHASECHK.TRANS64 P1, [R3+URZ+0x38528], R2 ;  /* 0x03852802030095a7 */ /* 0x000ee4000802007f */
[----:B---3--:R-:W-:Y:S05]  /*eaf0*/  @!P1 BRA `(.L_x_159) ;  /* 0xfffffffc00ec9947 */ /* 0x008fea000383ffff */
[----:B------:R-:W-:Y:S05]  /*eb00*/  BRA `(.L_x_287) ;  /* 0xffffffac003c7947 */ /* 0x000fea000383ffff */
.L_x_165:
[----:B-1-34-:R-:W-:-:S04]  /*eb10*/  IMAD.U32 R3, RZ, RZ, UR31 ;  /* 0x0000001fff037e24 */ /* 0x01afc8000f8e00ff */
[----:B------:R1:W3:Y:S03]  /*eb20*/  SYNCS.PHASECHK.TRANS64.TRYWAIT P1, [R3+URZ+0x38530], R2 ;  /* 0x03853002030075a7 */ /* 0x0002e6000802017f */
[----:B---3--:R-:W-:Y:S05]  /*eb30*/  @!P1 NANOSLEEP.SYNCS 0x989680 ;  /* 0x009896800000995d */ /* 0x008fea0003900000 */
[----:B------:R-:W3:Y:S02]  /*eb40*/  @!P1 SYNCS.PHASECHK.TRANS64 P1, [R3+URZ+0x38530], R2 ;  /* 0x03853002030095a7 */ /* 0x000ee4000802007f */
[----:B---3--:R-:W-:Y:S05]  /*eb50*/  @!P1 BRA `(.L_x_165) ;  /* 0xfffffffc00ec9947 */ /* 0x008fea000383ffff */
[----:B------:R-:W-:Y:S05]  /*eb60*/  BRA `(.L_x_288) ;  /* 0xffffffac00887947 */ /* 0x000fea000383ffff */
.L_x_171:
[----:B-1-34-:R-:W-:-:S04]  /*eb70*/  IMAD.U32 R3, RZ, RZ, UR31 ;  /* 0x0000001fff037e24 */ /* 0x01afc8000f8e00ff */
[----:B------:R1:W3:Y:S03]  /*eb80*/  SYNCS.PHASECHK.TRANS64.TRYWAIT P1, [R3+URZ+0x38538], R2 ;  /* 0x03853802030075a7 */ /* 0x0002e6000802017f */
[----:B---3--:R-:W-:Y:S05]  /*eb90*/  @!P1 NANOSLEEP.SYNCS 0x989680 ;  /* 0x009896800000995d */ /* 0x008fea0003900000 */
[----:B------:R-:W3:Y:S02]  /*eba0*/  @!P1 SYNCS.PHASECHK.TRANS64 P1, [R3+URZ+0x38538], R2 ;  /* 0x03853802030095a7 */ /* 0x000ee4000802007f */
[----:B---3--:R-:W-:Y:S05]  /*ebb0*/  @!P1 BRA `(.L_x_171) ;  /* 0xfffffffc00ec9947 */ /* 0x008fea000383ffff */
[----:B------:R-:W-:Y:S05]  /*ebc0*/  BRA `(.L_x_289) ;  /* 0xffffffac00cc7947 */ /* 0x000fea000383ffff */
.L_x_186:
[----:B-1-34-:R-:W-:-:S04]  /*ebd0*/  IMAD.U32 R3, RZ, RZ, UR31 ;  /* 0x0000001fff037e24 */ /* 0x01afc8000f8e00ff */
[----:B------:R1:W2:Y:S03]  /*ebe0*/  SYNCS.PHASECHK.TRANS64.TRYWAIT P0, [R3+URZ+0x38520], R0 ;  /* 0x03852000030075a7 */ /* 0x0002a6000800017f */
[----:B--2---:R-:W-:Y:S05]  /*ebf0*/  @!P0 NANOSLEEP.SYNCS 0x989680 ;  /* 0x009896800000895d */ /* 0x004fea0003900000 */
[----:B------:R-:W2:Y:S02]  /*ec00*/  @!P0 SYNCS.PHASECHK.TRANS64 P0, [R3+URZ+0x38520], R0 ;  /* 0x03852000030085a7 */ /* 0x000ea4000800007f */
[----:B--2---:R-:W-:Y:S05]  /*ec10*/  @!P0 BRA `(.L_x_186) ;  /* 0xfffffffc00ec8947 */ /* 0x004fea000383ffff */
[----:B------:R-:W-:Y:S05]  /*ec20*/  BRA `(.L_x_290) ;  /* 0xffffffb400647947 */ /* 0x000fea000383ffff */
.L_x_188:
[----:B-1-34-:R-:W-:-:S04]  /*ec30*/  IMAD.U32 R3, RZ, RZ, UR31 ;  /* 0x0000001fff037e24 */ /* 0x01afc8000f8e00ff */
[----:B------:R1:W2:Y:S03]  /*ec40*/  SYNCS.PHASECHK.TRANS64.TRYWAIT P0, [R3+URZ+0x38528], R0 ;  /* 0x03852800030075a7 */ /* 0x0002a6000800017f */
[----:B--2---:R-:W-:Y:S05]  /*ec50*/  @!P0 NANOSLEEP.SYNCS 0x989680 ;  /* 0x009896800000895d */ /* 0x004fea0003900000 */
[----:B------:R-:W2:Y:S02]  /*ec60*/  @!P0 SYNCS.PHASECHK.TRANS64 P0, [R3+URZ+0x38528], R0 ;  /* 0x03852800030085a7 */ /* 0x000ea4000800007f */
[----:B--2---:R-:W-:Y:S05]  /*ec70*/  @!P0 BRA `(.L_x_188) ;  /* 0xfffffffc00ec8947 */ /* 0x004fea000383ffff */
[----:B------:R-:W-:Y:S05]  /*ec80*/  BRA `(.L_x_291) ;  /* 0xffffffb4005c7947 */ /* 0x000fea000383ffff */
.L_x_190:
[----:B-1-34-:R-:W-:-:S04]  /*ec90*/  IMAD.U32 R3, RZ, RZ, UR31 ;  /* 0x0000001fff037e24 */ /* 0x01afc8000f8e00ff */
[----:B------:R1:W2:Y:S03]  /*eca0*/  SYNCS.PHASECHK.TRANS64.TRYWAIT P0, [R3+URZ+0x38530], R0 ;  /* 0x03853000030075a7 */ /* 0x0002a6000800017f */
[----:B--2---:R-:W-:Y:S05]  /*ecb0*/  @!P0 NANOSLEEP.SYNCS 0x989680 ;  /* 0x009896800000895d */ /* 0x004fea0003900000 */
[----:B------:R-:W2:Y:S02]  /*ecc0*/  @!P0 SYNCS.PHASECHK.TRANS64 P0, [R3+URZ+0x38530], R0 ;  /* 0x03853000030085a7 */ /* 0x000ea4000800007f */
[----:B--2---:R-:W-:Y:S05]  /*ecd0*/  @!P0 BRA `(.L_x_190) ;  /* 0xfffffffc00ec8947 */ /* 0x004fea000383ffff */
[----:B------:R-:W-:Y:S05]  /*ece0*/  BRA `(.L_x_292) ;  /* 0xffffffb400547947 */ /* 0x000fea000383ffff */
.L_x_202:
[----:B------:R-:W-:Y:S01]  /*ecf0*/  BSSY B1, `(.L_x_293) ;  /* 0x0000006000017945 */ /* 0x000fe20003800000 */
[----:B------:R-:W-:-:S07]  /*ed00*/  MOV R15, 0xffffffff ;  /* 0xffffffff000f7802 */ /* 0x000fce0000000f00 */
[----:B-----5:R-:W-:Y:S05]  /*ed10*/  WARPSYNC.COLLECTIVE R15, `(.L_x_294) ;  /* 0x000000000f0c7348 */ /* 0x020fea0003c00000 */
[----:B-----5:R-:W-:Y:S02]  /*ed20*/  ELECT P6, UR62, PT ;  /* 0x00000000003e782f */ /* 0x020fe400038c0000 */
[----:B------:R-:W-:Y:S01]  /*ed30*/  MOV R14, UR62 ;  /* 0x0000003e000e7c02 */ /* 0x000fe20008000f00 */
[----:B------:R-:W-:Y:S10]  /*ed40*/  ENDCOLLECTIVE ;  /* 0x000000000000791b */ /* 0x000ff40003800000 */
.L_x_294:
[----:B------:R-:W-:Y:S05]  /*ed50*/  BSYNC B1 ;  /* 0x0000000000017941 */ /* 0x000fea0003800000 */
.L_x_293:
[----:B------:R-:W-:Y:S05]  /*ed60*/  BRA `(.L_x_295) ;  /* 0xffffffc000507947 */ /* 0x000fea000383ffff */
.L_x_205:
[----:B--2---:R2:W3:Y:S02]  /*ed70*/  SYNCS.PHASECHK.TRANS64.TRYWAIT P0, [R8+URZ+0x384c0], R5 ;  /* 0x0384c005080075a7 */ /* 0x0044e4000800017f */
[----:B---3--:R-:W-:Y:S05]  /*ed80*/  @!P0 NANOSLEEP.SYNCS 0x989680 ;  /* 0x009896800000895d */ /* 0x008fea0003900000 */
[----:B------:R-:W3:Y:S02]  /*ed90*/  @!P0 SYNCS.PHASECHK.TRANS64 P0, [R8+URZ+0x384c0], R5 ;  /* 0x0384c005080085a7 */ /* 0x000ee4000800007f */
[----:B---3--:R-:W-:Y:S05]  /*eda0*/  @!P0 BRA `(.L_x_205) ;  /* 0xfffffffc00f08947 */ /* 0x008fea000383ffff */
[----:B------:R-:W-:Y:S05]  /*edb0*/  BRA `(.L_x_296) ;  /* 0xffffffc000787947 */ /* 0x000fea000383ffff */
.L_x_211:
[----:B-1----:R1:W2:Y:S02]  /*edc0*/  SYNCS.PHASECHK.TRANS64.TRYWAIT P0, [R3+URZ+0x38400], R2 ;  /* 0x03840002030075a7 */ /* 0x0022a4000800017f */
[----:B--2---:R-:W-:Y:S05]  /*edd0*/  @!P0 NANOSLEEP.SYNCS 0x989680 ;  /* 0x009896800000895d */ /* 0x004fea0003900000 */
[----:B------:R-:W2:Y:S02]  /*ede0*/  @!P0 SYNCS.PHASECHK.TRANS64 P0, [R3+URZ+0x38400], R2 ;  /* 0x03840002030085a7 */ /* 0x000ea4000800007f */
[----:B--2---:R-:W-:Y:S05]  /*edf0*/  @!P0 BRA `(.L_x_211) ;  /* 0xfffffffc00f08947 */ /* 0x004fea000383ffff */
[----:B------:R-:W-:Y:S05]  /*ee00*/  BRA `(.L_x_297) ;  /* 0xffffffc400447947 */ /* 0x000fea000383ffff */
.L_x_214:
[----:B------:R-:W-:Y:S01]  /*ee10*/  BSSY B1, `(.L_x_298) ;  /* 0x0000006000017945 */ /* 0x000fe20003800000 */
[----:B------:R-:W-:-:S07]  /*ee20*/  IMAD.MOV.U32 R15, RZ, RZ, -0x1 ;  /* 0xffffffffff0f7424 */ /* 0x000fce00078e00ff */
[----:B-1---5:R-:W-:Y:S05]  /*ee30*/  WARPSYNC.COLLECTIVE R15, `(.L_x_299) ;  /* 0x000000000f0c7348 */ /* 0x022fea0003c00000 */
[----:B------:R-:W-:Y:S02]  /*ee40*/  ELECT P6, UR62, PT ;  /* 0x00000000003e782f */ /* 0x000fe400038c0000 */
[----:B------:R-:W-:Y:S01]  /*ee50*/  MOV R14, UR62 ;  /* 0x0000003e000e7c02 */ /* 0x000fe20008000f00 */
[----:B-1---5:R-:W-:Y:S10]  /*ee60*/  ENDCOLLECTIVE ;  /* 0x000000000000791b */ /* 0x022ff40003800000 */
.L_x_299:
[----:B------:R-:W-:Y:S05]  /*ee70*/  BSYNC B1 ;  /* 0x0000000000017941 */ /* 0x000fea0003800000 */
.L_x_298:
[----:B------:R-:W-:Y:S05]  /*ee80*/  BRA `(.L_x_300) ;  /* 0xffffffc4008c7947 */ /* 0x000fea000383ffff */
.L_x_217:
[----:B------:R-:W-:Y:S01]  /*ee90*/  BSSY B1, `(.L_x_301) ;  /* 0x0000005000017945 */ /* 0x000fe20003800000 */
[----:B--2---:R-:W-:-:S07]  /*eea0*/  IMAD.MOV.U32 R15, RZ, RZ, -0x1 ;  /* 0xffffffffff0f7424 */ /* 0x004fce00078e00ff */
[----:B-1---5:R-:W-:Y:S05]  /*eeb0*/  WARPSYNC.COLLECTIVE R15, `(.L_x_302) ;  /* 0x000000000f087348 */ /* 0x022fea0003c00000 */
[----:B------:R-:W-:Y:S01]  /*eec0*/  NOP ;  /* 0x0000000000007918 */ /* 0x000fe20000000000 */
[----:B-1---5:R-:W-:Y:S01]  /*eed0*/  ENDCOLLECTIVE ;  /* 0x000000000000791b */ /* 0x022fe20003800000 */
.L_x_302:
[----:B------:R-:W-:Y:S05]  /*eee0*/  BSYNC B1 ;  /* 0x0000000000017941 */ /* 0x000fea0003800000 */
.L_x_301:
[----:B------:R-:W-:-:S07]  /*eef0*/  IMAD.MOV.U32 R15, RZ, RZ, -0x1 ;  /* 0xffffffffff0f7424 */ /* 0x000fce00078e00ff */
[----:B------:R-:W-:Y:S05]  /*ef00*/  WARPSYNC.COLLECTIVE R15, `(.L_x_303) ;  /* 0x000000000f0c7348 */ /* 0x000fea0003c00000 */
[----:B------:R-:W-:Y:S02]  /*ef10*/  ELECT P6, UR62, PT ;  /* 0x00000000003e782f */ /* 0x000fe400038c0000 */
[----:B------:R-:W-:Y:S01]  /*ef20*/  MOV R14, UR62 ;  /* 0x0000003e000e7c02 */ /* 0x000fe20008000f00 */
[----:B------:R-:W-:Y:S10]  /*ef30*/  ENDCOLLECTIVE ;  /* 0x000000000000791b */ /* 0x000ff40003800000 */
.L_x_303:
[----:B------:R-:W-:Y:S05]  /*ef40*/  BRA `(.L_x_304) ;  /* 0xffffffc800947947 */ /* 0x000fea000383ffff */
.L_x_220:
[----:B------:R-:W-:Y:S01]  /*ef50*/  BSSY B0, `(.L_x_305) ;  /* 0x0000006000007945 */ /* 0x000fe20003800000 */
[----:B------:R-:W-:-:S07]  /*ef60*/  IMAD.MOV.U32 R15, RZ, RZ, -0x1 ;  /* 0xffffffffff0f7424 */ /* 0x000fce00078e00ff */
[----:B-----5:R-:W-:Y:S05]  /*ef70*/  WARPSYNC.COLLECTIVE R15, `(.L_x_306) ;  /* 0x000000000f0c7348 */ /* 0x020fea0003c00000 */
[----:B-----5:R-:W-:Y:S02]  /*ef80*/  ELECT P6, UR62, PT ;  /* 0x00000000003e782f */ /* 0x020fe400038c0000 */
[----:B------:R-:W-:Y:S01]  /*ef90*/  MOV R14, UR62 ;  /* 0x0000003e000e7c02 */ /* 0x000fe20008000f00 */
[----:B------:R-:W-:Y:S10]  /*efa0*/  ENDCOLLECTIVE ;  /* 0x000000000000791b */ /* 0x000ff40003800000 */
.L_x_306:
[----:B------:R-:W-:Y:S05]  /*efb0*/  BSYNC B0 ;  /* 0x0000000000007941 */ /* 0x000fea0003800000 */
.L_x_305:
[----:B------:R-:W-:Y:S05]  /*efc0*/  BRA `(.L_x_307) ;  /* 0xffffffc800e47947 */ /* 0x000fea000383ffff */
.L_x_224:
[----:B-1----:R1:W2:Y:S02]  /*efd0*/  SYNCS.PHASECHK.TRANS64.TRYWAIT P0, [R7+URZ], R2 ;  /* 0x00000002070075a7 */ /* 0x0022a4000800017f */
[----:B--2---:R-:W-:Y:S05]  /*efe0*/  @!P0 NANOSLEEP.SYNCS 0x989680 ;  /* 0x009896800000895d */ /* 0x004fea0003900000 */
[----:B------:R-:W2:Y:S02]  /*eff0*/  @!P0 SYNCS.PHASECHK.TRANS64 P0, [R7+URZ], R2 ;  /* 0x00000002070085a7 */ /* 0x000ea4000800007f */
[----:B--2---:R-:W-:Y:S05]  /*f000*/  @!P0 BRA `(.L_x_224) ;  /* 0xfffffffc00f08947 */ /* 0x004fea000383ffff */
[----:B------:R-:W-:Y:S05]  /*f010*/  BRA `(.L_x_308) ;  /* 0xffffffcc00207947 */ /* 0x000fea000383ffff */
.L_x_225:
[----:B-1----:R1:W2:Y:S02]  /*f020*/  SYNCS.PHASECHK.TRANS64.TRYWAIT P0, [R9+URZ], R4 ;  /* 0x00000004090075a7 */ /* 0x0022a4000800017f */
[----:B--2---:R-:W-:Y:S05]  /*f030*/  @!P0 NANOSLEEP.SYNCS 0x989680 ;  /* 0x009896800000895d */ /* 0x004fea0003900000 */
[----:B------:R-:W2:Y:S02]  /*f040*/  @!P0 SYNCS.PHASECHK.TRANS64 P0, [R9+URZ], R4 ;  /* 0x00000004090085a7 */ /* 0x000ea4000800007f */
[----:B--2---:R-:W-:Y:S05]  /*f050*/  @!P0 BRA `(.L_x_225) ;  /* 0xfffffffc00f08947 */ /* 0x004fea000383ffff */
[----:B------:R-:W-:Y:S05]  /*f060*/  BRA `(.L_x_309) ;  /* 0xffffffcc00307947 */ /* 0x000fea000383ffff */
.L_x_226:
[----:B-1----:R1:W2:Y:S02]  /*f070*/  SYNCS.PHASECHK.TRANS64.TRYWAIT P0, [R6+URZ], R5 ;  /* 0x00000005060075a7 */ /* 0x0022a4000800017f */
[----:B--2---:R-:W-:Y:S05]  /*f080*/  @!P0 NANOSLEEP.SYNCS 0x989680 ;  /* 0x009896800000895d */ /* 0x004fea0003900000 */
[----:B------:R-:W2:Y:S02]  /*f090*/  @!P0 SYNCS.PHASECHK.TRANS64 P0, [R6+URZ], R5 ;  /* 0x00000005060085a7 */ /* 0x000ea4000800007f */
[----:B--2---:R-:W-:Y:S05]  /*f0a0*/  @!P0 BRA `(.L_x_226) ;  /* 0xfffffffc00f08947 */ /* 0x004fea000383ffff */
[----:B------:R-:W-:Y:S05]  /*f0b0*/  BRA `(.L_x_310) ;  /* 0xffffffcc00407947 */ /* 0x000fea000383ffff */
.L_x_227:
[----:B-1----:R1:W2:Y:S02]  /*f0c0*/  SYNCS.PHASECHK.TRANS64.TRYWAIT P0, [R9+URZ], R4 ;  /* 0x00000004090075a7 */ /* 0x0022a4000800017f */
[----:B--2---:R-:W-:Y:S05]  /*f0d0*/  @!P0 NANOSLEEP.SYNCS 0x989680 ;  /* 0x009896800000895d */ /* 0x004fea0003900000 */
[----:B------:R-:W2:Y:S02]  /*f0e0*/  @!P0 SYNCS.PHASECHK.TRANS64 P0, [R9+URZ], R4 ;  /* 0x00000004090085a7 */ /* 0x000ea4000800007f */
[----:B--2---:R-:W-:Y:S05]  /*f0f0*/  @!P0 BRA `(.L_x_227) ;  /* 0xfffffffc00f08947 */ /* 0x004fea000383ffff */
[----:B------:R-:W-:Y:S05]  /*f100*/  BRA `(.L_x_311) ;  /* 0xffffffcc00507947 */ /* 0x000fea000383ffff */
.L_x_228:
[----:B-1----:R1:W2:Y:S02]  /*f110*/  SYNCS.PHASECHK.TRANS64.TRYWAIT P0, [R6+URZ], R5 ;  /* 0x00000005060075a7 */ /* 0x0022a4000800017f */
[----:B--2---:R-:W-:Y:S05]  /*f120*/  @!P0 NANOSLEEP.SYNCS 0x989680 ;  /* 0x009896800000895d */ /* 0x004fea0003900000 */
[----:B------:R-:W2:Y:S02]  /*f130*/  @!P0 SYNCS.PHASECHK.TRANS64 P0, [R6+URZ], R5 ;  /* 0x00000005060085a7 */ /* 0x000ea4000800007f */
[----:B--2---:R-:W-:Y:S05]  /*f140*/  @!P0 BRA `(.L_x_228) ;  /* 0xfffffffc00f08947 */ /* 0x004fea000383ffff */
[----:B------:R-:W-:Y:S05]  /*f150*/  BRA `(.L_x_312) ;  /* 0xffffffcc00607947 */ /* 0x000fea000383ffff */
.L_x_229:
[----:B-1----:R1:W2:Y:S02]  /*f160*/  SYNCS.PHASECHK.TRANS64.TRYWAIT P0, [R9+URZ], R4 ;  /* 0x00000004090075a7 */ /* 0x0022a4000800017f */
[----:B--2---:R-:W-:Y:S05]  /*f170*/  @!P0 NANOSLEEP.SYNCS 0x989680 ;  /* 0x009896800000895d */ /* 0x004fea0003900000 */
[----:B------:R-:W2:Y:S02]  /*f180*/  @!P0 SYNCS.PHASECHK.TRANS64 P0, [R9+URZ], R4 ;  /* 0x00000004090085a7 */ /* 0x000ea4000800007f */
[----:B--2---:R-:W-:Y:S05]  /*f190*/  @!P0 BRA `(.L_x_229) ;  /* 0xfffffffc00f08947 */ /* 0x004fea000383ffff */
[----:B------:R-:W-:Y:S05]  /*f1a0*/  BRA `(.L_x_313) ;  /* 0xffffffcc00707947 */ /* 0x000fea000383ffff */
.L_x_230:
[----:B--2---:R2:W3:Y:S02]  /*f1b0*/  SYNCS.PHASECHK.TRANS64.TRYWAIT P0, [R6+URZ], R5 ;  /* 0x00000005060075a7 */ /* 0x0044e4000800017f */
[----:B---3--:R-:W-:Y:S05]  /*f1c0*/  @!P0 NANOSLEEP.SYNCS 0x989680 ;  /* 0x009896800000895d */ /* 0x008fea0003900000 */
[----:B------:R-:W3:Y:S02]  /*f1d0*/  @!P0 SYNCS.PHASECHK.TRANS64 P0, [R6+URZ], R5 ;  /* 0x00000005060085a7 */ /* 0x000ee4000800007f */
[----:B---3--:R-:W-:Y:S05]  /*f1e0*/  @!P0 BRA `(.L_x_230) ;  /* 0xfffffffc00f08947 */ /* 0x008fea000383ffff */
[----:B------:R-:W-:Y:S05]  /*f1f0*/  BRA `(.L_x_314) ;  /* 0xffffffcc00787947 */ /* 0x000fea000383ffff */
.L_x_248:
[----:B-1----:R1:W3:Y:S02]  /*f200*/  SYNCS.PHASECHK.TRANS64.TRYWAIT P2, [R17+URZ+0x38440], R2 ;  /* 0x03844002110075a7 */ /* 0x0022e4000804017f */
[----:B---3--:R-:W-:Y:S05]  /*f210*/  @!P2 NANOSLEEP.SYNCS 0x989680 ;  /* 0x009896800000a95d */ /* 0x008fea0003900000 */
[----:B------:R-:W3:Y:S02]  /*f220*/  @!P2 SYNCS.PHASECHK.TRANS64 P2, [R17+URZ+0x38440], R2 ;  /* 0x038440021100a5a7 */ /* 0x000ee4000804007f */
[----:B---3--:R-:W-:Y:S05]  /*f230*/  @!P2 BRA `(.L_x_248) ;  /* 0xfffffffc00f0a947 */ /* 0x008fea000383ffff */
[----:B------:R-:W-:Y:S05]  /*f240*/  BRA `(.L_x_315) ;  /* 0xffffffe800947947 */ /* 0x000fea000383ffff */
.L_x_254:
[----:B-1----:R1:W2:Y:S02]  /*f250*/  SYNCS.PHASECHK.TRANS64.TRYWAIT P0, [R5+URZ+0x38440], R2 ;  /* 0x03844002050075a7 */ /* 0x0022a4000800017f */
[----:B--2---:R-:W-:Y:S05]  /*f260*/  @!P0 NANOSLEEP.SYNCS 0x989680 ;  /* 0x009896800000895d */ /* 0x004fea0003900000 */
[----:B------:R-:W2:Y:S02]  /*f270*/  @!P0 SYNCS.PHASECHK.TRANS64 P0, [R5+URZ+0x38440], R2 ;  /* 0x03844002050085a7 */ /* 0x000ea4000800007f */
[----:B--2---:R-:W-:Y:S05]  /*f280*/  @!P0 BRA `(.L_x_254) ;  /* 0xfffffffc00f08947 */ /* 0x004fea000383ffff */
[----:B------:R-:W-:Y:S05]  /*f290*/  BRA `(.L_x_316) ;  /* 0xffffffe800fc7947 */ /* 0x000fea000383ffff */
.L_x_256:
[----:B-1----:R1:W2:Y:S02]  /*f2a0*/  SYNCS.PHASECHK.TRANS64.TRYWAIT P0, [R7+URZ+0x38440], R0 ;  /* 0x03844000070075a7 */ /* 0x0022a4000800017f */
[----:B--2---:R-:W-:Y:S05]  /*f2b0*/  @!P0 NANOSLEEP.SYNCS 0x989680 ;  /* 0x009896800000895d */ /* 0x004fea0003900000 */
[----:B------:R-:W2:Y:S02]  /*f2c0*/  @!P0 SYNCS.PHASECHK.TRANS64 P0, [R7+URZ+0x38440], R0 ;  /* 0x03844000070085a7 */ /* 0x000ea4000800007f */
[----:B--2---:R-:W-:Y:S05]  /*f2d0*/  @!P0 BRA `(.L_x_256) ;  /* 0xfffffffc00f08947 */ /* 0x004fea000383ffff */
[----:B------:R-:W-:Y:S05]  /*f2e0*/  BRA `(.L_x_317) ;  /* 0xffffffec00147947 */ /* 0x000fea000383ffff */
.L_x_258:
[----:B-1----:R1:W2:Y:S02]  /*f2f0*/  SYNCS.PHASECHK.TRANS64.TRYWAIT P0, [R7+URZ+0x38440], R0 ;  /* 0x03844000070075a7 */ /* 0x0022a4000800017f */
[----:B--2---:R-:W-:Y:S05]  /*f300*/  @!P0 NANOSLEEP.SYNCS 0x989680 ;  /* 0x009896800000895d */ /* 0x004fea0003900000 */
[----:B------:R-:W2:Y:S02]  /*f310*/  @!P0 SYNCS.PHASECHK.TRANS64 P0, [R7+URZ+0x38440], R0 ;  /* 0x03844000070085a7 */ /* 0x000ea4000800007f */
[----:B--2---:R-:W-:Y:S05]  /*f320*/  @!P0 BRA `(.L_x_258) ;  /* 0xfffffffc00f08947 */ /* 0x004fea000383ffff */
[----:B------:R-:W-:Y:S05]  /*f330*/  BRA `(.L_x_318) ;  /* 0xffffffec002c7947 */ /* 0x000fea000383ffff */
.L_x_260:
[----:B-1----:R1:W2:Y:S02]  /*f340*/  SYNCS.PHASECHK.TRANS64.TRYWAIT P0, [R7+URZ+0x38440], R0 ;  /* 0x03844000070075a7 */ /* 0x0022a4000800017f */
[----:B--2---:R-:W-:Y:S05]  /*f350*/  @!P0 NANOSLEEP.SYNCS 0x989680 ;  /* 0x009896800000895d */ /* 0x004fea0003900000 */
[----:B------:R-:W2:Y:S02]  /*f360*/  @!P0 SYNCS.PHASECHK.TRANS64 P0, [R7+URZ+0x38440], R0 ;  /* 0x03844000070085a7 */ /* 0x000ea4000800007f */
[----:B--2---:R-:W-:Y:S05]  /*f370*/  @!P0 BRA `(.L_x_260) ;  /* 0xfffffffc00f08947 */ /* 0x004fea000383ffff */
[----:B------:R-:W-:Y:S05]  /*f380*/  BRA `(.L_x_319) ;  /* 0xffffffec00447947 */ /* 0x000fea000383ffff */
.L_x_262:
[----:B-1----:R1:W2:Y:S02]  /*f390*/  SYNCS.PHASECHK.TRANS64.TRYWAIT P0, [R7+URZ+0x38440], R0 ;  /* 0x03844000070075a7 */ /* 0x0022a4000800017f */
[----:B--2---:R-:W-:Y:S05]  /*f3a0*/  @!P0 NANOSLEEP.SYNCS 0x989680 ;  /* 0x009896800000895d */ /* 0x004fea0003900000 */
[----:B------:R-:W2:Y:S02]  /*f3b0*/  @!P0 SYNCS.PHASECHK.TRANS64 P0, [R7+URZ+0x38440], R0 ;  /* 0x03844000070085a7 */ /* 0x000ea4000800007f */
[----:B--2---:R-:W-:Y:S05]  /*f3c0*/  @!P0 BRA `(.L_x_262) ;  /* 0xfffffffc00f08947 */ /* 0x004fea000383ffff */
[----:B------:R-:W-:Y:S05]  /*f3d0*/  BRA `(.L_x_320) ;  /* 0xffffffec005c7947 */ /* 0x000fea000383ffff */
.L_x_264:
[----:B-1----:R1:W2:Y:S02]  /*f3e0*/  SYNCS.PHASECHK.TRANS64.TRYWAIT P0, [R7+URZ+0x38440], R0 ;  /* 0x03844000070075a7 */ /* 0x0022a4000800017f */
[----:B--2---:R-:W-:Y:S05]  /*f3f0*/  @!P0 NANOSLEEP.SYNCS 0x989680 ;  /* 0x009896800000895d */ /* 0x004fea0003900000 */
[----:B------:R-:W2:Y:S02]  /*f400*/  @!P0 SYNCS.PHASECHK.TRANS64 P0, [R7+URZ+0x38440], R0 ;  /* 0x03844000070085a7 */ /* 0x000ea4000800007f */
[----:B--2---:R-:W-:Y:S05]  /*f410*/  @!P0 BRA `(.L_x_264) ;  /* 0xfffffffc00f08947 */ /* 0x004fea000383ffff */
[----:B------:R-:W-:Y:S05]  /*f420*/  BRA `(.L_x_321) ;  /* 0xffffffec00747947 */ /* 0x000fea000383ffff */
.L_x_266:
[----:B-1----:R1:W2:Y:S02]  /*f430*/  SYNCS.PHASECHK.TRANS64.TRYWAIT P0, [R7+URZ+0x38440], R0 ;  /* 0x03844000070075a7 */ /* 0x0022a4000800017f */
[----:B--2---:R-:W-:Y:S05]  /*f440*/  @!P0 NANOSLEEP.SYNCS 0x989680 ;  /* 0x009896800000895d */ /* 0x004fea0003900000 */
[----:B------:R-:W2:Y:S02]  /*f450*/  @!P0 SYNCS.PHASECHK.TRANS64 P0, [R7+URZ+0x38440], R0 ;  /* 0x03844000070085a7 */ /* 0x000ea4000800007f */
[----:B--2---:R-:W-:Y:S05]  /*f460*/  @!P0 BRA `(.L_x_266) ;  /* 0xfffffffc00f08947 */ /* 0x004fea000383ffff */
[----:B------:R-:W-:Y:S05]  /*f470*/  BRA `(.L_x_322) ;  /* 0xffffffec008c7947 */ /* 0x000fea000383ffff */
        .weak           $__internal_0_$__cuda_sm20_div_u64
        .type           $__internal_0_$__cuda_sm20_div_u64,@function
        .size           $__internal_0_$__cuda_sm20_div_u64,(.L_x_245 - $__internal_0_$__cuda_sm20_div_u64)
$__internal_0_$__cuda_sm20_div_u64:
[----:B------:R-:W-:-:S04]  /*f480*/  IMAD.MOV.U32 R17, RZ, RZ, R23 ;  /* 0x000000ffff117224 */ /* 0x000fc800078e0017 */
[----:B------:R-:W1:Y:S08]  /*f490*/  I2F.U64.RP R0, R16 ;  /* 0x0000001000007312 */ /* 0x000e700000309000 */
[----:B-1----:R-:W1:Y:S02]  /*f4a0*/  MUFU.RCP R0, R0 ;  /* 0x0000000000007308 */ /* 0x002e640000001000 */
[----:B-1----:R-:W-:-:S06]  /*f4b0*/  VIADD R2, R0, 0x1ffffffe ;  /* 0x1ffffffe00027836 */ /* 0x002fcc0000000000 */
[----:B------:R-:W1:Y:S02]  /*f4c0*/  F2I.U64.TRUNC R2, R2 ;  /* 0x0000000200027311 */ /* 0x000e64000020d800 */
[----:B-1----:R-:W-:-:S04]  /*f4d0*/  IMAD.WIDE.U32 R14, R2, R16, RZ ;  /* 0x00000010020e7225 */ /* 0x002fc800078e00ff */
[----:B------:R-:W-:Y:S01]  /*f4e0*/  IMAD R15, R2, R23, R15 ;  /* 0x00000017020f7224 */ /* 0x000fe200078e020f */
[----:B------:R-:W-:-:S03]  /*f4f0*/  IADD3 R19, P1, RZ, -R14, RZ ;  /* 0x8000000eff137210 */ /* 0x000fc60007f3e0ff */
[----:B------:R-:W-:Y:S02]  /*f500*/  IMAD R15, R3, R16, R15 ;  /* 0x00000010030f7224 */ /* 0x000fe400078e020f */
[----:B------:R-:W-:-:S04]  /*f510*/  IMAD.HI.U32 R14, R2, R19, RZ ;  /* 0x00000013020e7227 */ /* 0x000fc800078e00ff */
[----:B------:R-:W-:Y:S02]  /*f520*/  IMAD.X R21, RZ, RZ, ~R15, P1 ;  /* 0x000000ffff157224 */ /* 0x000fe400008e0e0f */
[----:B------:R-:W-:Y:S02]  /*f530*/  IMAD.MOV.U32 R15, RZ, RZ, R2 ;  /* 0x000000ffff0f7224 */ /* 0x000fe400078e0002 */
[-C--:B------:R-:W-:Y:S02]  /*f540*/  IMAD R17, R3, R21.reuse, RZ ;  /* 0x0000001503117224 */ /* 0x080fe400078e02ff */
[----:B------:R-:W-:-:S04]  /*f550*/  IMAD.WIDE.U32 R14, P1, R2, R21, R14 ;  /* 0x00000015020e7225 */ /* 0x000fc8000782000e */
[----:B------:R-:W-:-:S04]  /*f560*/  IMAD.HI.U32 R21, R3, R21, RZ ;  /* 0x0000001503157227 */ /* 0x000fc800078e00ff */
[----:B------:R-:W-:-:S04]  /*f570*/  IMAD.HI.U32 R14, P2, R3, R19, R14 ;  /* 0x00000013030e7227 */ /* 0x000fc8000784000e */
[----:B------:R-:W-:Y:S01]  /*f580*/  IMAD.X R0, R21, 0x1, R3, P1 ;  /* 0x0000000115007824 */ /* 0x000fe200008e0603 */
[----:B------:R-:W-:-:S04]  /*f590*/  IADD3 R15, P3, R17, R14, RZ ;  /* 0x0000000e110f7210 */ /* 0x000fc80007f7e0ff */
[----:B------:R-:W-:Y:S01]  /*f5a0*/  IADD3.X R17, RZ, RZ, R0, P3, P2 ;  /* 0x000000ffff117210 */ /* 0x000fe20001fe4400 */
[----:B------:R-:W-:-:S04]  /*f5b0*/  IMAD.WIDE.U32 R2, R15, R16, RZ ;  /* 0x000000100f027225 */ /* 0x000fc800078e00ff */
[----:B------:R-:W-:Y:S01]  /*f5c0*/  IMAD R0, R15, R23, R3 ;  /* 0x000000170f007224 */ /* 0x000fe200078e0203 */
[----:B------:R-:W-:-:S03]  /*f5d0*/  IADD3 R3, P1, RZ, -R2, RZ ;  /* 0x80000002ff037210 */ /* 0x000fc60007f3e0ff */
[----:B------:R-:W-:Y:S02]  /*f5e0*/  IMAD R0, R17, R16, R0 ;  /* 0x0000001011007224 */ /* 0x000fe400078e0200 */
[----:B------:R-:W-:-:S04]  /*f5f0*/  IMAD.HI.U32 R14, R15, R3, RZ ;  /* 0x000000030f0e7227 */ /* 0x000fc800078e00ff */
[----:B------:R-:W-:-:S04]  /*f600*/  IMAD.X R0, RZ, RZ, ~R0, P1 ;  /* 0x000000ffff007224 */ /* 0x000fc800008e0e00 */
[----:B------:R-:W-:-:S04]  /*f610*/  IMAD.WIDE.U32 R14, P1, R15, R0, R14 ;  /* 0x000000000f0e7225 */ /* 0x000fc8000782000e */
[C---:B------:R-:W-:Y:S02]  /*f620*/  IMAD R2, R17.reuse, R0, RZ ;  /* 0x0000000011027224 */ /* 0x040fe400078e02ff */
[----:B------:R-:W-:Y:S01]  /*f630*/  IMAD.HI.U32 R15, P2, R17, R3, R14 ;  /* 0x00000003110f7227 */ /* 0x000fe2000784000e */
[----:B------:R-:W-:-:S03]  /*f640*/  MOV R3, RZ ;  /* 0x000000ff00037202 */ /* 0x000fc60000000f00 */
[----:B------:R-:W-:Y:S01]  /*f650*/  IMAD.HI.U32 R0, R17, R0, RZ ;  /* 0x0000000011007227 */ /* 0x000fe200078e00ff */
[----:B------:R-:W-:-:S03]  /*f660*/  IADD3 R15, P3, R2, R15, RZ ;  /* 0x0000000f020f7210 */ /* 0x000fc60007f7e0ff */
[----:B------:R-:W-:Y:S02]  /*f670*/  IMAD.X R17, R0, 0x1, R17, P1 ;  /* 0x0000000100117824 */ /* 0x000fe400008e0611 */
[----:B------:R-:W-:-:S03]  /*f680*/  IMAD.HI.U32 R2, R15, UR14, RZ ;  /* 0x0000000e0f027c27 */ /* 0x000fc6000f8e00ff */
[----:B------:R-:W-:Y:S01]  /*f690*/  IADD3.X R17, RZ, RZ, R17, P3, P2 ;  /* 0x000000ffff117210 */ /* 0x000fe20001fe4411 */
[----:B------:R-:W-:-:S04]  /*f6a0*/  IMAD.WIDE.U32 R2, R15, UR21, R2 ;  /* 0x000000150f027c25 */ /* 0x000fc8000f8e0002 */
[C---:B------:R-:W-:Y:S02]  /*f6b0*/  IMAD R15, R17.reuse, UR21, RZ ;  /* 0x00000015110f7c24 */ /* 0x040fe4000f8e02ff */
[----:B------:R-:W-:-:S04]  /*f6c0*/  IMAD.HI.U32 R2, P1, R17, UR14, R2 ;  /* 0x0000000e11027c27 */ /* 0x000fc8000f820002 */
[----:B------:R-:W-:Y:S01]  /*f6d0*/  IMAD.HI.U32 R0, R17, UR21, RZ ;  /* 0x0000001511007c27 */ /* 0x000fe2000f8e00ff */
[----:B------:R-:W-:-:S03]  /*f6e0*/  IADD3 R15, P2, R15, R2, RZ ;  /* 0x000000020f0f7210 */ /* 0x000fc60007f5e0ff */
[----:B------:R-:W-:Y:S02]  /*f6f0*/  IMAD.X R0, RZ, RZ, R0, P1 ;  /* 0x000000ffff007224 */ /* 0x000fe400008e0600 */
[----:B------:R-:W-:-:S04]  /*f700*/  IMAD.WIDE.U32 R2, R15, R16, RZ ;  /* 0x000000100f027225 */ /* 0x000fc800078e00ff */
[----:B------:R-:W-:Y:S01]  /*f710*/  IMAD.X R0, RZ, RZ, R0, P2 ;  /* 0x000000ffff007224 */ /* 0x000fe200010e0600 */
[----:B------:R-:W-:Y:S01]  /*f720*/  IADD3 R17, P2, -R2, UR14, RZ ;  /* 0x0000000e02117c10 */ /* 0x000fe2000ff5e1ff */
[----:B------:R-:W-:-:S03]  /*f730*/  IMAD R3, R15, R23, R3 ;  /* 0x000000170f037224 */ /* 0x000fc600078e0203 */
[-C--:B------:R-:W-:Y:S01]  /*f740*/  ISETP.GE.U32.AND P1, PT, R17, R16.reuse, PT ;  /* 0x000000101100720c */ /* 0x080fe20003f26070 */
[----:B------:R-:W-:-:S05]  /*f750*/  IMAD R0, R0, R16, R3 ;  /* 0x0000001000007224 */ /* 0x000fca00078e0203 */
[----:B------:R-:W-:Y:S01]  /*f760*/  IADD3.X R14, ~R0, UR21, RZ, P2, !PT ;  /* 0x00000015000e7c10 */ /* 0x000fe200097fe5ff */
[----:B------:R-:W-:Y:S01]  /*f770*/  VIADD R0, R15, 0x1 ;  /* 0x000000010f007836 */ /* 0x000fe20000000000 */
[----:B------:R-:W-:Y:S02]  /*f780*/  IADD3 R2, P2, -R16, R17, RZ ;  /* 0x0000001110027210 */ /* 0x000fe40007f5e1ff */
[----:B------:R-:W-:-:S03]  /*f790*/  ISETP.GE.U32.AND.EX P1, PT, R14, R23, PT, P1 ;  /* 0x000000170e00720c */ /* 0x000fc60003f26110 */
[----:B------:R-:W-:Y:S01]  /*f7a0*/  IMAD.X R3, R14, 0x1, ~R23, P2 ;  /* 0x000000010e037824 */ /* 0x000fe200010e0e17 */
[----:B------:R-:W-:Y:S02]  /*f7b0*/  SEL R2, R2, R17, P1 ;  /* 0x0000001102027207 */ /* 0x000fe40000800000 */
[----:B------:R-:W-:Y:S02]  /*f7c0*/  SEL R15, R0, R15, P1 ;  /* 0x0000000f000f7207 */ /* 0x000fe40000800000 */
[----:B------:R-:W-:Y:S02]  /*f7d0*/  SEL R3, R3, R14, P1 ;  /* 0x0000000e03037207 */ /* 0x000fe40000800000 */
[----:B------:R-:W-:Y:S01]  /*f7e0*/  ISETP.GE.U32.AND P1, PT, R2, R16, PT ;  /* 0x000000100200720c */ /* 0x000fe20003f26070 */
[----:B------:R-:W-:Y:S01]  /*f7f0*/  VIADD R0, R15, 0x1 ;  /* 0x000000010f007836 */ /* 0x000fe20000000000 */
[----:B------:R-:W-:Y:S01]  /*f800*/  ISETP.NE.U32.AND P2, PT, R16, RZ, PT ;  /* 0x000000ff1000720c */ /* 0x000fe20003f45070 */
[----:B------:R-:W-:Y:S01]  /*f810*/  IMAD.MOV.U32 R2, RZ, RZ, R12 ;  /* 0x000000ffff027224 */ /* 0x000fe200078e000c */
[----:B------:R-:W-:Y:S01]  /*f820*/  ISETP.GE.U32.AND.EX P1, PT, R3, R23, PT, P1 ;  /* 0x000000170300720c */ /* 0x000fe20003f26110 */
[----:B------:R-:W-:Y:S01]  /*f830*/  IMAD.MOV.U32 R3, RZ, RZ, 0x0 ;  /* 0x00000000ff037424 */ /* 0x000fe200078e00ff */
[----:B------:R-:W-:-:S02]  /*f840*/  ISETP.NE.AND.EX P2, PT, R23, RZ, PT, P2 ;  /* 0x000000ff1700720c */ /* 0x000fc40003f45320 */
[----:B------:R-:W-:-:S04]  /*f850*/  SEL R0, R0, R15, P1 ;  /* 0x0000000f00007207 */ /* 0x000fc80000800000 */
[----:B------:R-:W-:Y:S01]  /*f860*/  SEL R0, R0, 0xffffffff, P2 ;  /* 0xffffffff00007807 */ /* 0x000fe20001000000 */
[----:B------:R-:W-:Y:S06]  /*f870*/  RET.REL.NODEC R2 `(_ZN7cutlass13device_kernelINS_4gemm6kernel13GemmUniversalINS1_17GroupProblemShapeIN4cute5tupleIJiiiEEEEENS1_10collective13CollectiveMmaINS1_39MainloopSm90ArrayTmaGmmaWarpSpecializedILi8ENS6_IJNS5_1CILi1EEESD_SD_EEENS1_55KernelPtrArrayTmaWarpSpecializedCooperativeFP8FastAccumEEENS6_IJNSC_ILi256EEENSC_ILi128EEENSC_ILi64EEEEEENS_12float_e4m3_tEPNS6_IJlSD_NSC_ILi0EEEEEESL_SO_NS5_8TiledMMAINS5_8MMA_AtomIJNS5_4SM904GMMA31MMA_64x128x32_F32E4M3E4M3_SS_TNILNSS_7ScaleInE1ELSU_1EEEEEENS5_6LayoutINS6_IJNSC_ILi2EEESD_SD_EEENS6_IJSD_SM_SM_EEEEENS6_IJNS5_10UnderscoreES12_S12_EEEEENS5_13SM90_TMA_LOADENS5_14ComposedLayoutINS5_7SwizzleILi2ELi4ELi3EEENS5_18smem_ptr_flag_bitsILi8EEENSX_INS6_IJNSC_ILi8EEESJ_EEENS6_IJSJ_SD_EEEEEEEvNS5_8identityES15_S1F_vS1G_EENS_8epilogue10collective18CollectiveEpilogueINS1I_30Sm90PtrArrayTmaWarpSpecializedILi4ELi2ELi16ELb1ELb0ELi2EEEJSK_NS6_IJSI_NSC_ILi32EEEEEENS_6half_tEPNS6_IJSD_lSM_EEES1P_S1R_NS1I_6fusion15FusionCallbacksIS1M_NS1S_17LinearCombinationIS1P_fS1P_fLNS_15FloatRoundStyleE2EEESK_S1O_JEEES15_NS16_INS17_ILi3ELi4ELi3EEENS19_ILi16EEENSX_INS6_IJSJ_S1B_EEENS6_IJSD_SJ_EEEEEEENS5_17SM75_U16x8_LDSM_TENS5_14SM90_TMA_STOREES23_NS5_17SM90_U16x8_STSM_TENS5_9Copy_AtomIJNS5_17SM90_U32x4_STSM_NES1P_EEEvEEEvvEEEEvNT_6ParamsE) ;  /* 0xffffff0402e07950 */ /* 0x000fec0003c3ffff */
.L_x_245:
[----:B------:R-:W-:Y:S01]  /*f880*/  UMOV UR24, UR32 ;  /* 0x0000002000187c82 */ /* 0x000fe20008000000 */
[----:B------:R-:W-:Y:S02]  /*f890*/  UMOV UR25, UR35 ;  /* 0x0000002300197c82 */ /* 0x000fe40008000000 */
[----:B------:R-:W1:Y:S08]  /*f8a0*/  I2F.U64.RP R13, UR24 ;  /* 0x00000018000d7d12 */ /* 0x000e700008309000 */
[----:B-1----:R-:W1:Y:S02]  /*f8b0*/  MUFU.RCP R13, R13 ;  /* 0x0000000d000d7308 */ /* 0x002e640000001000 */
[----:B-1----:R-:W-:-:S06]  /*f8c0*/  VIADD R2, R13, 0x1ffffffe ;  /* 0x1ffffffe0d027836 */ /* 0x002fcc0000000000 */
[----:B------:R-:W1:Y:S02]  /*f8d0*/  F2I.U64.TRUNC R2, R2 ;  /* 0x0000000200027311 */ /* 0x000e64000020d800 */
[----:B-1----:R-:W-:Y:S01]  /*f8e0*/  R2UR UR24, R2 ;  /* 0x00000000021872ca */ /* 0x002fe200000e0000 */
[----:B------:R-:W-:Y:S01]  /*f8f0*/  IMAD.MOV.U32 R2, RZ, RZ, R12 ;  /* 0x000000ffff027224 */ /* 0x000fe200078e000c */
[----:B------:R-:W-:Y:S01]  /*f900*/  R2UR UR25, R3 ;  /* 0x00000000031972ca */ /* 0x000fe200000e0000 */
[----:B------:R-:W-:-:S10]  /*f910*/  IMAD.MOV.U32 R3, RZ, RZ, 0x0 ;  /* 0x00000000ff037424 */ /* 0x000fd400078e00ff */
[----:B------:R-:W-:-:S04]  /*f920*/  UIMAD.WIDE.U32 UR26, UR24, UR32, URZ ;  /* 0x00000020181a72a5 */ /* 0x000fc8000f8e003f */
[----:B------:R-:W-:Y:S02]  /*f930*/  UIMAD UR27, UR24, UR35, UR27 ;  /* 0x00000023181b72a4 */ /* 0x000fe4000f8e021b */
[----:B------:R-:W-:Y:S02]  /*f940*/  UIADD3 UR36, UP1, URZ, -UR26, URZ ;  /* 0x8000001a3f247290 */ /* 0x000fe4000ff3e03f */
[----:B------:R-:W-:Y:S02]  /*f950*/  UIMAD UR28, UR25, UR32, UR27 ;  /* 0x00000020191c72a4 */ /* 0x000fe4000f8e021b */
[----:B------:R-:W-:Y:S02]  /*f960*/  UIMAD.WIDE.U32 UR26, UR24, UR36, URZ ;  /* 0x00000024181a72a5 */ /* 0x000fe4000f8e003f */
[----:B------:R-:W-:-:S05]  /*f970*/  UIADD3.X UR37, URZ, ~UR28, URZ, UP1, !UPT ;  /* 0x8000001c3f257290 */ /* 0x000fca0008ffe43f */
[----:B------:R-:W-:Y:S01]  /*f980*/  UMOV UR26, UR27 ;  /* 0x0000001b001a7c82 */ /* 0x000fe20008000000 */
[----:B------:R-:W-:Y:S02]  /*f990*/  UMOV UR27, UR24 ;  /* 0x00000018001b7c82 */ /* 0x000fe40008000000 */
[----:B------:R-:W-:Y:S02]  /*f9a0*/  UIMAD.WIDE.U32 UR28, UP1, UR24, UR37, UR26 ;  /* 0x00000025181c72a5 */ /* 0x000fe4000f82001a */
[----:B------:R-:W-:Y:S02]  /*f9b0*/  UIMAD.WIDE.U32 UR26, UR25, UR37, URZ ;  /* 0x00000025191a72a5 */ /* 0x000fe4000f8e003f */
[----:B------:R-:W-:Y:S02]  /*f9c0*/  UIMAD.WIDE.U32 UR28, UP2, UR25, UR36, UR28 ;  /* 0x00000024191c72a5 */ /* 0x000fe4000f84001c */
[----:B------:R-:W-:Y:S02]  /*f9d0*/  UIMAD UR37, UR25, UR37, URZ ;  /* 0x00000025192572a4 */ /* 0x000fe4000f8e023f */
[----:B------:R-:W-:-:S02]  /*f9e0*/  UIADD3.X UR26, UR27, UR25, URZ, UP1, !UPT ;  /* 0x000000191b1a7290 */ /* 0x000fc40008ffe43f */
[----:B------:R-:W-:-:S04]  /*f9f0*/  UIADD3 UR29, UP4, UR37, UR29, URZ ;  /* 0x0000001d251d7290 */ /* 0x000fc8000ff9e03f */
[----:B------:R-:W-:Y:S02]  /*fa00*/  UIMAD.WIDE.U32 UR24, UR29, UR32, URZ ;  /* 0x000000201d1872a5 */ /* 0x000fe4000f8e003f */
[----:B------:R-:W-:Y:S02]  /*fa10*/  UIADD3.X UR36, URZ, URZ, UR26, UP4, UP2 ;  /* 0x0000003f3f247290 */ /* 0x000fe4000a7e441a */
[----:B------:R-:W-:Y:S02]  /*fa20*/  UIMAD UR25, UR29, UR35, UR25 ;  /* 0x000000231d1972a4 */ /* 0x000fe4000f8e0219 */
[----:B------:R-:W-:Y:S02]  /*fa30*/  UIADD3 UR37, UP1, URZ, -UR24, URZ ;  /* 0x800000183f257290 */ /* 0x000fe4000ff3e03f */
[----:B------:R-:W-:Y:S02]  /*fa40*/  UIMAD UR26, UR36, UR32, UR25 ;  /* 0x00000020241a72a4 */ /* 0x000fe4000f8e0219 */
[----:B------:R-:W-:-:S02]  /*fa50*/  UIMAD.WIDE.U32 UR24, UR29, UR37, URZ ;  /* 0x000000251d1872a5 */ /* 0x000fc4000f8e003f */
[----:B------:R-:W-:-:S05]  /*fa60*/  UIADD3.X UR38, URZ, ~UR26, URZ, UP1, !UPT ;  /* 0x8000001a3f267290 */ /* 0x000fca0008ffe43f */
[----:B------:R-:W-:Y:S01]  /*fa70*/  UMOV UR28, UR25 ;  /* 0x00000019001c7c82 */ /* 0x000fe20008000000 */
[----:B------:R-:W-:Y:S02]  /*fa80*/  UIMAD.WIDE.U32 UR24, UR36, UR38, URZ ;  /* 0x00000026241872a5 */ /* 0x000fe4000f8e003f */
[----:B------:R-:W-:Y:S02]  /*fa90*/  UIMAD.WIDE.U32 UR26, UP1, UR29, UR38, UR28 ;  /* 0x000000261d1a72a5 */ /* 0x000fe4000f82001c */
[----:B------:R-:W-:Y:S02]  /*faa0*/  UIMAD UR28, UR36, UR38, URZ ;  /* 0x00000026241c72a4 */ /* 0x000fe4000f8e023f */
[----:B------:R-:W-:Y:S02]  /*fab0*/  UIMAD.WIDE.U32 UR26, UP2, UR36, UR37, UR26 ;  /* 0x00000025241a72a5 */ /* 0x000fe4000f84001a */
[----:B------:R-:W-:Y:S02]  /*fac0*/  UIADD3.X UR36, UR25, UR36, URZ, UP1, !UPT ;  /* 0x0000002419247290 */ /* 0x000fe40008ffe43f */
[----:B------:R-:W-:Y:S01]  /*fad0*/  UIADD3 UR28, UP4, UR28, UR27, URZ ;  /* 0x0000001b1c1c7290 */ /* 0x000fe2000ff9e03f */
[----:B------:R-:W-:-:S03]  /*fae0*/  UMOV UR25, URZ ;  /* 0x0000003f00197c82 */ /* 0x000fc60008000000 */
[----:B------:R-:W-:Y:S02]  /*faf0*/  UIMAD.WIDE.U32 UR26, UR28, UR33, URZ ;  /* 0x000000211c1a72a5 */ /* 0x000fe4000f8e003f */
[----:B------:R-:W-:-:S05]  /*fb00*/  UIADD3.X UR36, URZ, URZ, UR36, UP4, UP2 ;  /* 0x0000003f3f247290 */ /* 0x000fca000a7e4424 */
[----:B------:R-:W-:Y:S01]  /*fb10*/  UMOV UR24, UR27 ;  /* 0x0000001b00187c82 */ /* 0x000fe20008000000 */
[----:B------:R-:W-:Y:S02]  /*fb20*/  UIMAD.WIDE.U32 UR26, UR36, UR34, URZ ;  /* 0x00000022241a72a5 */ /* 0x000fe4000f8e003f */
[----:B------:R-:W-:Y:S02]  /*fb30*/  UIMAD.WIDE.U32 UR24, UR28, UR34, UR24 ;  /* 0x000000221c1872a5 */ /* 0x000fe4000f8e0018 */
[----:B------:R-:W-:Y:S02]  /*fb40*/  UIMAD UR28, UR36, UR34, URZ ;  /* 0x00000022241c72a4 */ /* 0x000fe4000f8e023f */
[----:B------:R-:W-:-:S04]  /*fb50*/  UIMAD.WIDE.U32 UR24, UP1, UR36, UR33, UR24 ;  /* 0x00000021241872a5 */ /* 0x000fc8000f820018 */
[----:B------:R-:W-:Y:S02]  /*fb60*/  UIADD3 UR28, UP2, UR28, UR25, URZ ;  /* 0x000000191c1c7290 */ /* 0x000fe4000ff5e03f */
[----:B------:R-:W-:Y:S02]  /*fb70*/  UIADD3.X UR26, UR27, URZ, URZ, UP1, !UPT ;  /* 0x0000003f1b1a7290 */ /* 0x000fe40008ffe43f */
[----:B------:R-:W-:Y:S02]  /*fb80*/  UIMAD.WIDE.U32 UR24, UR28, UR32, URZ ;  /* 0x000000201c1872a5 */ /* 0x000fe4000f8e003f */
[----:B------:R-:W-:Y:S02]  /*fb90*/  UIADD3.X UR26, URZ, UR26, URZ, UP2, !UPT ;  /* 0x0000001a3f1a7290 */ /* 0x000fe400097fe43f */
[----:B------:R-:W-:Y:S02]  /*fba0*/  UIMAD UR25, UR28, UR35, UR25 ;  /* 0x000000231c1972a4 */ /* 0x000fe4000f8e0219 */
[----:B------:R-:W-:-:S02]  /*fbb0*/  UIADD3 UR27, UP2, -UR24, UR33, URZ ;  /* 0x00000021181b7290 */ /* 0x000fc4000ff5e13f */
[----:B------:R-:W-:Y:S02]  /*fbc0*/  UIMAD UR25, UR26, UR32, UR25 ;  /* 0x000000201a1972a4 */ /* 0x000fe4000f8e0219 */
[----:B------:R-:W-:Y:S02]  /*fbd0*/  UISETP.GE.U32.AND UP1, UPT, UR27, UR32, UPT ;  /* 0x000000201b00728c */ /* 0x000fe4000bf26070 */
[----:B------:R-:W-:Y:S02]  /*fbe0*/  UIADD3.X UR34, ~UR25, UR34, URZ, UP2, !UPT ;  /* 0x0000002219227290 */ /* 0x000fe400097fe53f */
[----:B------:R-:W-:Y:S02]  /*fbf0*/  UIADD3 UR25, UP2, -UR32, UR27, URZ ;  /* 0x0000001b20197290 */ /* 0x000fe4000ff5e13f */
[----:B------:R-:W-:Y:S02]  /*fc00*/  UISETP.GE.U32.AND.EX UP1, UPT, UR34, UR35, UPT, UP1 ;  /* 0x000000232200728c */ /* 0x000fe4000bf26110 */
[----:B------:R-:W-:-:S02]  /*fc10*/  UIADD3 UR24, UR28, 0x1, URZ ;  /* 0x000000011c187890 */ /* 0x000fc4000fffe03f */
[----:B------:R-:W-:Y:S02]  /*fc20*/  UIADD3.X UR26, ~UR35, UR34, URZ, UP2, !UPT ;  /* 0x00000022231a7290 */ /* 0x000fe400097fe53f */
[----:B------:R-:W-:Y:S02]  /*fc30*/  USEL UR25, UR25, UR27, UP1 ;  /* 0x0000001b19197287 */ /* 0x000fe40008800000 */
[----:B------:R-:W-:Y:S02]  /*fc40*/  USEL UR26, UR26, UR34, UP1 ;  /* 0x000000221a1a7287 */ /* 0x000fe40008800000 */
[----:B------:R-:W-:Y:S02]  /*fc50*/  USEL UR28, UR24, UR28, UP1 ;  /* 0x0000001c181c7287 */ /* 0x000fe40008800000 */
[----:B------:R-:W-:Y:S02]  /*fc60*/  UISETP.GE.U32.AND UP1, UPT, UR25, UR32, UPT ;  /* 0x000000201900728c */ /* 0x000fe4000bf26070 */
[----:B------:R-:W-:-:S02]  /*fc70*/  UISETP.NE.U32.AND UP2, UPT, UR32, URZ, UPT ;  /* 0x0000003f2000728c */ /* 0x000fc4000bf45070 */
[----:B------:R-:W-:Y:S02]  /*fc80*/  UIADD3 UR24, UR28, 0x1, URZ ;  /* 0x000000011c187890 */ /* 0x000fe4000fffe03f */
[----:B------:R-:W-:Y:S02]  /*fc90*/  UISETP.GE.U32.AND.EX UP1, UPT, UR26, UR35, UPT, UP1 ;  /* 0x000000231a00728c */ /* 0x000fe4000bf26110 */
[----:B------:R-:W-:Y:S02]  /*fca0*/  UISETP.NE.AND.EX UP2, UPT, UR35, URZ, UPT, UP2 ;  /* 0x0000003f2300728c */ /* 0x000fe4000bf45320 */
[----:B------:R-:W-:-:S04]  /*fcb0*/  USEL UR24, UR24, UR28, UP1 ;  /* 0x0000001c18187287 */ /* 0x000fc80008800000 */
[----:B------:R-:W-:Y:S01]  /*fcc0*/  USEL UR25, UR24, 0xffffffff, UP2 ;  /* 0xffffffff18197887 */ /* 0x000fe20009000000 */
[----:B------:R-:W-:Y:S11]  /*fcd0*/  RET.REL.NODEC R2 `(_ZN7cutlass13device_kernelINS_4gemm6kernel13GemmUniversalINS1_17GroupProblemShapeIN4cute5tupleIJiiiEEEEENS1_10collective13CollectiveMmaINS1_39MainloopSm90ArrayTmaGmmaWarpSpecializedILi8ENS6_IJNS5_1CILi1EEESD_SD_EEENS1_55KernelPtrArrayTmaWarpSpecializedCooperativeFP8FastAccumEEENS6_IJNSC_ILi256EEENSC_ILi128EEENSC_ILi64EEEEEENS_12float_e4m3_tEPNS6_IJlSD_NSC_ILi0EEEEEESL_SO_NS5_8TiledMMAINS5_8MMA_AtomIJNS5_4SM904GMMA31MMA_64x128x32_F32E4M3E4M3_SS_TNILNSS_7ScaleInE1ELSU_1EEEEEENS5_6LayoutINS6_IJNSC_ILi2EEESD_SD_EEENS6_IJSD_SM_SM_EEEEENS6_IJNS5_10UnderscoreES12_S12_EEEEENS5_13SM90_TMA_LOADENS5_14ComposedLayoutINS5_7SwizzleILi2ELi4ELi3EEENS5_18smem_ptr_flag_bitsILi8EEENSX_INS6_IJNSC_ILi8EEESJ_EEENS6_IJSJ_SD_EEEEEEEvNS5_8identityES15_S1F_vS1G_EENS_8epilogue10collective18CollectiveEpilogueINS1I_30Sm90PtrArrayTmaWarpSpecializedILi4ELi2ELi16ELb1ELb0ELi2EEEJSK_NS6_IJSI_NSC_ILi32EEEEEENS_6half_tEPNS6_IJSD_lSM_EEES1P_S1R_NS1I_6fusion15FusionCallbacksIS1M_NS1S_17LinearCombinationIS1P_fS1P_fLNS_15FloatRoundStyleE2EEESK_S1O_JEEES15_NS16_INS17_ILi3ELi4ELi3EEENS19_ILi16EEENSX_INS6_IJSJ_S1B_EEENS6_IJSD_SJ_EEEEEEENS5_17SM75_U16x8_LDSM_TENS5_14SM90_TMA_STOREES23_NS5_17SM90_U16x8_STSM_TENS5_9Copy_AtomIJNS5_17SM90_U32x4_STSM_NES1P_EEEvEEEvvEEEEvNT_6ParamsE) ;  /* 0xffffff0002c87950 */ /* 0x000ff60003c3ffff */
.L_x_323:
[----:B------:R-:W-:-:S00]  /*fce0*/  BRA `(.L_x_323) ;  /* 0xfffffffc00fc7947 */ /* 0x000fc0000383ffff */
[----:B------:R-:W-:-:S00]  /*fcf0*/  NOP ;  /* 0x0000000000007918 */ /* 0x000fc00000000000 */
        /* <DEDUP_REMOVED lines=8> */
.L_x_324:


//--------------------- .nv.global.init           --------------------------
	.section	.nv.global.init,"aw",@progbits
.nv.global.init:
	.type		$str$24,@object
	.size		$str$24,($str$25 - $str$24)
$str$24:
        /*0000*/ 	.byte	0x28, 0x61, 0x64, 0x64, 0x72, 0x65, 0x73, 0x73, 0x20, 0x26, 0x20, 0x6d, 0x61, 0x73, 0x6b, 0x29
        /*0010*/ 	.byte	0x20, 0x3d, 0x3d, 0x20, 0x30, 0x00
	.type		$str$25,@object
	.size		$str$25,(__unnamed_1 - $str$25)
$str$25:
        /*0016*/ 	.byte	0x2f, 0x74, 0x6d, 0x70, 0x2f, 0x63, 0x75, 0x74, 0x6c, 0x61, 0x73, 0x73, 0x5f, 0x73, 0x77, 0x65
        /*0026*/ 	.byte	0x65, 0x70, 0x5f, 0x73, 0x72, 0x63, 0x2f, 0x69, 0x6e, 0x63, 0x6c, 0x75, 0x64, 0x65, 0x2f, 0x63
        /*0036*/ 	.byte	0x75, 0x74, 0x65, 0x2f, 0x70, 0x6f, 0x69, 0x6e, 0x74, 0x65, 0x72, 0x5f, 0x66, 0x6c, 0x61, 0x67
        /*0046*/ 	.byte	0x67, 0x65, 0x64, 0x2e, 0x68, 0x70, 0x70, 0x00
	.type		__unnamed_1,@object
	.size		__unnamed_1,(.L_0 - __unnamed_1)
__unnamed_1:
        /*004e*/ 	.byte	0x61, 0x75, 0x74, 0x6f, 0x20, 0x63, 0x75, 0x74, 0x65, 0x3a, 0x3a, 0x61, 0x73, 0x5f, 0x70, 0x6f
        /* <DEDUP_REMOVED lines=27> */
        /*020e*/ 	.byte	0x30, 0x39, 0x36, 0x3e, 0x3e, 0x3e, 0x3e, 0x3e, 0x5d, 0x00
.L_0:


//--------------------- .nv.shared._ZN7cutlass13device_kernelINS_4gemm6kernel13GemmUniversalINS1_17GroupProblemShapeIN4cute5tupleIJiiiEEEEENS1_10collective13CollectiveMmaINS1_39MainloopSm90ArrayTmaGmmaWarpSpecializedILi8ENS6_IJNS5_1CILi1EEESD_SD_EEENS1_55KernelPtrArrayTmaWarpSpecializedCooperativeFP8FastAccumEEENS6_IJNSC_ILi256EEENSC_ILi128EEENSC_ILi64EEEEEENS_12float_e4m3_tEPNS6_IJlSD_NSC_ILi0EEEEEESL_SO_NS5_8TiledMMAINS5_8MMA_AtomIJNS5_4SM904GMMA31MMA_64x128x32_F32E4M3E4M3_SS_TNILNSS_7ScaleInE1ELSU_1EEEEEENS5_6LayoutINS6_IJNSC_ILi2EEESD_SD_EEENS6_IJSD_SM_SM_EEEEENS6_IJNS5_10UnderscoreES12_S12_EEEEENS5_13SM90_TMA_LOADENS5_14ComposedLayoutINS5_7SwizzleILi2ELi4ELi3EEENS5_18smem_ptr_flag_bitsILi8EEENSX_INS6_IJNSC_ILi8EEESJ_EEENS6_IJSJ_SD_EEEEEEEvNS5_8identityES15_S1F_vS1G_EENS_8epilogue10collective18CollectiveEpilogueINS1I_30Sm90PtrArrayTmaWarpSpecializedILi4ELi2ELi16ELb1ELb0ELi2EEEJSK_NS6_IJSI_NSC_ILi32EEEEEENS_6half_tEPNS6_IJSD_lSM_EEES1P_S1R_NS1I_6fusion15FusionCallbacksIS1M_NS1S_17LinearCombinationIS1P_fS1P_fLNS_15FloatRoundStyleE2EEESK_S1O_JEEES15_NS16_INS17_ILi3ELi4ELi3EEENS19_ILi16EEENSX_INS6_IJSJ_S1B_EEENS6_IJSD_SJ_EEEEEEENS5_17SM75_U16x8_LDSM_TENS5_14SM90_TMA_STOREES23_NS5_17SM90_U16x8_STSM_TENS5_9Copy_AtomIJNS5_17SM90_U32x4_STSM_NES1P_EEEvEEEvvEEEEvNT_6ParamsE --------------------------
	.section	.nv.shared._ZN7cutlass13device_kernelINS_4gemm6kernel13GemmUniversalINS1_17GroupProblemShapeIN4cute5tupleIJiiiEEEEENS1_10collective13CollectiveMmaINS1_39MainloopSm90ArrayTmaGmmaWarpSpecializedILi8ENS6_IJNS5_1CILi1EEESD_SD_EEENS1_55KernelPtrArrayTmaWarpSpecializedCooperativeFP8FastAccumEEENS6_IJNSC_ILi256EEENSC_ILi128EEENSC_ILi64EEEEEENS_12float_e4m3_tEPNS6_IJlSD_NSC_ILi0EEEEEESL_SO_NS5_8TiledMMAINS5_8MMA_AtomIJNS5_4SM904GMMA31MMA_64x128x32_F32E4M3E4M3_SS_TNILNSS_7ScaleInE1ELSU_1EEEEEENS5_6LayoutINS6_IJNSC_ILi2EEESD_SD_EEENS6_IJSD_SM_SM_EEEEENS6_IJNS5_10UnderscoreES12_S12_EEEEENS5_13SM90_TMA_LOADENS5_14ComposedLayoutINS5_7SwizzleILi2ELi4ELi3EEENS5_18smem_ptr_flag_bitsILi8EEENSX_INS6_IJNSC_ILi8EEESJ_EEENS6_IJSJ_SD_EEEEEEEvNS5_8identityES15_S1F_vS1G_EENS_8epilogue10collective18CollectiveEpilogueINS1I_30Sm90PtrArrayTmaWarpSpecializedILi4ELi2ELi16ELb1ELb0ELi2EEEJSK_NS6_IJSI_NSC_ILi32EEEEEENS_6half_tEPNS6_IJSD_lSM_EEES1P_S1R_NS1I_6fusion15FusionCallbacksIS1M_NS1S_17LinearCombinationIS1P_fS1P_fLNS_15FloatRoundStyleE2EEESK_S1O_JEEES15_NS16_INS17_ILi3ELi4ELi3EEENS19_ILi16EEENSX_INS6_IJSJ_S1B_EEENS6_IJSD_SJ_EEEEEEENS5_17SM75_U16x8_LDSM_TENS5_14SM90_TMA_STOREES23_NS5_17SM90_U16x8_STSM_TENS5_9Copy_AtomIJNS5_17SM90_U32x4_STSM_NES1P_EEEvEEEvvEEEEvNT_6ParamsE,"aw",@nobits
	.sectionflags	@""
	.align	16
	.zero		1024


//--------------------- .nv.shared.reserved.0     --------------------------
	.section	.nv.shared.reserved.0,"aw",@nobits
	.weak		__nv_reservedSMEM_offset_0_alias
	.size		__nv_reservedSMEM_offset_0_alias, 0, 0
	.other		__nv_reservedSMEM_offset_0_alias,@"STO_CUDA_RESERVED_SHARED STV_DEFAULT"
__nv_reservedSMEM_offset_0_alias:
	.zero		0


//--------------------- .nv.global                --------------------------
	.section	.nv.global,"aw",@nobits
.nv.global:
	.type		_ZN39_INTERNAL_a55d7fdb_4_k_cu_a8f4b6eb_28014cute1_E,@object
	.size		_ZN39_INTERNAL_a55d7fdb_4_k_cu_a8f4b6eb_28014cute1_E,(_ZN39_INTERNAL_a55d7fdb_4_k_cu_a8f4b6eb_28014cuda3std3__45__cpo6cbeginE - _ZN39_INTERNAL_a55d7fdb_4_k_cu_a8f4b6eb_28014cute1_E)
_ZN39_INTERNAL_a55d7fdb_4_k_cu_a8f4b6eb_28014cute1_E:
	.zero		1
	.type		_ZN39_INTERNAL_a55d7fdb_4_k_cu_a8f4b6eb_28014cuda3std3__45__cpo6cbeginE,@object
	.size		_ZN39_INTERNAL_a55d7fdb_4_k_cu_a8f4b6eb_28014cuda3std3__45__cpo6cbeginE,(_ZN39_INTERNAL_a55d7fdb_4_k_cu_a8f4b6eb_28014cuda3std3__48in_placeE - _ZN39_INTERNAL_a55d7fdb_4_k_cu_a8f4b6eb_28014cuda3std3__45__cpo6cbeginE)
_ZN39_INTERNAL_a55d7fdb_4_k_cu_a8f4b6eb_28014cuda3std3__45__cpo6cbeginE:
	.zero		1
	.type		_ZN39_INTERNAL_a55d7fdb_4_k_cu_a8f4b6eb_28014cuda3std3__48in_placeE,@object
	.size		_ZN39_INTERNAL_a55d7fdb_4_k_cu_a8f4b6eb_28014cuda3std3__48in_placeE,(_ZN39_INTERNAL_a55d7fdb_4_k_cu_a8f4b6eb_28014cuda3std6ranges3__45__cpo9iter_moveE - _ZN39_INTERNAL_a55d7fdb_4_k_cu_a8f4b6eb_28014cuda3std3__48in_placeE)
_ZN39_INTERNAL_a55d7fdb_4_k_cu_a8f4b6eb_28014cuda3std3__48in_placeE:
	.zero		1
	.type		_ZN39_INTERNAL_a55d7fdb_4_k_cu_a8f4b6eb_28014cuda3std6ranges3__45__cpo9iter_moveE,@object
	.size		_ZN39_INTERNAL_a55d7fdb_4_k_cu_a8f4b6eb_28014cuda3std6ranges3__45__cpo9iter_moveE,(_ZN39_INTERNAL_a55d7fdb_4_k_cu_a8f4b6eb_28014cuda3std3__45__cpo5beginE - _ZN39_INTERNAL_a55d7fdb_4_k_cu_a8f4b6eb_28014cuda3std6ranges3__45__cpo9iter_moveE)
_ZN39_INTERNAL_a55d7fdb_4_k_cu_a8f4b6eb_28014cuda3std6ranges3__45__cpo9iter_moveE:
	.zero		1
	.type		_ZN39_INTERNAL_a55d7fdb_4_k_cu_a8f4b6eb_28014cuda3std3__45__cpo5beginE,@object
	.size		_ZN39_INTERNAL_a55d7fdb_4_k_cu_a8f4b6eb_28014cuda3std3__45__cpo5beginE,(_ZN39_INTERNAL_a55d7fdb_4_k_cu_a8f4b6eb_28014cuda3std3__441_GLOBAL__N__a55d7fdb_4_k_cu_a8f4b6eb_28016ignoreE - _ZN39_INTERNAL_a55d7fdb_4_k_cu_a8f4b6eb_28014cuda3std3__45__cpo5beginE)
_ZN39_INTERNAL_a55d7fdb_4_k_cu_a8f4b6eb_28014cuda3std3__45__cpo5beginE:
	.zero		1
	.type		_ZN39_INTERNAL_a55d7fdb_4_k_cu_a8f4b6eb_28014cuda3std3__441_GLOBAL__N__a55d7fdb_4_k_cu_a8f4b6eb_28016ignoreE,@object
	.size		_ZN39_INTERNAL_a55d7fdb_4_k_cu_a8f4b6eb_28014cuda3std3__441_GLOBAL__N__a55d7fdb_4_k_cu_a8f4b6eb_28016ignoreE,(_ZN39_INTERNAL_a55d7fdb_4_k_cu_a8f4b6eb_28014cute7productE - _ZN39_INTERNAL_a55d7fdb_4_k_cu_a8f4b6eb_28014cuda3std3__441_GLOBAL__N__a55d7fdb_4_k_cu_a8f4b6eb_28016ignoreE)
_ZN39_INTERNAL_a55d7fdb_4_k_cu_a8f4b6eb_28014cuda3std3__441_GLOBAL__N__a55d7fdb_4_k_cu_a8f4b6eb_28016ignoreE:
	.zero		1
	.type		_ZN39_INTERNAL_a55d7fdb_4_k_cu_a8f4b6eb_28014cute7productE,@object
	.size		_ZN39_INTERNAL_a55d7fdb_4_k_cu_a8f4b6eb_28014cute7productE,(_ZN39_INTERNAL_a55d7fdb_4_k_cu_a8f4b6eb_28014cuda3std3__45__cpo3endE - _ZN39_INTERNAL_a55d7fdb_4_k_cu_a8f4b6eb_28014cute7productE)
_ZN39_INTERNAL_a55d7fdb_4_k_cu_a8f4b6eb_28014cute7productE:
	.zero		1
	.type		_ZN39_INTERNAL_a55d7fdb_4_k_cu_a8f4b6eb_28014cuda3std3__45__cpo3endE,@object
	.size		_ZN39_INTERNAL_a55d7fdb_4_k_cu_a8f4b6eb_28014cuda3std3__45__cpo3endE,(_ZN39_INTERNAL_a55d7fdb_4_k_cu_a8f4b6eb_28014cuda3std3__419piecewise_constructE - _ZN39_INTERNAL_a55d7fdb_4_k_cu_a8f4b6eb_28014cuda3std3__45__cpo3endE)
_ZN39_INTERNAL_a55d7fdb_4_k_cu_a8f4b6eb_28014cuda3std3__45__cpo3endE:
	.zero		1
	.type		_ZN39_INTERNAL_a55d7fdb_4_k_cu_a8f4b6eb_28014cuda3std3__419piecewise_constructE,@object
	.size		_ZN39_INTERNAL_a55d7fdb_4_k_cu_a8f4b6eb_28014cuda3std3__419piecewise_constructE,(_ZN39_INTERNAL_a55d7fdb_4_k_cu_a8f4b6eb_28014cuda3std3__45__cpo4cendE - _ZN39_INTERNAL_a55d7fdb_4_k_cu_a8f4b6eb_28014cuda3std3__419piecewise_constructE)
_ZN39_INTERNAL_a55d7fdb_4_k_cu_a8f4b6eb_28014cuda3std3__419piecewise_constructE:
	.zero		1
	.type		_ZN39_INTERNAL_a55d7fdb_4_k_cu_a8f4b6eb_28014cuda3std3__45__cpo4cendE,@object
	.size		_ZN39_INTERNAL_a55d7fdb_4_k_cu_a8f4b6eb_28014cuda3std3__45__cpo4cendE,(_ZN39_INTERNAL_a55d7fdb_4_k_cu_a8f4b6eb_28014cuda3std6ranges3__45__cpo4swapE - _ZN39_INTERNAL_a55d7fdb_4_k_cu_a8f4b6eb_28014cuda3std3__45__cpo4cendE)
_ZN39_INTERNAL_a55d7fdb_4_k_cu_a8f4b6eb_28014cuda3std3__45__cpo4cendE:
	.zero		1
	.type		_ZN39_INTERNAL_a55d7fdb_4_k_cu_a8f4b6eb_28014cuda3std6ranges3__45__cpo4swapE,@object
	.size		_ZN39_INTERNAL_a55d7fdb_4_k_cu_a8f4b6eb_28014cuda3std6ranges3__45__cpo4swapE,(.L_8 - _ZN39_INTERNAL_a55d7fdb_4_k_cu_a8f4b6eb_28014cuda3std6ranges3__45__cpo4swapE)
_ZN39_INTERNAL_a55d7fdb_4_k_cu_a8f4b6eb_28014cuda3std6ranges3__45__cpo4swapE:
	.zero		1
.L_8:


//--------------------- .nv.constant0._ZN7cutlass13device_kernelINS_4gemm6kernel13GemmUniversalINS1_17GroupProblemShapeIN4cute5tupleIJiiiEEEEENS1_10collective13CollectiveMmaINS1_39MainloopSm90ArrayTmaGmmaWarpSpecializedILi8ENS6_IJNS5_1CILi1EEESD_SD_EEENS1_55KernelPtrArrayTmaWarpSpecializedCooperativeFP8FastAccumEEENS6_IJNSC_ILi256EEENSC_ILi128EEENSC_ILi64EEEEEENS_12float_e4m3_tEPNS6_IJlSD_NSC_ILi0EEEEEESL_SO_NS5_8TiledMMAINS5_8MMA_AtomIJNS5_4SM904GMMA31MMA_64x128x32_F32E4M3E4M3_SS_TNILNSS_7ScaleInE1ELSU_1EEEEEENS5_6LayoutINS6_IJNSC_ILi2EEESD_SD_EEENS6_IJSD_SM_SM_EEEEENS6_IJNS5_10UnderscoreES12_S12_EEEEENS5_13SM90_TMA_LOADENS5_14ComposedLayoutINS5_7SwizzleILi2ELi4ELi3EEENS5_18smem_ptr_flag_bitsILi8EEENSX_INS6_IJNSC_ILi8EEESJ_EEENS6_IJSJ_SD_EEEEEEEvNS5_8identityES15_S1F_vS1G_EENS_8epilogue10collective18CollectiveEpilogueINS1I_30Sm90PtrArrayTmaWarpSpecializedILi4ELi2ELi16ELb1ELb0ELi2EEEJSK_NS6_IJSI_NSC_ILi32EEEEEENS_6half_tEPNS6_IJSD_lSM_EEES1P_S1R_NS1I_6fusion15FusionCallbacksIS1M_NS1S_17LinearCombinationIS1P_fS1P_fLNS_15FloatRoundStyleE2EEESK_S1O_JEEES15_NS16_INS17_ILi3ELi4ELi3EEENS19_ILi16EEENSX_INS6_IJSJ_S1B_EEENS6_IJSD_SJ_EEEEEEENS5_17SM75_U16x8_LDSM_TENS5_14SM90_TMA_STOREES23_NS5_17SM90_U16x8_STSM_TENS5_9Copy_AtomIJNS5_17SM90_U32x4_STSM_NES1P_EEEvEEEvvEEEEvNT_6ParamsE --------------------------
	.section	.nv.constant0._ZN7cutlass13device_kernelINS_4gemm6kernel13GemmUniversalINS1_17GroupProblemShapeIN4cute5tupleIJiiiEEEEENS1_10collective13CollectiveMmaINS1_39MainloopSm90ArrayTmaGmmaWarpSpecializedILi8ENS6_IJNS5_1CILi1EEESD_SD_EEENS1_55KernelPtrArrayTmaWarpSpecializedCooperativeFP8FastAccumEEENS6_IJNSC_ILi256EEENSC_ILi128EEENSC_ILi64EEEEEENS_12float_e4m3_tEPNS6_IJlSD_NSC_ILi0EEEEEESL_SO_NS5_8TiledMMAINS5_8MMA_AtomIJNS5_4SM904GMMA31MMA_64x128x32_F32E4M3E4M3_SS_TNILNSS_7ScaleInE1ELSU_1EEEEEENS5_6LayoutINS6_IJNSC_ILi2EEESD_SD_EEENS6_IJSD_SM_SM_EEEEENS6_IJNS5_10UnderscoreES12_S12_EEEEENS5_13SM90_TMA_LOADENS5_14ComposedLayoutINS5_7SwizzleILi2ELi4ELi3EEENS5_18smem_ptr_flag_bitsILi8EEENSX_INS6_IJNSC_ILi8EEESJ_EEENS6_IJSJ_SD_EEEEEEEvNS5_8identityES15_S1F_vS1G_EENS_8epilogue10collective18CollectiveEpilogueINS1I_30Sm90PtrArrayTmaWarpSpecializedILi4ELi2ELi16ELb1ELb0ELi2EEEJSK_NS6_IJSI_NSC_ILi32EEEEEENS_6half_tEPNS6_IJSD_lSM_EEES1P_S1R_NS1I_6fusion15FusionCallbacksIS1M_NS1S_17LinearCombinationIS1P_fS1P_fLNS_15FloatRoundStyleE2EEESK_S1O_JEEES15_NS16_INS17_ILi3ELi4ELi3EEENS19_ILi16EEENSX_INS6_IJSJ_S1B_EEENS6_IJSD_SJ_EEEEEEENS5_17SM75_U16x8_LDSM_TENS5_14SM90_TMA_STOREES23_NS5_17SM90_U16x8_STSM_TENS5_9Copy_AtomIJNS5_17SM90_U32x4_STSM_NES1P_EEEvEEEvvEEEEvNT_6ParamsE,"a",@progbits
	.sectionflags	@""
	.align	4
.nv.constant0._ZN7cutlass13device_kernelINS_4gemm6kernel13GemmUniversalINS1_17GroupProblemShapeIN4cute5tupleIJiiiEEEEENS1_10collective13CollectiveMmaINS1_39MainloopSm90ArrayTmaGmmaWarpSpecializedILi8ENS6_IJNS5_1CILi1EEESD_SD_EEENS1_55KernelPtrArrayTmaWarpSpecializedCooperativeFP8FastAccumEEENS6_IJNSC_ILi256EEENSC_ILi128EEENSC_ILi64EEEEEENS_12float_e4m3_tEPNS6_IJlSD_NSC_ILi0EEEEEESL_SO_NS5_8TiledMMAINS5_8MMA_AtomIJNS5_4SM904GMMA31MMA_64x128x32_F32E4M3E4M3_SS_TNILNSS_7ScaleInE1ELSU_1EEEEEENS5_6LayoutINS6_IJNSC_ILi2EEESD_SD_EEENS6_IJSD_SM_SM_EEEEENS6_IJNS5_10UnderscoreES12_S12_EEEEENS5_13SM90_TMA_LOADENS5_14ComposedLayoutINS5_7SwizzleILi2ELi4ELi3EEENS5_18smem_ptr_flag_bitsILi8EEENSX_INS6_IJNSC_ILi8EEESJ_EEENS6_IJSJ_SD_EEEEEEEvNS5_8identityES15_S1F_vS1G_EENS_8epilogue10collective18CollectiveEpilogueINS1I_30Sm90PtrArrayTmaWarpSpecializedILi4ELi2ELi16ELb1ELb0ELi2EEEJSK_NS6_IJSI_NSC_ILi32EEEEEENS_6half_tEPNS6_IJSD_lSM_EEES1P_S1R_NS1I_6fusion15FusionCallbacksIS1M_NS1S_17LinearCombinationIS1P_fS1P_fLNS_15FloatRoundStyleE2EEESK_S1O_JEEES15_NS16_INS17_ILi3ELi4ELi3EEENS19_ILi16EEENSX_INS6_IJSJ_S1B_EEENS6_IJSD_SJ_EEEEEEENS5_17SM75_U16x8_LDSM_TENS5_14SM90_TMA_STOREES23_NS5_17SM90_U16x8_STSM_TENS5_9Copy_AtomIJNS5_17SM90_U32x4_STSM_NES1P_EEEvEEEvvEEEEvNT_6ParamsE:
	.zero		2432


//--------------------- SYMBOLS --------------------------

	.type		.nv.reservedSmem.offset0,@object
	.size		.nv.reservedSmem.offset0,0x4
	.type		__assertfail,@function
